//
// Generated by NVIDIA NVVM Compiler
//
// Compiler Build ID: CL-36424714
// Cuda compilation tools, release 13.0, V13.0.88
// Based on NVVM 20.0.0
//

.version 9.0
.target sm_100
.address_size 64

	// .globl	_Z20kernelGenerarTableroPiiiiiii
.extern .func  (.param .b32 func_retval0) vprintf
(
	.param .b64 vprintf_param_0,
	.param .b64 vprintf_param_1
)
;
.global .align 4 .b8 precalc_xorwow_matrix[102400];
.global .align 4 .b8 precalc_xorwow_offset_matrix[102400];
.global .align 4 .b8 mrg32k3aM1[2304];
.global .align 4 .b8 mrg32k3aM2[2304];
.global .align 4 .b8 mrg32k3aM1SubSeq[2016];
.global .align 4 .b8 mrg32k3aM2SubSeq[2016];
.global .align 4 .b8 mrg32k3aM1Seq[2304];
.global .align 4 .b8 mrg32k3aM2Seq[2304];
.const .align 8 .b8 __cr_lgamma_table[72];
.const .align 8 .u64 FILAS;
.const .align 8 .u64 COLUMNAS;
.const .align 4 .u32 hiloX;
// _ZZ20kernelGenerarTableroPiiiiiiiE12t_compartido has been demoted
// _ZZ11kernelBombaPiiiiE12t_compartido has been demoted
// _ZZ26kernelReemplazarPosicionesPiiiiiS_E12t_compartido has been demoted
// _ZZ22kernelEncontrarCaminosPiiiS_iPbiE12t_compartido has been demoted
// _ZZ20kernelEncontrarBombaPiiiiS_S_E12t_compartido has been demoted
// _ZZ30kernelEncontrarRompecabezasTNTPiiiiS_iiE12t_compartido has been demoted
.global .align 1 .b8 $str[59] = {78, 194, 186, 32, 66, 108, 111, 113, 117, 101, 32, 40, 37, 100, 44, 32, 37, 100, 41, 32, 104, 105, 108, 111, 32, 37, 100, 32, 112, 111, 115, 32, 101, 110, 32, 109, 101, 109, 111, 114, 105, 97, 32, 67, 79, 77, 80, 65, 82, 84, 73, 68, 65, 32, 37, 100, 32, 10};
.global .align 1 .b8 $str$1[32] = {86, 97, 108, 111, 114, 32, 101, 110, 32, 109, 101, 109, 111, 114, 105, 97, 32, 67, 79, 77, 80, 65, 82, 84, 73, 68, 65, 32, 37, 100, 10};
.global .align 1 .b8 $str$2[17] = {72, 105, 108, 111, 32, 91, 37, 100, 93, 32, 101, 110, 116, 114, 97, 10};
.global .align 1 .b8 $str$3[10] = {67, 79, 76, 79, 82, 32, 37, 100, 10};
.global .align 1 .b8 $str$4[56] = {72, 105, 108, 111, 32, 37, 100, 32, 104, 97, 32, 101, 110, 116, 114, 97, 100, 111, 32, 97, 32, 98, 117, 115, 99, 97, 114, 32, 99, 97, 109, 105, 110, 111, 32, 67, 79, 77, 80, 65, 82, 84, 73, 68, 65, 32, 91, 37, 100, 93, 91, 37, 100, 93, 10};
.global .align 1 .b8 $str$5[79] = {10, 67, 111, 110, 100, 105, 99, 105, 111, 110, 32, 68, 69, 82, 69, 67, 72, 65, 32, 108, 108, 101, 118, 97, 32, 97, 32, 108, 97, 32, 112, 111, 115, 105, 99, 105, 111, 110, 91, 37, 100, 93, 32, 100, 101, 115, 100, 101, 32, 112, 111, 115, 91, 37, 100, 93, 32, 104, 105, 108, 111, 32, 37, 100, 32, 99, 111, 110, 32, 99, 111, 108, 111, 114, 32, 37, 100, 10};
.global .align 1 .b8 $str$6[52] = {10, 65, 118, 97, 110, 122, 97, 32, 97, 32, 108, 97, 32, 112, 111, 115, 32, 68, 69, 82, 69, 67, 72, 65, 32, 91, 37, 100, 93, 32, 104, 105, 108, 111, 32, 37, 100, 32, 99, 111, 110, 32, 99, 111, 108, 111, 114, 32, 37, 100, 10};
.global .align 1 .b8 $str$7[58] = {10, 65, 118, 97, 110, 122, 97, 32, 97, 32, 108, 97, 32, 112, 111, 115, 32, 100, 101, 32, 65, 66, 65, 74, 79, 32, 91, 37, 100, 93, 32, 117, 108, 116, 105, 109, 97, 32, 112, 111, 115, 105, 99, 105, 111, 110, 32, 37, 100, 32, 104, 105, 108, 111, 32, 37, 100};
.global .align 1 .b8 $str$8[40] = {10, 65, 118, 97, 110, 122, 97, 32, 97, 32, 108, 97, 32, 112, 111, 115, 32, 73, 90, 81, 85, 73, 69, 82, 68, 65, 32, 91, 37, 100, 93, 32, 104, 105, 108, 111, 32, 37, 100};
.global .align 1 .b8 $str$9[56] = {10, 65, 118, 97, 110, 122, 97, 32, 97, 32, 108, 97, 32, 112, 111, 115, 32, 65, 82, 82, 73, 66, 65, 32, 91, 37, 100, 93, 32, 117, 108, 116, 105, 109, 97, 32, 112, 111, 115, 105, 99, 105, 111, 110, 32, 37, 100, 32, 104, 105, 108, 111, 32, 37, 100};
.global .align 1 .b8 $str$10[22] = {10, 78, 117, 109, 101, 114, 111, 32, 101, 108, 101, 109, 101, 110, 116, 111, 115, 32, 37, 100, 10};
.global .align 1 .b8 $str$11[25] = {10, 67, 97, 109, 105, 110, 111, 32, 69, 78, 67, 79, 78, 84, 82, 65, 68, 79, 32, 91, 37, 100, 93, 10};
.global .align 1 .b8 $str$12[58] = {10, 67, 97, 109, 105, 110, 111, 32, 110, 111, 32, 101, 110, 99, 111, 110, 116, 114, 97, 100, 111, 32, 100, 101, 115, 100, 101, 32, 108, 97, 32, 112, 111, 115, 105, 99, 105, 111, 110, 32, 37, 100, 32, 105, 110, 100, 101, 120, 32, 118, 97, 108, 101, 32, 37, 100, 10};
.global .align 1 .b8 $str$13[20] = {68, 69, 86, 95, 69, 78, 67, 79, 78, 84, 82, 65, 68, 79, 32, 37, 100, 32, 10};
.global .align 1 .b8 $str$14[15] = {68, 69, 86, 95, 73, 78, 68, 69, 88, 32, 37, 100, 32, 10};
.global .align 1 .b8 $str$15[26] = {80, 111, 115, 105, 99, 105, 111, 110, 32, 97, 32, 101, 110, 99, 111, 110, 116, 114, 97, 114, 32, 37, 100, 32, 10};
.global .align 1 .b8 $str$16[45] = {72, 105, 108, 111, 32, 37, 100, 32, 104, 97, 32, 101, 110, 116, 114, 97, 100, 111, 32, 97, 32, 98, 117, 115, 99, 97, 114, 32, 99, 97, 109, 105, 110, 111, 32, 91, 37, 100, 93, 91, 37, 100, 93, 10};
.global .align 1 .b8 $str$17[97] = {10, 42, 67, 111, 110, 100, 105, 99, 105, 111, 110, 32, 65, 66, 65, 74, 79, 32, 108, 108, 101, 118, 97, 32, 97, 32, 108, 97, 32, 112, 111, 115, 105, 99, 105, 111, 110, 91, 37, 100, 93, 32, 100, 101, 115, 100, 101, 32, 112, 111, 115, 91, 37, 100, 93, 32, 104, 105, 108, 111, 32, 37, 100, 32, 99, 111, 110, 32, 102, 105, 108, 97, 32, 97, 99, 116, 117, 97, 108, 32, 37, 100, 32, 99, 111, 110, 32, 99, 111, 108, 111, 114, 32, 37, 100, 10};
.global .align 1 .b8 $str$18[93] = {10, 42, 67, 111, 110, 100, 105, 99, 105, 111, 110, 32, 73, 90, 81, 85, 73, 69, 82, 68, 65, 32, 108, 108, 101, 118, 97, 32, 97, 32, 108, 97, 32, 112, 111, 115, 105, 99, 105, 111, 110, 91, 37, 100, 93, 32, 100, 101, 115, 100, 101, 32, 112, 111, 115, 91, 37, 100, 93, 32, 104, 105, 108, 111, 32, 37, 100, 32, 99, 111, 110, 32, 99, 111, 108, 117, 109, 110, 97, 32, 97, 110, 116, 101, 114, 105, 111, 114, 32, 37, 100, 10};
.global .align 1 .b8 $str$19[79] = {10, 42, 67, 111, 110, 100, 105, 99, 105, 111, 110, 32, 65, 82, 82, 73, 66, 65, 32, 108, 108, 101, 118, 97, 32, 97, 32, 108, 97, 32, 112, 111, 115, 105, 99, 105, 111, 110, 91, 37, 100, 93, 32, 100, 101, 115, 100, 101, 32, 112, 111, 115, 91, 37, 100, 93, 32, 104, 105, 108, 111, 32, 37, 100, 32, 99, 111, 110, 32, 99, 111, 108, 111, 114, 32, 37, 100, 10};
.global .align 1 .b8 $str$20[18] = {104, 105, 108, 111, 32, 37, 100, 32, 118, 97, 108, 111, 114, 32, 37, 100, 10};
.global .align 1 .b8 $str$21[31] = {69, 110, 116, 114, 111, 32, 104, 105, 108, 111, 32, 37, 100, 32, 101, 32, 105, 110, 99, 114, 101, 109, 101, 110, 116, 111, 32, 37, 100, 10};
.global .align 1 .b8 $str$22[22] = {67, 111, 110, 116, 97, 100, 111, 114, 32, 84, 78, 84, 32, 45, 32, 82, 67, 32, 37, 100, 10};

.visible .entry _Z20kernelGenerarTableroPiiiiiii(
	.param .u64 .ptr .align 1 _Z20kernelGenerarTableroPiiiiiii_param_0,
	.param .u32 _Z20kernelGenerarTableroPiiiiiii_param_1,
	.param .u32 _Z20kernelGenerarTableroPiiiiiii_param_2,
	.param .u32 _Z20kernelGenerarTableroPiiiiiii_param_3,
	.param .u32 _Z20kernelGenerarTableroPiiiiiii_param_4,
	.param .u32 _Z20kernelGenerarTableroPiiiiiii_param_5,
	.param .u32 _Z20kernelGenerarTableroPiiiiiii_param_6
)
{
	.local .align 16 .b8 	__local_depot0[64];
	.reg .b64 	%SP;
	.reg .b64 	%SPL;
	.reg .pred 	%p<68>;
	.reg .b32 	%r<1219>;
	.reg .b64 	%rd<36>;
	// demoted variable
	.shared .align 4 .b8 _ZZ20kernelGenerarTableroPiiiiiiiE12t_compartido[40];
	mov.u64 	%SPL, __local_depot0;
	cvta.local.u64 	%SP, %SPL;
	ld.param.u64 	%rd11, [_Z20kernelGenerarTableroPiiiiiii_param_0];
	ld.param.u32 	%r544, [_Z20kernelGenerarTableroPiiiiiii_param_1];
	ld.param.u32 	%r545, [_Z20kernelGenerarTableroPiiiiiii_param_2];
	ld.param.u32 	%r546, [_Z20kernelGenerarTableroPiiiiiii_param_3];
	ld.param.u32 	%r547, [_Z20kernelGenerarTableroPiiiiiii_param_4];
	add.u64 	%rd12, %SP, 48;
	add.u64 	%rd1, %SPL, 48;
	mov.u32 	%r1, %ctaid.x;
	mov.u32 	%r548, %ntid.x;
	mov.u32 	%r549, %tid.x;
	mad.lo.s32 	%r550, %r1, %r548, %r549;
	mov.u32 	%r2, %ctaid.y;
	mov.u32 	%r551, %ntid.y;
	mov.u32 	%r552, %tid.y;
	mad.lo.s32 	%r553, %r2, %r551, %r552;
	mad.lo.s32 	%r554, %r547, %r550, %r553;
	setp.gt.s32 	%p1, %r546, %r547;
	mad.lo.s32 	%r555, %r546, %r553, %r550;
	selp.b32 	%r556, %r551, %r548, %p1;
	selp.b32 	%r3, %r555, %r554, %p1;
	mad.lo.s32 	%r4, %r556, %r552, %r549;
	setp.le.s32 	%p2, %r547, %r553;
	setp.le.s32 	%p3, %r546, %r550;
	or.pred  	%p4, %p3, %p2;
	@%p4 bra 	$L__BB0_117;
	add.u64 	%rd2, %SPL, 0;
	st.local.v4.u32 	[%rd1], {%r1, %r2, %r3, %r4};
	mov.u64 	%rd14, $str;
	cvta.global.u64 	%rd15, %rd14;
	{ // callseq 0, 0
	.param .b64 param0;
	st.param.b64 	[param0], %rd15;
	.param .b64 param1;
	st.param.b64 	[param1], %rd12;
	.param .b32 retval0;
	call.uni (retval0), 
	vprintf, 
	(
	param0, 
	param1
	);
	ld.param.b32 	%r557, [retval0];
	} // callseq 0
	cvt.s64.s32 	%rd3, %r3;
	xor.b32  	%r559, %r544, -1429050551;
	mul.lo.s32 	%r560, %r559, 1099087573;
	setp.gt.s32 	%p5, %r544, -1;
	selp.b32 	%r561, -644748465, -1947113066, %p5;
	add.s32 	%r562, %r561, %r560;
	add.s32 	%r5, %r562, 6615241;
	add.s32 	%r955, %r560, 123456789;
	st.local.v2.u32 	[%rd2], {%r5, %r955};
	xor.b32  	%r563, %r560, 362436069;
	add.s32 	%r564, %r561, 521288629;
	st.local.v2.u32 	[%rd2+8], {%r563, %r564};
	xor.b32  	%r565, %r561, 88675123;
	add.s32 	%r951, %r560, 5783321;
	st.local.v2.u32 	[%rd2+16], {%r565, %r951};
	setp.eq.s32 	%p6, %r3, 0;
	@%p6 bra 	$L__BB0_116;
	mov.b32 	%r938, 0;
	mov.u64 	%rd18, precalc_xorwow_matrix;
	mov.u64 	%rd35, %rd3;
$L__BB0_3:
	mov.u64 	%rd4, %rd35;
	and.b64  	%rd5, %rd4, 3;
	setp.eq.s64 	%p7, %rd5, 0;
	@%p7 bra 	$L__BB0_115;
	mul.wide.u32 	%rd17, %r938, 3200;
	add.s64 	%rd6, %rd18, %rd17;
	mov.b32 	%r951, 0;
	mov.u32 	%r952, %r951;
	mov.u32 	%r953, %r951;
	mov.u32 	%r954, %r951;
	mov.u32 	%r955, %r951;
	mov.u32 	%r944, %r951;
$L__BB0_5:
	mul.wide.u32 	%rd19, %r944, 4;
	add.s64 	%rd20, %rd2, %rd19;
	ld.local.u32 	%r17, [%rd20+4];
	shl.b32 	%r18, %r944, 5;
	mov.b32 	%r950, 0;
$L__BB0_6:
	.pragma "nounroll";
	shr.u32 	%r569, %r17, %r950;
	and.b32  	%r570, %r569, 1;
	setp.eq.b32 	%p8, %r570, 1;
	not.pred 	%p9, %p8;
	add.s32 	%r571, %r18, %r950;
	mul.lo.s32 	%r572, %r571, 5;
	mul.wide.u32 	%rd21, %r572, 4;
	add.s64 	%rd7, %rd6, %rd21;
	@%p9 bra 	$L__BB0_8;
	ld.global.u32 	%r573, [%rd7];
	xor.b32  	%r955, %r955, %r573;
	ld.global.u32 	%r574, [%rd7+4];
	xor.b32  	%r954, %r954, %r574;
	ld.global.u32 	%r575, [%rd7+8];
	xor.b32  	%r953, %r953, %r575;
	ld.global.u32 	%r576, [%rd7+12];
	xor.b32  	%r952, %r952, %r576;
	ld.global.u32 	%r577, [%rd7+16];
	xor.b32  	%r951, %r951, %r577;
$L__BB0_8:
	and.b32  	%r579, %r569, 2;
	setp.eq.s32 	%p10, %r579, 0;
	@%p10 bra 	$L__BB0_10;
	ld.global.u32 	%r580, [%rd7+20];
	xor.b32  	%r955, %r955, %r580;
	ld.global.u32 	%r581, [%rd7+24];
	xor.b32  	%r954, %r954, %r581;
	ld.global.u32 	%r582, [%rd7+28];
	xor.b32  	%r953, %r953, %r582;
	ld.global.u32 	%r583, [%rd7+32];
	xor.b32  	%r952, %r952, %r583;
	ld.global.u32 	%r584, [%rd7+36];
	xor.b32  	%r951, %r951, %r584;
$L__BB0_10:
	and.b32  	%r586, %r569, 4;
	setp.eq.s32 	%p11, %r586, 0;
	@%p11 bra 	$L__BB0_12;
	ld.global.u32 	%r587, [%rd7+40];
	xor.b32  	%r955, %r955, %r587;
	ld.global.u32 	%r588, [%rd7+44];
	xor.b32  	%r954, %r954, %r588;
	ld.global.u32 	%r589, [%rd7+48];
	xor.b32  	%r953, %r953, %r589;
	ld.global.u32 	%r590, [%rd7+52];
	xor.b32  	%r952, %r952, %r590;
	ld.global.u32 	%r591, [%rd7+56];
	xor.b32  	%r951, %r951, %r591;
$L__BB0_12:
	and.b32  	%r593, %r569, 8;
	setp.eq.s32 	%p12, %r593, 0;
	@%p12 bra 	$L__BB0_14;
	ld.global.u32 	%r594, [%rd7+60];
	xor.b32  	%r955, %r955, %r594;
	ld.global.u32 	%r595, [%rd7+64];
	xor.b32  	%r954, %r954, %r595;
	ld.global.u32 	%r596, [%rd7+68];
	xor.b32  	%r953, %r953, %r596;
	ld.global.u32 	%r597, [%rd7+72];
	xor.b32  	%r952, %r952, %r597;
	ld.global.u32 	%r598, [%rd7+76];
	xor.b32  	%r951, %r951, %r598;
$L__BB0_14:
	and.b32  	%r600, %r569, 16;
	setp.eq.s32 	%p13, %r600, 0;
	@%p13 bra 	$L__BB0_16;
	ld.global.u32 	%r601, [%rd7+80];
	xor.b32  	%r955, %r955, %r601;
	ld.global.u32 	%r602, [%rd7+84];
	xor.b32  	%r954, %r954, %r602;
	ld.global.u32 	%r603, [%rd7+88];
	xor.b32  	%r953, %r953, %r603;
	ld.global.u32 	%r604, [%rd7+92];
	xor.b32  	%r952, %r952, %r604;
	ld.global.u32 	%r605, [%rd7+96];
	xor.b32  	%r951, %r951, %r605;
$L__BB0_16:
	and.b32  	%r607, %r569, 32;
	setp.eq.s32 	%p14, %r607, 0;
	@%p14 bra 	$L__BB0_18;
	ld.global.u32 	%r608, [%rd7+100];
	xor.b32  	%r955, %r955, %r608;
	ld.global.u32 	%r609, [%rd7+104];
	xor.b32  	%r954, %r954, %r609;
	ld.global.u32 	%r610, [%rd7+108];
	xor.b32  	%r953, %r953, %r610;
	ld.global.u32 	%r611, [%rd7+112];
	xor.b32  	%r952, %r952, %r611;
	ld.global.u32 	%r612, [%rd7+116];
	xor.b32  	%r951, %r951, %r612;
$L__BB0_18:
	and.b32  	%r614, %r569, 64;
	setp.eq.s32 	%p15, %r614, 0;
	@%p15 bra 	$L__BB0_20;
	ld.global.u32 	%r615, [%rd7+120];
	xor.b32  	%r955, %r955, %r615;
	ld.global.u32 	%r616, [%rd7+124];
	xor.b32  	%r954, %r954, %r616;
	ld.global.u32 	%r617, [%rd7+128];
	xor.b32  	%r953, %r953, %r617;
	ld.global.u32 	%r618, [%rd7+132];
	xor.b32  	%r952, %r952, %r618;
	ld.global.u32 	%r619, [%rd7+136];
	xor.b32  	%r951, %r951, %r619;
$L__BB0_20:
	and.b32  	%r621, %r569, 128;
	setp.eq.s32 	%p16, %r621, 0;
	@%p16 bra 	$L__BB0_22;
	ld.global.u32 	%r622, [%rd7+140];
	xor.b32  	%r955, %r955, %r622;
	ld.global.u32 	%r623, [%rd7+144];
	xor.b32  	%r954, %r954, %r623;
	ld.global.u32 	%r624, [%rd7+148];
	xor.b32  	%r953, %r953, %r624;
	ld.global.u32 	%r625, [%rd7+152];
	xor.b32  	%r952, %r952, %r625;
	ld.global.u32 	%r626, [%rd7+156];
	xor.b32  	%r951, %r951, %r626;
$L__BB0_22:
	and.b32  	%r628, %r569, 256;
	setp.eq.s32 	%p17, %r628, 0;
	@%p17 bra 	$L__BB0_24;
	ld.global.u32 	%r629, [%rd7+160];
	xor.b32  	%r955, %r955, %r629;
	ld.global.u32 	%r630, [%rd7+164];
	xor.b32  	%r954, %r954, %r630;
	ld.global.u32 	%r631, [%rd7+168];
	xor.b32  	%r953, %r953, %r631;
	ld.global.u32 	%r632, [%rd7+172];
	xor.b32  	%r952, %r952, %r632;
	ld.global.u32 	%r633, [%rd7+176];
	xor.b32  	%r951, %r951, %r633;
$L__BB0_24:
	and.b32  	%r635, %r569, 512;
	setp.eq.s32 	%p18, %r635, 0;
	@%p18 bra 	$L__BB0_26;
	ld.global.u32 	%r636, [%rd7+180];
	xor.b32  	%r955, %r955, %r636;
	ld.global.u32 	%r637, [%rd7+184];
	xor.b32  	%r954, %r954, %r637;
	ld.global.u32 	%r638, [%rd7+188];
	xor.b32  	%r953, %r953, %r638;
	ld.global.u32 	%r639, [%rd7+192];
	xor.b32  	%r952, %r952, %r639;
	ld.global.u32 	%r640, [%rd7+196];
	xor.b32  	%r951, %r951, %r640;
$L__BB0_26:
	and.b32  	%r642, %r569, 1024;
	setp.eq.s32 	%p19, %r642, 0;
	@%p19 bra 	$L__BB0_28;
	ld.global.u32 	%r643, [%rd7+200];
	xor.b32  	%r955, %r955, %r643;
	ld.global.u32 	%r644, [%rd7+204];
	xor.b32  	%r954, %r954, %r644;
	ld.global.u32 	%r645, [%rd7+208];
	xor.b32  	%r953, %r953, %r645;
	ld.global.u32 	%r646, [%rd7+212];
	xor.b32  	%r952, %r952, %r646;
	ld.global.u32 	%r647, [%rd7+216];
	xor.b32  	%r951, %r951, %r647;
$L__BB0_28:
	and.b32  	%r649, %r569, 2048;
	setp.eq.s32 	%p20, %r649, 0;
	@%p20 bra 	$L__BB0_30;
	ld.global.u32 	%r650, [%rd7+220];
	xor.b32  	%r955, %r955, %r650;
	ld.global.u32 	%r651, [%rd7+224];
	xor.b32  	%r954, %r954, %r651;
	ld.global.u32 	%r652, [%rd7+228];
	xor.b32  	%r953, %r953, %r652;
	ld.global.u32 	%r653, [%rd7+232];
	xor.b32  	%r952, %r952, %r653;
	ld.global.u32 	%r654, [%rd7+236];
	xor.b32  	%r951, %r951, %r654;
$L__BB0_30:
	and.b32  	%r656, %r569, 4096;
	setp.eq.s32 	%p21, %r656, 0;
	@%p21 bra 	$L__BB0_32;
	ld.global.u32 	%r657, [%rd7+240];
	xor.b32  	%r955, %r955, %r657;
	ld.global.u32 	%r658, [%rd7+244];
	xor.b32  	%r954, %r954, %r658;
	ld.global.u32 	%r659, [%rd7+248];
	xor.b32  	%r953, %r953, %r659;
	ld.global.u32 	%r660, [%rd7+252];
	xor.b32  	%r952, %r952, %r660;
	ld.global.u32 	%r661, [%rd7+256];
	xor.b32  	%r951, %r951, %r661;
$L__BB0_32:
	and.b32  	%r663, %r569, 8192;
	setp.eq.s32 	%p22, %r663, 0;
	@%p22 bra 	$L__BB0_34;
	ld.global.u32 	%r664, [%rd7+260];
	xor.b32  	%r955, %r955, %r664;
	ld.global.u32 	%r665, [%rd7+264];
	xor.b32  	%r954, %r954, %r665;
	ld.global.u32 	%r666, [%rd7+268];
	xor.b32  	%r953, %r953, %r666;
	ld.global.u32 	%r667, [%rd7+272];
	xor.b32  	%r952, %r952, %r667;
	ld.global.u32 	%r668, [%rd7+276];
	xor.b32  	%r951, %r951, %r668;
$L__BB0_34:
	and.b32  	%r670, %r569, 16384;
	setp.eq.s32 	%p23, %r670, 0;
	@%p23 bra 	$L__BB0_36;
	ld.global.u32 	%r671, [%rd7+280];
	xor.b32  	%r955, %r955, %r671;
	ld.global.u32 	%r672, [%rd7+284];
	xor.b32  	%r954, %r954, %r672;
	ld.global.u32 	%r673, [%rd7+288];
	xor.b32  	%r953, %r953, %r673;
	ld.global.u32 	%r674, [%rd7+292];
	xor.b32  	%r952, %r952, %r674;
	ld.global.u32 	%r675, [%rd7+296];
	xor.b32  	%r951, %r951, %r675;
$L__BB0_36:
	and.b32  	%r677, %r569, 32768;
	setp.eq.s32 	%p24, %r677, 0;
	@%p24 bra 	$L__BB0_38;
	ld.global.u32 	%r678, [%rd7+300];
	xor.b32  	%r955, %r955, %r678;
	ld.global.u32 	%r679, [%rd7+304];
	xor.b32  	%r954, %r954, %r679;
	ld.global.u32 	%r680, [%rd7+308];
	xor.b32  	%r953, %r953, %r680;
	ld.global.u32 	%r681, [%rd7+312];
	xor.b32  	%r952, %r952, %r681;
	ld.global.u32 	%r682, [%rd7+316];
	xor.b32  	%r951, %r951, %r682;
$L__BB0_38:
	add.s32 	%r950, %r950, 16;
	setp.ne.s32 	%p25, %r950, 32;
	@%p25 bra 	$L__BB0_6;
	mad.lo.s32 	%r683, %r944, -31, %r18;
	add.s32 	%r944, %r683, 1;
	setp.ne.s32 	%p26, %r944, 5;
	@%p26 bra 	$L__BB0_5;
	st.local.u32 	[%rd2+4], %r955;
	st.local.v2.u32 	[%rd2+8], {%r954, %r953};
	st.local.v2.u32 	[%rd2+16], {%r952, %r951};
	setp.eq.s64 	%p27, %rd5, 1;
	@%p27 bra 	$L__BB0_115;
	mov.b32 	%r951, 0;
	mov.u32 	%r1044, %r951;
	mov.u32 	%r1045, %r951;
	mov.u32 	%r1046, %r951;
	mov.u32 	%r955, %r951;
	mov.u32 	%r1036, %r951;
$L__BB0_42:
	mul.wide.u32 	%rd22, %r1036, 4;
	add.s64 	%rd23, %rd2, %rd22;
	ld.local.u32 	%r193, [%rd23+4];
	shl.b32 	%r194, %r1036, 5;
	mov.b32 	%r1042, 0;
$L__BB0_43:
	.pragma "nounroll";
	shr.u32 	%r686, %r193, %r1042;
	and.b32  	%r687, %r686, 1;
	setp.eq.b32 	%p28, %r687, 1;
	not.pred 	%p29, %p28;
	add.s32 	%r688, %r194, %r1042;
	mul.lo.s32 	%r689, %r688, 5;
	mul.wide.u32 	%rd24, %r689, 4;
	add.s64 	%rd8, %rd6, %rd24;
	@%p29 bra 	$L__BB0_45;
	ld.global.u32 	%r690, [%rd8];
	xor.b32  	%r955, %r955, %r690;
	ld.global.u32 	%r691, [%rd8+4];
	xor.b32  	%r1046, %r1046, %r691;
	ld.global.u32 	%r692, [%rd8+8];
	xor.b32  	%r1045, %r1045, %r692;
	ld.global.u32 	%r693, [%rd8+12];
	xor.b32  	%r1044, %r1044, %r693;
	ld.global.u32 	%r694, [%rd8+16];
	xor.b32  	%r951, %r951, %r694;
$L__BB0_45:
	and.b32  	%r696, %r686, 2;
	setp.eq.s32 	%p30, %r696, 0;
	@%p30 bra 	$L__BB0_47;
	ld.global.u32 	%r697, [%rd8+20];
	xor.b32  	%r955, %r955, %r697;
	ld.global.u32 	%r698, [%rd8+24];
	xor.b32  	%r1046, %r1046, %r698;
	ld.global.u32 	%r699, [%rd8+28];
	xor.b32  	%r1045, %r1045, %r699;
	ld.global.u32 	%r700, [%rd8+32];
	xor.b32  	%r1044, %r1044, %r700;
	ld.global.u32 	%r701, [%rd8+36];
	xor.b32  	%r951, %r951, %r701;
$L__BB0_47:
	and.b32  	%r703, %r686, 4;
	setp.eq.s32 	%p31, %r703, 0;
	@%p31 bra 	$L__BB0_49;
	ld.global.u32 	%r704, [%rd8+40];
	xor.b32  	%r955, %r955, %r704;
	ld.global.u32 	%r705, [%rd8+44];
	xor.b32  	%r1046, %r1046, %r705;
	ld.global.u32 	%r706, [%rd8+48];
	xor.b32  	%r1045, %r1045, %r706;
	ld.global.u32 	%r707, [%rd8+52];
	xor.b32  	%r1044, %r1044, %r707;
	ld.global.u32 	%r708, [%rd8+56];
	xor.b32  	%r951, %r951, %r708;
$L__BB0_49:
	and.b32  	%r710, %r686, 8;
	setp.eq.s32 	%p32, %r710, 0;
	@%p32 bra 	$L__BB0_51;
	ld.global.u32 	%r711, [%rd8+60];
	xor.b32  	%r955, %r955, %r711;
	ld.global.u32 	%r712, [%rd8+64];
	xor.b32  	%r1046, %r1046, %r712;
	ld.global.u32 	%r713, [%rd8+68];
	xor.b32  	%r1045, %r1045, %r713;
	ld.global.u32 	%r714, [%rd8+72];
	xor.b32  	%r1044, %r1044, %r714;
	ld.global.u32 	%r715, [%rd8+76];
	xor.b32  	%r951, %r951, %r715;
$L__BB0_51:
	and.b32  	%r717, %r686, 16;
	setp.eq.s32 	%p33, %r717, 0;
	@%p33 bra 	$L__BB0_53;
	ld.global.u32 	%r718, [%rd8+80];
	xor.b32  	%r955, %r955, %r718;
	ld.global.u32 	%r719, [%rd8+84];
	xor.b32  	%r1046, %r1046, %r719;
	ld.global.u32 	%r720, [%rd8+88];
	xor.b32  	%r1045, %r1045, %r720;
	ld.global.u32 	%r721, [%rd8+92];
	xor.b32  	%r1044, %r1044, %r721;
	ld.global.u32 	%r722, [%rd8+96];
	xor.b32  	%r951, %r951, %r722;
$L__BB0_53:
	and.b32  	%r724, %r686, 32;
	setp.eq.s32 	%p34, %r724, 0;
	@%p34 bra 	$L__BB0_55;
	ld.global.u32 	%r725, [%rd8+100];
	xor.b32  	%r955, %r955, %r725;
	ld.global.u32 	%r726, [%rd8+104];
	xor.b32  	%r1046, %r1046, %r726;
	ld.global.u32 	%r727, [%rd8+108];
	xor.b32  	%r1045, %r1045, %r727;
	ld.global.u32 	%r728, [%rd8+112];
	xor.b32  	%r1044, %r1044, %r728;
	ld.global.u32 	%r729, [%rd8+116];
	xor.b32  	%r951, %r951, %r729;
$L__BB0_55:
	and.b32  	%r731, %r686, 64;
	setp.eq.s32 	%p35, %r731, 0;
	@%p35 bra 	$L__BB0_57;
	ld.global.u32 	%r732, [%rd8+120];
	xor.b32  	%r955, %r955, %r732;
	ld.global.u32 	%r733, [%rd8+124];
	xor.b32  	%r1046, %r1046, %r733;
	ld.global.u32 	%r734, [%rd8+128];
	xor.b32  	%r1045, %r1045, %r734;
	ld.global.u32 	%r735, [%rd8+132];
	xor.b32  	%r1044, %r1044, %r735;
	ld.global.u32 	%r736, [%rd8+136];
	xor.b32  	%r951, %r951, %r736;
$L__BB0_57:
	and.b32  	%r738, %r686, 128;
	setp.eq.s32 	%p36, %r738, 0;
	@%p36 bra 	$L__BB0_59;
	ld.global.u32 	%r739, [%rd8+140];
	xor.b32  	%r955, %r955, %r739;
	ld.global.u32 	%r740, [%rd8+144];
	xor.b32  	%r1046, %r1046, %r740;
	ld.global.u32 	%r741, [%rd8+148];
	xor.b32  	%r1045, %r1045, %r741;
	ld.global.u32 	%r742, [%rd8+152];
	xor.b32  	%r1044, %r1044, %r742;
	ld.global.u32 	%r743, [%rd8+156];
	xor.b32  	%r951, %r951, %r743;
$L__BB0_59:
	and.b32  	%r745, %r686, 256;
	setp.eq.s32 	%p37, %r745, 0;
	@%p37 bra 	$L__BB0_61;
	ld.global.u32 	%r746, [%rd8+160];
	xor.b32  	%r955, %r955, %r746;
	ld.global.u32 	%r747, [%rd8+164];
	xor.b32  	%r1046, %r1046, %r747;
	ld.global.u32 	%r748, [%rd8+168];
	xor.b32  	%r1045, %r1045, %r748;
	ld.global.u32 	%r749, [%rd8+172];
	xor.b32  	%r1044, %r1044, %r749;
	ld.global.u32 	%r750, [%rd8+176];
	xor.b32  	%r951, %r951, %r750;
$L__BB0_61:
	and.b32  	%r752, %r686, 512;
	setp.eq.s32 	%p38, %r752, 0;
	@%p38 bra 	$L__BB0_63;
	ld.global.u32 	%r753, [%rd8+180];
	xor.b32  	%r955, %r955, %r753;
	ld.global.u32 	%r754, [%rd8+184];
	xor.b32  	%r1046, %r1046, %r754;
	ld.global.u32 	%r755, [%rd8+188];
	xor.b32  	%r1045, %r1045, %r755;
	ld.global.u32 	%r756, [%rd8+192];
	xor.b32  	%r1044, %r1044, %r756;
	ld.global.u32 	%r757, [%rd8+196];
	xor.b32  	%r951, %r951, %r757;
$L__BB0_63:
	and.b32  	%r759, %r686, 1024;
	setp.eq.s32 	%p39, %r759, 0;
	@%p39 bra 	$L__BB0_65;
	ld.global.u32 	%r760, [%rd8+200];
	xor.b32  	%r955, %r955, %r760;
	ld.global.u32 	%r761, [%rd8+204];
	xor.b32  	%r1046, %r1046, %r761;
	ld.global.u32 	%r762, [%rd8+208];
	xor.b32  	%r1045, %r1045, %r762;
	ld.global.u32 	%r763, [%rd8+212];
	xor.b32  	%r1044, %r1044, %r763;
	ld.global.u32 	%r764, [%rd8+216];
	xor.b32  	%r951, %r951, %r764;
$L__BB0_65:
	and.b32  	%r766, %r686, 2048;
	setp.eq.s32 	%p40, %r766, 0;
	@%p40 bra 	$L__BB0_67;
	ld.global.u32 	%r767, [%rd8+220];
	xor.b32  	%r955, %r955, %r767;
	ld.global.u32 	%r768, [%rd8+224];
	xor.b32  	%r1046, %r1046, %r768;
	ld.global.u32 	%r769, [%rd8+228];
	xor.b32  	%r1045, %r1045, %r769;
	ld.global.u32 	%r770, [%rd8+232];
	xor.b32  	%r1044, %r1044, %r770;
	ld.global.u32 	%r771, [%rd8+236];
	xor.b32  	%r951, %r951, %r771;
$L__BB0_67:
	and.b32  	%r773, %r686, 4096;
	setp.eq.s32 	%p41, %r773, 0;
	@%p41 bra 	$L__BB0_69;
	ld.global.u32 	%r774, [%rd8+240];
	xor.b32  	%r955, %r955, %r774;
	ld.global.u32 	%r775, [%rd8+244];
	xor.b32  	%r1046, %r1046, %r775;
	ld.global.u32 	%r776, [%rd8+248];
	xor.b32  	%r1045, %r1045, %r776;
	ld.global.u32 	%r777, [%rd8+252];
	xor.b32  	%r1044, %r1044, %r777;
	ld.global.u32 	%r778, [%rd8+256];
	xor.b32  	%r951, %r951, %r778;
$L__BB0_69:
	and.b32  	%r780, %r686, 8192;
	setp.eq.s32 	%p42, %r780, 0;
	@%p42 bra 	$L__BB0_71;
	ld.global.u32 	%r781, [%rd8+260];
	xor.b32  	%r955, %r955, %r781;
	ld.global.u32 	%r782, [%rd8+264];
	xor.b32  	%r1046, %r1046, %r782;
	ld.global.u32 	%r783, [%rd8+268];
	xor.b32  	%r1045, %r1045, %r783;
	ld.global.u32 	%r784, [%rd8+272];
	xor.b32  	%r1044, %r1044, %r784;
	ld.global.u32 	%r785, [%rd8+276];
	xor.b32  	%r951, %r951, %r785;
$L__BB0_71:
	and.b32  	%r787, %r686, 16384;
	setp.eq.s32 	%p43, %r787, 0;
	@%p43 bra 	$L__BB0_73;
	ld.global.u32 	%r788, [%rd8+280];
	xor.b32  	%r955, %r955, %r788;
	ld.global.u32 	%r789, [%rd8+284];
	xor.b32  	%r1046, %r1046, %r789;
	ld.global.u32 	%r790, [%rd8+288];
	xor.b32  	%r1045, %r1045, %r790;
	ld.global.u32 	%r791, [%rd8+292];
	xor.b32  	%r1044, %r1044, %r791;
	ld.global.u32 	%r792, [%rd8+296];
	xor.b32  	%r951, %r951, %r792;
$L__BB0_73:
	and.b32  	%r794, %r686, 32768;
	setp.eq.s32 	%p44, %r794, 0;
	@%p44 bra 	$L__BB0_75;
	ld.global.u32 	%r795, [%rd8+300];
	xor.b32  	%r955, %r955, %r795;
	ld.global.u32 	%r796, [%rd8+304];
	xor.b32  	%r1046, %r1046, %r796;
	ld.global.u32 	%r797, [%rd8+308];
	xor.b32  	%r1045, %r1045, %r797;
	ld.global.u32 	%r798, [%rd8+312];
	xor.b32  	%r1044, %r1044, %r798;
	ld.global.u32 	%r799, [%rd8+316];
	xor.b32  	%r951, %r951, %r799;
$L__BB0_75:
	add.s32 	%r1042, %r1042, 16;
	setp.ne.s32 	%p45, %r1042, 32;
	@%p45 bra 	$L__BB0_43;
	mad.lo.s32 	%r800, %r1036, -31, %r194;
	add.s32 	%r1036, %r800, 1;
	setp.ne.s32 	%p46, %r1036, 5;
	@%p46 bra 	$L__BB0_42;
	st.local.u32 	[%rd2+4], %r955;
	st.local.v2.u32 	[%rd2+8], {%r1046, %r1045};
	st.local.v2.u32 	[%rd2+16], {%r1044, %r951};
	setp.ne.s64 	%p47, %rd5, 3;
	@%p47 bra 	$L__BB0_115;
	mov.b32 	%r951, 0;
	mov.u32 	%r1136, %r951;
	mov.u32 	%r1137, %r951;
	mov.u32 	%r1138, %r951;
	mov.u32 	%r955, %r951;
	mov.u32 	%r1128, %r951;
$L__BB0_79:
	mul.wide.u32 	%rd25, %r1128, 4;
	add.s64 	%rd26, %rd2, %rd25;
	ld.local.u32 	%r369, [%rd26+4];
	shl.b32 	%r370, %r1128, 5;
	mov.b32 	%r1134, 0;
$L__BB0_80:
	.pragma "nounroll";
	shr.u32 	%r803, %r369, %r1134;
	and.b32  	%r804, %r803, 1;
	setp.eq.b32 	%p48, %r804, 1;
	not.pred 	%p49, %p48;
	add.s32 	%r805, %r370, %r1134;
	mul.lo.s32 	%r806, %r805, 5;
	mul.wide.u32 	%rd27, %r806, 4;
	add.s64 	%rd9, %rd6, %rd27;
	@%p49 bra 	$L__BB0_82;
	ld.global.u32 	%r807, [%rd9];
	xor.b32  	%r955, %r955, %r807;
	ld.global.u32 	%r808, [%rd9+4];
	xor.b32  	%r1138, %r1138, %r808;
	ld.global.u32 	%r809, [%rd9+8];
	xor.b32  	%r1137, %r1137, %r809;
	ld.global.u32 	%r810, [%rd9+12];
	xor.b32  	%r1136, %r1136, %r810;
	ld.global.u32 	%r811, [%rd9+16];
	xor.b32  	%r951, %r951, %r811;
$L__BB0_82:
	and.b32  	%r813, %r803, 2;
	setp.eq.s32 	%p50, %r813, 0;
	@%p50 bra 	$L__BB0_84;
	ld.global.u32 	%r814, [%rd9+20];
	xor.b32  	%r955, %r955, %r814;
	ld.global.u32 	%r815, [%rd9+24];
	xor.b32  	%r1138, %r1138, %r815;
	ld.global.u32 	%r816, [%rd9+28];
	xor.b32  	%r1137, %r1137, %r816;
	ld.global.u32 	%r817, [%rd9+32];
	xor.b32  	%r1136, %r1136, %r817;
	ld.global.u32 	%r818, [%rd9+36];
	xor.b32  	%r951, %r951, %r818;
$L__BB0_84:
	and.b32  	%r820, %r803, 4;
	setp.eq.s32 	%p51, %r820, 0;
	@%p51 bra 	$L__BB0_86;
	ld.global.u32 	%r821, [%rd9+40];
	xor.b32  	%r955, %r955, %r821;
	ld.global.u32 	%r822, [%rd9+44];
	xor.b32  	%r1138, %r1138, %r822;
	ld.global.u32 	%r823, [%rd9+48];
	xor.b32  	%r1137, %r1137, %r823;
	ld.global.u32 	%r824, [%rd9+52];
	xor.b32  	%r1136, %r1136, %r824;
	ld.global.u32 	%r825, [%rd9+56];
	xor.b32  	%r951, %r951, %r825;
$L__BB0_86:
	and.b32  	%r827, %r803, 8;
	setp.eq.s32 	%p52, %r827, 0;
	@%p52 bra 	$L__BB0_88;
	ld.global.u32 	%r828, [%rd9+60];
	xor.b32  	%r955, %r955, %r828;
	ld.global.u32 	%r829, [%rd9+64];
	xor.b32  	%r1138, %r1138, %r829;
	ld.global.u32 	%r830, [%rd9+68];
	xor.b32  	%r1137, %r1137, %r830;
	ld.global.u32 	%r831, [%rd9+72];
	xor.b32  	%r1136, %r1136, %r831;
	ld.global.u32 	%r832, [%rd9+76];
	xor.b32  	%r951, %r951, %r832;
$L__BB0_88:
	and.b32  	%r834, %r803, 16;
	setp.eq.s32 	%p53, %r834, 0;
	@%p53 bra 	$L__BB0_90;
	ld.global.u32 	%r835, [%rd9+80];
	xor.b32  	%r955, %r955, %r835;
	ld.global.u32 	%r836, [%rd9+84];
	xor.b32  	%r1138, %r1138, %r836;
	ld.global.u32 	%r837, [%rd9+88];
	xor.b32  	%r1137, %r1137, %r837;
	ld.global.u32 	%r838, [%rd9+92];
	xor.b32  	%r1136, %r1136, %r838;
	ld.global.u32 	%r839, [%rd9+96];
	xor.b32  	%r951, %r951, %r839;
$L__BB0_90:
	and.b32  	%r841, %r803, 32;
	setp.eq.s32 	%p54, %r841, 0;
	@%p54 bra 	$L__BB0_92;
	ld.global.u32 	%r842, [%rd9+100];
	xor.b32  	%r955, %r955, %r842;
	ld.global.u32 	%r843, [%rd9+104];
	xor.b32  	%r1138, %r1138, %r843;
	ld.global.u32 	%r844, [%rd9+108];
	xor.b32  	%r1137, %r1137, %r844;
	ld.global.u32 	%r845, [%rd9+112];
	xor.b32  	%r1136, %r1136, %r845;
	ld.global.u32 	%r846, [%rd9+116];
	xor.b32  	%r951, %r951, %r846;
$L__BB0_92:
	and.b32  	%r848, %r803, 64;
	setp.eq.s32 	%p55, %r848, 0;
	@%p55 bra 	$L__BB0_94;
	ld.global.u32 	%r849, [%rd9+120];
	xor.b32  	%r955, %r955, %r849;
	ld.global.u32 	%r850, [%rd9+124];
	xor.b32  	%r1138, %r1138, %r850;
	ld.global.u32 	%r851, [%rd9+128];
	xor.b32  	%r1137, %r1137, %r851;
	ld.global.u32 	%r852, [%rd9+132];
	xor.b32  	%r1136, %r1136, %r852;
	ld.global.u32 	%r853, [%rd9+136];
	xor.b32  	%r951, %r951, %r853;
$L__BB0_94:
	and.b32  	%r855, %r803, 128;
	setp.eq.s32 	%p56, %r855, 0;
	@%p56 bra 	$L__BB0_96;
	ld.global.u32 	%r856, [%rd9+140];
	xor.b32  	%r955, %r955, %r856;
	ld.global.u32 	%r857, [%rd9+144];
	xor.b32  	%r1138, %r1138, %r857;
	ld.global.u32 	%r858, [%rd9+148];
	xor.b32  	%r1137, %r1137, %r858;
	ld.global.u32 	%r859, [%rd9+152];
	xor.b32  	%r1136, %r1136, %r859;
	ld.global.u32 	%r860, [%rd9+156];
	xor.b32  	%r951, %r951, %r860;
$L__BB0_96:
	and.b32  	%r862, %r803, 256;
	setp.eq.s32 	%p57, %r862, 0;
	@%p57 bra 	$L__BB0_98;
	ld.global.u32 	%r863, [%rd9+160];
	xor.b32  	%r955, %r955, %r863;
	ld.global.u32 	%r864, [%rd9+164];
	xor.b32  	%r1138, %r1138, %r864;
	ld.global.u32 	%r865, [%rd9+168];
	xor.b32  	%r1137, %r1137, %r865;
	ld.global.u32 	%r866, [%rd9+172];
	xor.b32  	%r1136, %r1136, %r866;
	ld.global.u32 	%r867, [%rd9+176];
	xor.b32  	%r951, %r951, %r867;
$L__BB0_98:
	and.b32  	%r869, %r803, 512;
	setp.eq.s32 	%p58, %r869, 0;
	@%p58 bra 	$L__BB0_100;
	ld.global.u32 	%r870, [%rd9+180];
	xor.b32  	%r955, %r955, %r870;
	ld.global.u32 	%r871, [%rd9+184];
	xor.b32  	%r1138, %r1138, %r871;
	ld.global.u32 	%r872, [%rd9+188];
	xor.b32  	%r1137, %r1137, %r872;
	ld.global.u32 	%r873, [%rd9+192];
	xor.b32  	%r1136, %r1136, %r873;
	ld.global.u32 	%r874, [%rd9+196];
	xor.b32  	%r951, %r951, %r874;
$L__BB0_100:
	and.b32  	%r876, %r803, 1024;
	setp.eq.s32 	%p59, %r876, 0;
	@%p59 bra 	$L__BB0_102;
	ld.global.u32 	%r877, [%rd9+200];
	xor.b32  	%r955, %r955, %r877;
	ld.global.u32 	%r878, [%rd9+204];
	xor.b32  	%r1138, %r1138, %r878;
	ld.global.u32 	%r879, [%rd9+208];
	xor.b32  	%r1137, %r1137, %r879;
	ld.global.u32 	%r880, [%rd9+212];
	xor.b32  	%r1136, %r1136, %r880;
	ld.global.u32 	%r881, [%rd9+216];
	xor.b32  	%r951, %r951, %r881;
$L__BB0_102:
	and.b32  	%r883, %r803, 2048;
	setp.eq.s32 	%p60, %r883, 0;
	@%p60 bra 	$L__BB0_104;
	ld.global.u32 	%r884, [%rd9+220];
	xor.b32  	%r955, %r955, %r884;
	ld.global.u32 	%r885, [%rd9+224];
	xor.b32  	%r1138, %r1138, %r885;
	ld.global.u32 	%r886, [%rd9+228];
	xor.b32  	%r1137, %r1137, %r886;
	ld.global.u32 	%r887, [%rd9+232];
	xor.b32  	%r1136, %r1136, %r887;
	ld.global.u32 	%r888, [%rd9+236];
	xor.b32  	%r951, %r951, %r888;
$L__BB0_104:
	and.b32  	%r890, %r803, 4096;
	setp.eq.s32 	%p61, %r890, 0;
	@%p61 bra 	$L__BB0_106;
	ld.global.u32 	%r891, [%rd9+240];
	xor.b32  	%r955, %r955, %r891;
	ld.global.u32 	%r892, [%rd9+244];
	xor.b32  	%r1138, %r1138, %r892;
	ld.global.u32 	%r893, [%rd9+248];
	xor.b32  	%r1137, %r1137, %r893;
	ld.global.u32 	%r894, [%rd9+252];
	xor.b32  	%r1136, %r1136, %r894;
	ld.global.u32 	%r895, [%rd9+256];
	xor.b32  	%r951, %r951, %r895;
$L__BB0_106:
	and.b32  	%r897, %r803, 8192;
	setp.eq.s32 	%p62, %r897, 0;
	@%p62 bra 	$L__BB0_108;
	ld.global.u32 	%r898, [%rd9+260];
	xor.b32  	%r955, %r955, %r898;
	ld.global.u32 	%r899, [%rd9+264];
	xor.b32  	%r1138, %r1138, %r899;
	ld.global.u32 	%r900, [%rd9+268];
	xor.b32  	%r1137, %r1137, %r900;
	ld.global.u32 	%r901, [%rd9+272];
	xor.b32  	%r1136, %r1136, %r901;
	ld.global.u32 	%r902, [%rd9+276];
	xor.b32  	%r951, %r951, %r902;
$L__BB0_108:
	and.b32  	%r904, %r803, 16384;
	setp.eq.s32 	%p63, %r904, 0;
	@%p63 bra 	$L__BB0_110;
	ld.global.u32 	%r905, [%rd9+280];
	xor.b32  	%r955, %r955, %r905;
	ld.global.u32 	%r906, [%rd9+284];
	xor.b32  	%r1138, %r1138, %r906;
	ld.global.u32 	%r907, [%rd9+288];
	xor.b32  	%r1137, %r1137, %r907;
	ld.global.u32 	%r908, [%rd9+292];
	xor.b32  	%r1136, %r1136, %r908;
	ld.global.u32 	%r909, [%rd9+296];
	xor.b32  	%r951, %r951, %r909;
$L__BB0_110:
	and.b32  	%r911, %r803, 32768;
	setp.eq.s32 	%p64, %r911, 0;
	@%p64 bra 	$L__BB0_112;
	ld.global.u32 	%r912, [%rd9+300];
	xor.b32  	%r955, %r955, %r912;
	ld.global.u32 	%r913, [%rd9+304];
	xor.b32  	%r1138, %r1138, %r913;
	ld.global.u32 	%r914, [%rd9+308];
	xor.b32  	%r1137, %r1137, %r914;
	ld.global.u32 	%r915, [%rd9+312];
	xor.b32  	%r1136, %r1136, %r915;
	ld.global.u32 	%r916, [%rd9+316];
	xor.b32  	%r951, %r951, %r916;
$L__BB0_112:
	add.s32 	%r1134, %r1134, 16;
	setp.ne.s32 	%p65, %r1134, 32;
	@%p65 bra 	$L__BB0_80;
	mad.lo.s32 	%r917, %r1128, -31, %r370;
	add.s32 	%r1128, %r917, 1;
	setp.ne.s32 	%p66, %r1128, 5;
	@%p66 bra 	$L__BB0_79;
	st.local.u32 	[%rd2+4], %r955;
	st.local.v2.u32 	[%rd2+8], {%r1138, %r1137};
	st.local.v2.u32 	[%rd2+16], {%r1136, %r951};
$L__BB0_115:
	shr.u64 	%rd35, %rd4, 2;
	add.s32 	%r938, %r938, 1;
	setp.gt.u64 	%p67, %rd4, 3;
	@%p67 bra 	$L__BB0_3;
$L__BB0_116:
	shr.u32 	%r918, %r955, 2;
	xor.b32  	%r919, %r918, %r955;
	shl.b32 	%r920, %r951, 4;
	shl.b32 	%r921, %r919, 1;
	xor.b32  	%r922, %r921, %r920;
	xor.b32  	%r923, %r922, %r919;
	xor.b32  	%r924, %r923, %r951;
	add.s32 	%r925, %r5, %r924;
	add.s32 	%r926, %r925, 362437;
	rem.u32 	%r927, %r926, %r545;
	add.s32 	%r928, %r927, 1;
	abs.s32 	%r929, %r928;
	shl.b32 	%r930, %r4, 2;
	mov.u32 	%r931, _ZZ20kernelGenerarTableroPiiiiiiiE12t_compartido;
	add.s32 	%r932, %r931, %r930;
	st.shared.u32 	[%r932], %r929;
	add.u64 	%rd28, %SP, 48;
	add.u64 	%rd29, %SPL, 48;
	st.local.u32 	[%rd29], %r929;
	mov.u64 	%rd30, $str$1;
	cvta.global.u64 	%rd31, %rd30;
	{ // callseq 1, 0
	.param .b64 param0;
	st.param.b64 	[param0], %rd31;
	.param .b64 param1;
	st.param.b64 	[param1], %rd28;
	.param .b32 retval0;
	call.uni (retval0), 
	vprintf, 
	(
	param0, 
	param1
	);
	ld.param.b32 	%r933, [retval0];
	} // callseq 1
	bar.sync 	0;
	ld.shared.u32 	%r935, [%r932];
	cvta.to.global.u64 	%rd32, %rd11;
	shl.b64 	%rd33, %rd3, 2;
	add.s64 	%rd34, %rd32, %rd33;
	st.global.u32 	[%rd34], %r935;
$L__BB0_117:
	ret;

}
	// .globl	_Z11kernelBombaPiiii
.visible .entry _Z11kernelBombaPiiii(
	.param .u64 .ptr .align 1 _Z11kernelBombaPiiii_param_0,
	.param .u32 _Z11kernelBombaPiiii_param_1,
	.param .u32 _Z11kernelBombaPiiii_param_2,
	.param .u32 _Z11kernelBombaPiiii_param_3
)
{
	.reg .pred 	%p<15>;
	.reg .b32 	%r<36>;
	.reg .b64 	%rd<7>;
	// demoted variable
	.shared .align 4 .b8 _ZZ11kernelBombaPiiiiE12t_compartido[40];
	ld.param.u64 	%rd3, [_Z11kernelBombaPiiii_param_0];
	ld.param.u32 	%r13, [_Z11kernelBombaPiiii_param_1];
	ld.param.u32 	%r11, [_Z11kernelBombaPiiii_param_2];
	ld.param.u32 	%r12, [_Z11kernelBombaPiiii_param_3];
	cvta.to.global.u64 	%rd1, %rd3;
	mov.u32 	%r14, %ctaid.x;
	mov.u32 	%r1, %ntid.x;
	mul.lo.s32 	%r2, %r14, %r1;
	mov.u32 	%r15, %tid.x;
	add.s32 	%r3, %r2, %r15;
	mov.u32 	%r16, %ctaid.y;
	mov.u32 	%r4, %ntid.y;
	mov.u32 	%r5, %tid.y;
	mad.lo.s32 	%r17, %r16, %r4, %r5;
	mad.lo.s32 	%r18, %r13, %r3, %r17;
	setp.gt.s32 	%p2, %r11, %r13;
	mad.lo.s32 	%r19, %r11, %r17, %r3;
	selp.b32 	%r20, %r4, %r1, %p2;
	selp.b32 	%r6, %r19, %r18, %p2;
	mad.lo.s32 	%r21, %r20, %r5, %r15;
	div.s32 	%r7, %r6, %r11;
	mul.lo.s32 	%r22, %r7, %r11;
	sub.s32 	%r8, %r6, %r22;
	div.s32 	%r9, %r12, %r11;
	setp.gt.s32 	%p3, %r13, %r17;
	setp.gt.s32 	%p4, %r11, %r3;
	and.pred  	%p1, %p3, %p4;
	mul.wide.s32 	%rd4, %r6, 4;
	add.s64 	%rd2, %rd1, %rd4;
	shl.b32 	%r23, %r21, 2;
	mov.u32 	%r24, _ZZ11kernelBombaPiiiiE12t_compartido;
	add.s32 	%r10, %r24, %r23;
	not.pred 	%p5, %p1;
	@%p5 bra 	$L__BB1_7;
	ld.global.u32 	%r25, [%rd2];
	st.shared.u32 	[%r10], %r25;
	bar.sync 	0;
	setp.eq.s32 	%p6, %r9, %r7;
	@%p6 bra 	$L__BB1_4;
	mul.lo.s32 	%r26, %r9, %r11;
	sub.s32 	%r27, %r12, %r26;
	setp.ne.s32 	%p7, %r27, %r8;
	@%p7 bra 	$L__BB1_7;
	not.b32 	%r28, %r8;
	shr.u32 	%r29, %r28, 31;
	setp.lt.s32 	%p8, %r11, %r29;
	@%p8 bra 	$L__BB1_7;
$L__BB1_4:
	add.s32 	%r30, %r2, %r1;
	setp.ge.s32 	%p9, %r3, %r30;
	setp.ge.u32 	%p10, %r5, %r4;
	or.pred  	%p11, %p9, %p10;
	setp.le.s32 	%p12, %r6, %r2;
	or.pred  	%p13, %p11, %p12;
	@%p13 bra 	$L__BB1_6;
	mov.b32 	%r33, -1;
	st.shared.u32 	[%r10], %r33;
	st.global.u32 	[%rd2], %r33;
	bra.uni 	$L__BB1_7;
$L__BB1_6:
	mov.b32 	%r32, -1;
	st.global.u32 	[%rd2], %r32;
$L__BB1_7:
	mul.wide.s32 	%rd5, %r12, 4;
	add.s64 	%rd6, %rd1, %rd5;
	mov.b32 	%r34, -1;
	st.global.u32 	[%rd6], %r34;
	bar.sync 	0;
	@%p5 bra 	$L__BB1_9;
	ld.shared.u32 	%r35, [%r10];
	st.global.u32 	[%rd2], %r35;
$L__BB1_9:
	ret;

}
	// .globl	_Z9kernelTNTPiiii
.visible .entry _Z9kernelTNTPiiii(
	.param .u64 .ptr .align 1 _Z9kernelTNTPiiii_param_0,
	.param .u32 _Z9kernelTNTPiiii_param_1,
	.param .u32 _Z9kernelTNTPiiii_param_2,
	.param .u32 _Z9kernelTNTPiiii_param_3
)
{
	.reg .pred 	%p<13>;
	.reg .b32 	%r<34>;
	.reg .b64 	%rd<7>;

	ld.param.u64 	%rd2, [_Z9kernelTNTPiiii_param_0];
	ld.param.u32 	%r3, [_Z9kernelTNTPiiii_param_1];
	ld.param.u32 	%r4, [_Z9kernelTNTPiiii_param_2];
	ld.param.u32 	%r5, [_Z9kernelTNTPiiii_param_3];
	cvta.to.global.u64 	%rd1, %rd2;
	mov.u32 	%r6, %ctaid.x;
	mov.u32 	%r7, %ntid.x;
	mov.u32 	%r8, %tid.x;
	mad.lo.s32 	%r9, %r6, %r7, %r8;
	mov.u32 	%r10, %ctaid.y;
	mov.u32 	%r11, %ntid.y;
	mov.u32 	%r12, %tid.y;
	mad.lo.s32 	%r13, %r10, %r11, %r12;
	mad.lo.s32 	%r14, %r3, %r9, %r13;
	setp.gt.s32 	%p1, %r4, %r3;
	mad.lo.s32 	%r15, %r4, %r13, %r9;
	selp.b32 	%r1, %r15, %r14, %p1;
	setp.le.s32 	%p2, %r3, %r13;
	setp.le.s32 	%p3, %r4, %r9;
	or.pred  	%p4, %p2, %p3;
	@%p4 bra 	$L__BB2_4;
	div.s32 	%r16, %r1, %r4;
	mul.lo.s32 	%r18, %r16, %r4;
	sub.s32 	%r2, %r1, %r18;
	div.s32 	%r19, %r5, %r4;
	mul.lo.s32 	%r21, %r19, %r4;
	sub.s32 	%r22, %r5, %r21;
	add.s32 	%r23, %r19, 4;
	add.s32 	%r24, %r22, 4;
	add.s32 	%r25, %r19, -4;
	add.s32 	%r26, %r22, -4;
	setp.le.s32 	%p5, %r25, %r16;
	selp.u32 	%r27, 1, 0, %p5;
	setp.lt.s32 	%p6, %r23, %r27;
	setp.le.s32 	%p7, %r26, %r2;
	selp.u32 	%r28, 1, 0, %p7;
	setp.lt.s32 	%p8, %r24, %r28;
	or.pred  	%p9, %p6, %p8;
	@%p9 bra 	$L__BB2_4;
	not.b32 	%r29, %r2;
	shr.u32 	%r30, %r29, 31;
	setp.lt.s32 	%p10, %r4, %r30;
	mul.lo.s32 	%r31, %r4, %r3;
	setp.ge.s32 	%p11, %r1, %r31;
	or.pred  	%p12, %p10, %p11;
	@%p12 bra 	$L__BB2_4;
	mul.wide.s32 	%rd3, %r1, 4;
	add.s64 	%rd4, %rd1, %rd3;
	mov.b32 	%r32, -1;
	st.global.u32 	[%rd4], %r32;
$L__BB2_4:
	bar.sync 	0;
	mul.wide.s32 	%rd5, %r5, 4;
	add.s64 	%rd6, %rd1, %rd5;
	mov.b32 	%r33, -1;
	st.global.u32 	[%rd6], %r33;
	ret;

}
	// .globl	_Z18kernelRompeCabezasPiiiii
.visible .entry _Z18kernelRompeCabezasPiiiii(
	.param .u64 .ptr .align 1 _Z18kernelRompeCabezasPiiiii_param_0,
	.param .u32 _Z18kernelRompeCabezasPiiiii_param_1,
	.param .u32 _Z18kernelRompeCabezasPiiiii_param_2,
	.param .u32 _Z18kernelRompeCabezasPiiiii_param_3,
	.param .u32 _Z18kernelRompeCabezasPiiiii_param_4
)
{
	.reg .pred 	%p<8>;
	.reg .b32 	%r<20>;
	.reg .b64 	%rd<7>;

	ld.param.u64 	%rd3, [_Z18kernelRompeCabezasPiiiii_param_0];
	ld.param.u32 	%r2, [_Z18kernelRompeCabezasPiiiii_param_1];
	ld.param.u32 	%r3, [_Z18kernelRompeCabezasPiiiii_param_2];
	ld.param.u32 	%r4, [_Z18kernelRompeCabezasPiiiii_param_3];
	ld.param.u32 	%r5, [_Z18kernelRompeCabezasPiiiii_param_4];
	cvta.to.global.u64 	%rd1, %rd3;
	mov.u32 	%r6, %ctaid.x;
	mov.u32 	%r7, %ntid.x;
	mov.u32 	%r8, %tid.x;
	mad.lo.s32 	%r9, %r6, %r7, %r8;
	mov.u32 	%r10, %ctaid.y;
	mov.u32 	%r11, %ntid.y;
	mov.u32 	%r12, %tid.y;
	mad.lo.s32 	%r13, %r10, %r11, %r12;
	mad.lo.s32 	%r14, %r2, %r9, %r13;
	setp.gt.s32 	%p1, %r3, %r2;
	mad.lo.s32 	%r15, %r3, %r13, %r9;
	selp.b32 	%r1, %r15, %r14, %p1;
	setp.le.s32 	%p2, %r2, %r13;
	setp.le.s32 	%p3, %r3, %r9;
	or.pred  	%p4, %p2, %p3;
	@%p4 bra 	$L__BB3_3;
	mul.wide.s32 	%rd4, %r1, 4;
	add.s64 	%rd2, %rd1, %rd4;
	ld.global.u32 	%r16, [%rd2];
	setp.ne.s32 	%p5, %r16, %r4;
	mul.lo.s32 	%r17, %r3, %r2;
	setp.ge.s32 	%p6, %r1, %r17;
	or.pred  	%p7, %p5, %p6;
	@%p7 bra 	$L__BB3_3;
	mov.b32 	%r18, -1;
	st.global.u32 	[%rd2], %r18;
$L__BB3_3:
	bar.sync 	0;
	mul.wide.s32 	%rd5, %r5, 4;
	add.s64 	%rd6, %rd1, %rd5;
	mov.b32 	%r19, -1;
	st.global.u32 	[%rd6], %r19;
	ret;

}
	// .globl	_Z26kernelReemplazarPosicionesPiiiiiS_
.visible .entry _Z26kernelReemplazarPosicionesPiiiiiS_(
	.param .u64 .ptr .align 1 _Z26kernelReemplazarPosicionesPiiiiiS__param_0,
	.param .u32 _Z26kernelReemplazarPosicionesPiiiiiS__param_1,
	.param .u32 _Z26kernelReemplazarPosicionesPiiiiiS__param_2,
	.param .u32 _Z26kernelReemplazarPosicionesPiiiiiS__param_3,
	.param .u32 _Z26kernelReemplazarPosicionesPiiiiiS__param_4,
	.param .u64 .ptr .align 1 _Z26kernelReemplazarPosicionesPiiiiiS__param_5
)
{
	.local .align 8 .b8 	__local_depot4[104];
	.reg .b64 	%SP;
	.reg .b64 	%SPL;
	.reg .pred 	%p<150>;
	.reg .b32 	%r<2437>;
	.reg .b64 	%rd<64>;
	// demoted variable
	.shared .align 4 .b8 _ZZ26kernelReemplazarPosicionesPiiiiiS_E12t_compartido[40];
	mov.u64 	%SPL, __local_depot4;
	cvta.local.u64 	%SP, %SPL;
	ld.param.u64 	%rd22, [_Z26kernelReemplazarPosicionesPiiiiiS__param_0];
	ld.param.u32 	%r1094, [_Z26kernelReemplazarPosicionesPiiiiiS__param_1];
	ld.param.u32 	%r1095, [_Z26kernelReemplazarPosicionesPiiiiiS__param_2];
	ld.param.u32 	%r1096, [_Z26kernelReemplazarPosicionesPiiiiiS__param_3];
	ld.param.u32 	%r1097, [_Z26kernelReemplazarPosicionesPiiiiiS__param_4];
	ld.param.u64 	%rd23, [_Z26kernelReemplazarPosicionesPiiiiiS__param_5];
	cvta.to.global.u64 	%rd1, %rd22;
	cvta.to.global.u64 	%rd2, %rd23;
	add.u64 	%rd3, %SPL, 8;
	add.u64 	%rd4, %SPL, 56;
	mov.b32 	%r1098, 0;
	st.global.u32 	[%rd2], %r1098;
	mov.u32 	%r1099, %ctaid.x;
	mov.u32 	%r1, %ntid.x;
	mul.lo.s32 	%r2, %r1099, %r1;
	mov.u32 	%r1100, %tid.x;
	add.s32 	%r3, %r2, %r1100;
	mov.u32 	%r1101, %ctaid.y;
	mov.u32 	%r4, %ntid.y;
	mov.u32 	%r5, %tid.y;
	mad.lo.s32 	%r1102, %r1101, %r4, %r5;
	mad.lo.s32 	%r1103, %r1094, %r3, %r1102;
	setp.gt.s32 	%p1, %r1095, %r1094;
	mad.lo.s32 	%r1104, %r1095, %r1102, %r3;
	selp.b32 	%r6, %r1104, %r1103, %p1;
	setp.le.s32 	%p2, %r1094, %r1102;
	setp.le.s32 	%p3, %r1095, %r3;
	or.pred  	%p4, %p2, %p3;
	@%p4 bra 	$L__BB4_245;
	cvt.s64.s32 	%rd5, %r6;
	mul.wide.s32 	%rd26, %r6, 4;
	add.s64 	%rd6, %rd1, %rd26;
	ld.global.u32 	%r1105, [%rd6];
	shl.b32 	%r1106, %r6, 2;
	mov.u32 	%r1107, _ZZ26kernelReemplazarPosicionesPiiiiiS_E12t_compartido;
	add.s32 	%r7, %r1107, %r1106;
	st.shared.u32 	[%r7], %r1105;
	bar.sync 	0;
	div.s32 	%r8, %r6, %r1095;
	add.s32 	%r1108, %r2, %r1;
	setp.ge.s32 	%p5, %r3, %r1108;
	setp.ge.u32 	%p6, %r5, %r4;
	or.pred  	%p7, %p5, %p6;
	setp.lt.s32 	%p8, %r3, %r2;
	or.pred  	%p9, %p8, %p7;
	add.s32 	%r1110, %r5, -1;
	setp.ge.u32 	%p10, %r1110, %r4;
	or.pred  	%p11, %p9, %p10;
	@%p11 bra 	$L__BB4_124;
	add.u64 	%rd43, %SP, 0;
	add.u64 	%rd44, %SPL, 0;
	st.local.u32 	[%rd44], %r6;
	mov.u64 	%rd45, $str$2;
	cvta.global.u64 	%rd46, %rd45;
	{ // callseq 3, 0
	.param .b64 param0;
	st.param.b64 	[param0], %rd46;
	.param .b64 param1;
	st.param.b64 	[param1], %rd43;
	.param .b32 retval0;
	call.uni (retval0), 
	vprintf, 
	(
	param0, 
	param1
	);
	ld.param.b32 	%r1489, [retval0];
	} // callseq 3
	ld.shared.u32 	%r2153, [%r7];
	setp.ne.s32 	%p81, %r2153, -1;
	@%p81 bra 	$L__BB4_123;
	setp.lt.s32 	%p82, %r8, 1;
	setp.gt.s32 	%p83, %r8, %r1094;
	sub.s32 	%r1491, %r6, %r1095;
	shl.b32 	%r1492, %r1491, 2;
	add.s32 	%r10, %r1107, %r1492;
	ld.shared.u32 	%r11, [%r10];
	or.pred  	%p84, %p82, %p83;
	@%p84 bra 	$L__BB4_6;
	setp.eq.s32 	%p85, %r11, -1;
	@%p85 bra 	$L__BB4_6;
	st.shared.u32 	[%r7], %r11;
	mov.b32 	%r1494, -1;
	st.shared.u32 	[%r10], %r1494;
	atom.global.add.u32 	%r1495, [%rd2], 1;
	ld.shared.u32 	%r2153, [%r7];
	bra.uni 	$L__BB4_123;
$L__BB4_6:
	setp.eq.s32 	%p86, %r11, -1;
	mov.b32 	%r2153, -1;
	@%p86 bra 	$L__BB4_123;
	xor.b32  	%r1497, %r1096, -1429050551;
	mul.lo.s32 	%r1498, %r1497, 1099087573;
	setp.gt.s32 	%p87, %r1096, -1;
	selp.b32 	%r1499, -644748465, -1947113066, %p87;
	add.s32 	%r1500, %r1499, %r1498;
	add.s32 	%r13, %r1500, 6615241;
	add.s32 	%r1889, %r1498, 123456789;
	st.local.v2.u32 	[%rd3], {%r13, %r1889};
	xor.b32  	%r1501, %r1498, 362436069;
	add.s32 	%r1502, %r1499, 521288629;
	st.local.v2.u32 	[%rd3+8], {%r1501, %r1502};
	xor.b32  	%r1503, %r1499, 88675123;
	add.s32 	%r1885, %r1498, 5783321;
	st.local.v2.u32 	[%rd3+16], {%r1503, %r1885};
	setp.eq.s32 	%p88, %r6, 0;
	@%p88 bra 	$L__BB4_122;
	mov.b32 	%r1872, 0;
	mov.u64 	%rd48, precalc_xorwow_matrix;
$L__BB4_9:
	mov.u64 	%rd7, %rd5;
	and.b64  	%rd8, %rd7, 3;
	setp.eq.s64 	%p89, %rd8, 0;
	@%p89 bra 	$L__BB4_121;
	mul.wide.u32 	%rd47, %r1872, 3200;
	add.s64 	%rd9, %rd48, %rd47;
	mov.b32 	%r1885, 0;
	mov.u32 	%r1886, %r1885;
	mov.u32 	%r1887, %r1885;
	mov.u32 	%r1888, %r1885;
	mov.u32 	%r1889, %r1885;
	mov.u32 	%r1878, %r1885;
$L__BB4_11:
	mul.wide.u32 	%rd49, %r1878, 4;
	add.s64 	%rd50, %rd3, %rd49;
	ld.local.u32 	%r25, [%rd50+4];
	shl.b32 	%r26, %r1878, 5;
	mov.b32 	%r1884, 0;
$L__BB4_12:
	.pragma "nounroll";
	shr.u32 	%r1507, %r25, %r1884;
	and.b32  	%r1508, %r1507, 1;
	setp.eq.b32 	%p90, %r1508, 1;
	not.pred 	%p91, %p90;
	add.s32 	%r1509, %r26, %r1884;
	mul.lo.s32 	%r1510, %r1509, 5;
	mul.wide.u32 	%rd51, %r1510, 4;
	add.s64 	%rd10, %rd9, %rd51;
	@%p91 bra 	$L__BB4_14;
	ld.global.u32 	%r1511, [%rd10];
	xor.b32  	%r1889, %r1889, %r1511;
	ld.global.u32 	%r1512, [%rd10+4];
	xor.b32  	%r1888, %r1888, %r1512;
	ld.global.u32 	%r1513, [%rd10+8];
	xor.b32  	%r1887, %r1887, %r1513;
	ld.global.u32 	%r1514, [%rd10+12];
	xor.b32  	%r1886, %r1886, %r1514;
	ld.global.u32 	%r1515, [%rd10+16];
	xor.b32  	%r1885, %r1885, %r1515;
$L__BB4_14:
	and.b32  	%r1517, %r1507, 2;
	setp.eq.s32 	%p92, %r1517, 0;
	@%p92 bra 	$L__BB4_16;
	ld.global.u32 	%r1518, [%rd10+20];
	xor.b32  	%r1889, %r1889, %r1518;
	ld.global.u32 	%r1519, [%rd10+24];
	xor.b32  	%r1888, %r1888, %r1519;
	ld.global.u32 	%r1520, [%rd10+28];
	xor.b32  	%r1887, %r1887, %r1520;
	ld.global.u32 	%r1521, [%rd10+32];
	xor.b32  	%r1886, %r1886, %r1521;
	ld.global.u32 	%r1522, [%rd10+36];
	xor.b32  	%r1885, %r1885, %r1522;
$L__BB4_16:
	and.b32  	%r1524, %r1507, 4;
	setp.eq.s32 	%p93, %r1524, 0;
	@%p93 bra 	$L__BB4_18;
	ld.global.u32 	%r1525, [%rd10+40];
	xor.b32  	%r1889, %r1889, %r1525;
	ld.global.u32 	%r1526, [%rd10+44];
	xor.b32  	%r1888, %r1888, %r1526;
	ld.global.u32 	%r1527, [%rd10+48];
	xor.b32  	%r1887, %r1887, %r1527;
	ld.global.u32 	%r1528, [%rd10+52];
	xor.b32  	%r1886, %r1886, %r1528;
	ld.global.u32 	%r1529, [%rd10+56];
	xor.b32  	%r1885, %r1885, %r1529;
$L__BB4_18:
	and.b32  	%r1531, %r1507, 8;
	setp.eq.s32 	%p94, %r1531, 0;
	@%p94 bra 	$L__BB4_20;
	ld.global.u32 	%r1532, [%rd10+60];
	xor.b32  	%r1889, %r1889, %r1532;
	ld.global.u32 	%r1533, [%rd10+64];
	xor.b32  	%r1888, %r1888, %r1533;
	ld.global.u32 	%r1534, [%rd10+68];
	xor.b32  	%r1887, %r1887, %r1534;
	ld.global.u32 	%r1535, [%rd10+72];
	xor.b32  	%r1886, %r1886, %r1535;
	ld.global.u32 	%r1536, [%rd10+76];
	xor.b32  	%r1885, %r1885, %r1536;
$L__BB4_20:
	and.b32  	%r1538, %r1507, 16;
	setp.eq.s32 	%p95, %r1538, 0;
	@%p95 bra 	$L__BB4_22;
	ld.global.u32 	%r1539, [%rd10+80];
	xor.b32  	%r1889, %r1889, %r1539;
	ld.global.u32 	%r1540, [%rd10+84];
	xor.b32  	%r1888, %r1888, %r1540;
	ld.global.u32 	%r1541, [%rd10+88];
	xor.b32  	%r1887, %r1887, %r1541;
	ld.global.u32 	%r1542, [%rd10+92];
	xor.b32  	%r1886, %r1886, %r1542;
	ld.global.u32 	%r1543, [%rd10+96];
	xor.b32  	%r1885, %r1885, %r1543;
$L__BB4_22:
	and.b32  	%r1545, %r1507, 32;
	setp.eq.s32 	%p96, %r1545, 0;
	@%p96 bra 	$L__BB4_24;
	ld.global.u32 	%r1546, [%rd10+100];
	xor.b32  	%r1889, %r1889, %r1546;
	ld.global.u32 	%r1547, [%rd10+104];
	xor.b32  	%r1888, %r1888, %r1547;
	ld.global.u32 	%r1548, [%rd10+108];
	xor.b32  	%r1887, %r1887, %r1548;
	ld.global.u32 	%r1549, [%rd10+112];
	xor.b32  	%r1886, %r1886, %r1549;
	ld.global.u32 	%r1550, [%rd10+116];
	xor.b32  	%r1885, %r1885, %r1550;
$L__BB4_24:
	and.b32  	%r1552, %r1507, 64;
	setp.eq.s32 	%p97, %r1552, 0;
	@%p97 bra 	$L__BB4_26;
	ld.global.u32 	%r1553, [%rd10+120];
	xor.b32  	%r1889, %r1889, %r1553;
	ld.global.u32 	%r1554, [%rd10+124];
	xor.b32  	%r1888, %r1888, %r1554;
	ld.global.u32 	%r1555, [%rd10+128];
	xor.b32  	%r1887, %r1887, %r1555;
	ld.global.u32 	%r1556, [%rd10+132];
	xor.b32  	%r1886, %r1886, %r1556;
	ld.global.u32 	%r1557, [%rd10+136];
	xor.b32  	%r1885, %r1885, %r1557;
$L__BB4_26:
	and.b32  	%r1559, %r1507, 128;
	setp.eq.s32 	%p98, %r1559, 0;
	@%p98 bra 	$L__BB4_28;
	ld.global.u32 	%r1560, [%rd10+140];
	xor.b32  	%r1889, %r1889, %r1560;
	ld.global.u32 	%r1561, [%rd10+144];
	xor.b32  	%r1888, %r1888, %r1561;
	ld.global.u32 	%r1562, [%rd10+148];
	xor.b32  	%r1887, %r1887, %r1562;
	ld.global.u32 	%r1563, [%rd10+152];
	xor.b32  	%r1886, %r1886, %r1563;
	ld.global.u32 	%r1564, [%rd10+156];
	xor.b32  	%r1885, %r1885, %r1564;
$L__BB4_28:
	and.b32  	%r1566, %r1507, 256;
	setp.eq.s32 	%p99, %r1566, 0;
	@%p99 bra 	$L__BB4_30;
	ld.global.u32 	%r1567, [%rd10+160];
	xor.b32  	%r1889, %r1889, %r1567;
	ld.global.u32 	%r1568, [%rd10+164];
	xor.b32  	%r1888, %r1888, %r1568;
	ld.global.u32 	%r1569, [%rd10+168];
	xor.b32  	%r1887, %r1887, %r1569;
	ld.global.u32 	%r1570, [%rd10+172];
	xor.b32  	%r1886, %r1886, %r1570;
	ld.global.u32 	%r1571, [%rd10+176];
	xor.b32  	%r1885, %r1885, %r1571;
$L__BB4_30:
	and.b32  	%r1573, %r1507, 512;
	setp.eq.s32 	%p100, %r1573, 0;
	@%p100 bra 	$L__BB4_32;
	ld.global.u32 	%r1574, [%rd10+180];
	xor.b32  	%r1889, %r1889, %r1574;
	ld.global.u32 	%r1575, [%rd10+184];
	xor.b32  	%r1888, %r1888, %r1575;
	ld.global.u32 	%r1576, [%rd10+188];
	xor.b32  	%r1887, %r1887, %r1576;
	ld.global.u32 	%r1577, [%rd10+192];
	xor.b32  	%r1886, %r1886, %r1577;
	ld.global.u32 	%r1578, [%rd10+196];
	xor.b32  	%r1885, %r1885, %r1578;
$L__BB4_32:
	and.b32  	%r1580, %r1507, 1024;
	setp.eq.s32 	%p101, %r1580, 0;
	@%p101 bra 	$L__BB4_34;
	ld.global.u32 	%r1581, [%rd10+200];
	xor.b32  	%r1889, %r1889, %r1581;
	ld.global.u32 	%r1582, [%rd10+204];
	xor.b32  	%r1888, %r1888, %r1582;
	ld.global.u32 	%r1583, [%rd10+208];
	xor.b32  	%r1887, %r1887, %r1583;
	ld.global.u32 	%r1584, [%rd10+212];
	xor.b32  	%r1886, %r1886, %r1584;
	ld.global.u32 	%r1585, [%rd10+216];
	xor.b32  	%r1885, %r1885, %r1585;
$L__BB4_34:
	and.b32  	%r1587, %r1507, 2048;
	setp.eq.s32 	%p102, %r1587, 0;
	@%p102 bra 	$L__BB4_36;
	ld.global.u32 	%r1588, [%rd10+220];
	xor.b32  	%r1889, %r1889, %r1588;
	ld.global.u32 	%r1589, [%rd10+224];
	xor.b32  	%r1888, %r1888, %r1589;
	ld.global.u32 	%r1590, [%rd10+228];
	xor.b32  	%r1887, %r1887, %r1590;
	ld.global.u32 	%r1591, [%rd10+232];
	xor.b32  	%r1886, %r1886, %r1591;
	ld.global.u32 	%r1592, [%rd10+236];
	xor.b32  	%r1885, %r1885, %r1592;
$L__BB4_36:
	and.b32  	%r1594, %r1507, 4096;
	setp.eq.s32 	%p103, %r1594, 0;
	@%p103 bra 	$L__BB4_38;
	ld.global.u32 	%r1595, [%rd10+240];
	xor.b32  	%r1889, %r1889, %r1595;
	ld.global.u32 	%r1596, [%rd10+244];
	xor.b32  	%r1888, %r1888, %r1596;
	ld.global.u32 	%r1597, [%rd10+248];
	xor.b32  	%r1887, %r1887, %r1597;
	ld.global.u32 	%r1598, [%rd10+252];
	xor.b32  	%r1886, %r1886, %r1598;
	ld.global.u32 	%r1599, [%rd10+256];
	xor.b32  	%r1885, %r1885, %r1599;
$L__BB4_38:
	and.b32  	%r1601, %r1507, 8192;
	setp.eq.s32 	%p104, %r1601, 0;
	@%p104 bra 	$L__BB4_40;
	ld.global.u32 	%r1602, [%rd10+260];
	xor.b32  	%r1889, %r1889, %r1602;
	ld.global.u32 	%r1603, [%rd10+264];
	xor.b32  	%r1888, %r1888, %r1603;
	ld.global.u32 	%r1604, [%rd10+268];
	xor.b32  	%r1887, %r1887, %r1604;
	ld.global.u32 	%r1605, [%rd10+272];
	xor.b32  	%r1886, %r1886, %r1605;
	ld.global.u32 	%r1606, [%rd10+276];
	xor.b32  	%r1885, %r1885, %r1606;
$L__BB4_40:
	and.b32  	%r1608, %r1507, 16384;
	setp.eq.s32 	%p105, %r1608, 0;
	@%p105 bra 	$L__BB4_42;
	ld.global.u32 	%r1609, [%rd10+280];
	xor.b32  	%r1889, %r1889, %r1609;
	ld.global.u32 	%r1610, [%rd10+284];
	xor.b32  	%r1888, %r1888, %r1610;
	ld.global.u32 	%r1611, [%rd10+288];
	xor.b32  	%r1887, %r1887, %r1611;
	ld.global.u32 	%r1612, [%rd10+292];
	xor.b32  	%r1886, %r1886, %r1612;
	ld.global.u32 	%r1613, [%rd10+296];
	xor.b32  	%r1885, %r1885, %r1613;
$L__BB4_42:
	and.b32  	%r1615, %r1507, 32768;
	setp.eq.s32 	%p106, %r1615, 0;
	@%p106 bra 	$L__BB4_44;
	ld.global.u32 	%r1616, [%rd10+300];
	xor.b32  	%r1889, %r1889, %r1616;
	ld.global.u32 	%r1617, [%rd10+304];
	xor.b32  	%r1888, %r1888, %r1617;
	ld.global.u32 	%r1618, [%rd10+308];
	xor.b32  	%r1887, %r1887, %r1618;
	ld.global.u32 	%r1619, [%rd10+312];
	xor.b32  	%r1886, %r1886, %r1619;
	ld.global.u32 	%r1620, [%rd10+316];
	xor.b32  	%r1885, %r1885, %r1620;
$L__BB4_44:
	add.s32 	%r1884, %r1884, 16;
	setp.ne.s32 	%p107, %r1884, 32;
	@%p107 bra 	$L__BB4_12;
	mad.lo.s32 	%r1621, %r1878, -31, %r26;
	add.s32 	%r1878, %r1621, 1;
	setp.ne.s32 	%p108, %r1878, 5;
	@%p108 bra 	$L__BB4_11;
	st.local.u32 	[%rd3+4], %r1889;
	st.local.v2.u32 	[%rd3+8], {%r1888, %r1887};
	st.local.v2.u32 	[%rd3+16], {%r1886, %r1885};
	setp.eq.s64 	%p109, %rd8, 1;
	@%p109 bra 	$L__BB4_121;
	mov.b32 	%r1885, 0;
	mov.u32 	%r1978, %r1885;
	mov.u32 	%r1979, %r1885;
	mov.u32 	%r1980, %r1885;
	mov.u32 	%r1889, %r1885;
	mov.u32 	%r1970, %r1885;
$L__BB4_48:
	mul.wide.u32 	%rd52, %r1970, 4;
	add.s64 	%rd53, %rd3, %rd52;
	ld.local.u32 	%r201, [%rd53+4];
	shl.b32 	%r202, %r1970, 5;
	mov.b32 	%r1976, 0;
$L__BB4_49:
	.pragma "nounroll";
	shr.u32 	%r1624, %r201, %r1976;
	and.b32  	%r1625, %r1624, 1;
	setp.eq.b32 	%p110, %r1625, 1;
	not.pred 	%p111, %p110;
	add.s32 	%r1626, %r202, %r1976;
	mul.lo.s32 	%r1627, %r1626, 5;
	mul.wide.u32 	%rd54, %r1627, 4;
	add.s64 	%rd11, %rd9, %rd54;
	@%p111 bra 	$L__BB4_51;
	ld.global.u32 	%r1628, [%rd11];
	xor.b32  	%r1889, %r1889, %r1628;
	ld.global.u32 	%r1629, [%rd11+4];
	xor.b32  	%r1980, %r1980, %r1629;
	ld.global.u32 	%r1630, [%rd11+8];
	xor.b32  	%r1979, %r1979, %r1630;
	ld.global.u32 	%r1631, [%rd11+12];
	xor.b32  	%r1978, %r1978, %r1631;
	ld.global.u32 	%r1632, [%rd11+16];
	xor.b32  	%r1885, %r1885, %r1632;
$L__BB4_51:
	and.b32  	%r1634, %r1624, 2;
	setp.eq.s32 	%p112, %r1634, 0;
	@%p112 bra 	$L__BB4_53;
	ld.global.u32 	%r1635, [%rd11+20];
	xor.b32  	%r1889, %r1889, %r1635;
	ld.global.u32 	%r1636, [%rd11+24];
	xor.b32  	%r1980, %r1980, %r1636;
	ld.global.u32 	%r1637, [%rd11+28];
	xor.b32  	%r1979, %r1979, %r1637;
	ld.global.u32 	%r1638, [%rd11+32];
	xor.b32  	%r1978, %r1978, %r1638;
	ld.global.u32 	%r1639, [%rd11+36];
	xor.b32  	%r1885, %r1885, %r1639;
$L__BB4_53:
	and.b32  	%r1641, %r1624, 4;
	setp.eq.s32 	%p113, %r1641, 0;
	@%p113 bra 	$L__BB4_55;
	ld.global.u32 	%r1642, [%rd11+40];
	xor.b32  	%r1889, %r1889, %r1642;
	ld.global.u32 	%r1643, [%rd11+44];
	xor.b32  	%r1980, %r1980, %r1643;
	ld.global.u32 	%r1644, [%rd11+48];
	xor.b32  	%r1979, %r1979, %r1644;
	ld.global.u32 	%r1645, [%rd11+52];
	xor.b32  	%r1978, %r1978, %r1645;
	ld.global.u32 	%r1646, [%rd11+56];
	xor.b32  	%r1885, %r1885, %r1646;
$L__BB4_55:
	and.b32  	%r1648, %r1624, 8;
	setp.eq.s32 	%p114, %r1648, 0;
	@%p114 bra 	$L__BB4_57;
	ld.global.u32 	%r1649, [%rd11+60];
	xor.b32  	%r1889, %r1889, %r1649;
	ld.global.u32 	%r1650, [%rd11+64];
	xor.b32  	%r1980, %r1980, %r1650;
	ld.global.u32 	%r1651, [%rd11+68];
	xor.b32  	%r1979, %r1979, %r1651;
	ld.global.u32 	%r1652, [%rd11+72];
	xor.b32  	%r1978, %r1978, %r1652;
	ld.global.u32 	%r1653, [%rd11+76];
	xor.b32  	%r1885, %r1885, %r1653;
$L__BB4_57:
	and.b32  	%r1655, %r1624, 16;
	setp.eq.s32 	%p115, %r1655, 0;
	@%p115 bra 	$L__BB4_59;
	ld.global.u32 	%r1656, [%rd11+80];
	xor.b32  	%r1889, %r1889, %r1656;
	ld.global.u32 	%r1657, [%rd11+84];
	xor.b32  	%r1980, %r1980, %r1657;
	ld.global.u32 	%r1658, [%rd11+88];
	xor.b32  	%r1979, %r1979, %r1658;
	ld.global.u32 	%r1659, [%rd11+92];
	xor.b32  	%r1978, %r1978, %r1659;
	ld.global.u32 	%r1660, [%rd11+96];
	xor.b32  	%r1885, %r1885, %r1660;
$L__BB4_59:
	and.b32  	%r1662, %r1624, 32;
	setp.eq.s32 	%p116, %r1662, 0;
	@%p116 bra 	$L__BB4_61;
	ld.global.u32 	%r1663, [%rd11+100];
	xor.b32  	%r1889, %r1889, %r1663;
	ld.global.u32 	%r1664, [%rd11+104];
	xor.b32  	%r1980, %r1980, %r1664;
	ld.global.u32 	%r1665, [%rd11+108];
	xor.b32  	%r1979, %r1979, %r1665;
	ld.global.u32 	%r1666, [%rd11+112];
	xor.b32  	%r1978, %r1978, %r1666;
	ld.global.u32 	%r1667, [%rd11+116];
	xor.b32  	%r1885, %r1885, %r1667;
$L__BB4_61:
	and.b32  	%r1669, %r1624, 64;
	setp.eq.s32 	%p117, %r1669, 0;
	@%p117 bra 	$L__BB4_63;
	ld.global.u32 	%r1670, [%rd11+120];
	xor.b32  	%r1889, %r1889, %r1670;
	ld.global.u32 	%r1671, [%rd11+124];
	xor.b32  	%r1980, %r1980, %r1671;
	ld.global.u32 	%r1672, [%rd11+128];
	xor.b32  	%r1979, %r1979, %r1672;
	ld.global.u32 	%r1673, [%rd11+132];
	xor.b32  	%r1978, %r1978, %r1673;
	ld.global.u32 	%r1674, [%rd11+136];
	xor.b32  	%r1885, %r1885, %r1674;
$L__BB4_63:
	and.b32  	%r1676, %r1624, 128;
	setp.eq.s32 	%p118, %r1676, 0;
	@%p118 bra 	$L__BB4_65;
	ld.global.u32 	%r1677, [%rd11+140];
	xor.b32  	%r1889, %r1889, %r1677;
	ld.global.u32 	%r1678, [%rd11+144];
	xor.b32  	%r1980, %r1980, %r1678;
	ld.global.u32 	%r1679, [%rd11+148];
	xor.b32  	%r1979, %r1979, %r1679;
	ld.global.u32 	%r1680, [%rd11+152];
	xor.b32  	%r1978, %r1978, %r1680;
	ld.global.u32 	%r1681, [%rd11+156];
	xor.b32  	%r1885, %r1885, %r1681;
$L__BB4_65:
	and.b32  	%r1683, %r1624, 256;
	setp.eq.s32 	%p119, %r1683, 0;
	@%p119 bra 	$L__BB4_67;
	ld.global.u32 	%r1684, [%rd11+160];
	xor.b32  	%r1889, %r1889, %r1684;
	ld.global.u32 	%r1685, [%rd11+164];
	xor.b32  	%r1980, %r1980, %r1685;
	ld.global.u32 	%r1686, [%rd11+168];
	xor.b32  	%r1979, %r1979, %r1686;
	ld.global.u32 	%r1687, [%rd11+172];
	xor.b32  	%r1978, %r1978, %r1687;
	ld.global.u32 	%r1688, [%rd11+176];
	xor.b32  	%r1885, %r1885, %r1688;
$L__BB4_67:
	and.b32  	%r1690, %r1624, 512;
	setp.eq.s32 	%p120, %r1690, 0;
	@%p120 bra 	$L__BB4_69;
	ld.global.u32 	%r1691, [%rd11+180];
	xor.b32  	%r1889, %r1889, %r1691;
	ld.global.u32 	%r1692, [%rd11+184];
	xor.b32  	%r1980, %r1980, %r1692;
	ld.global.u32 	%r1693, [%rd11+188];
	xor.b32  	%r1979, %r1979, %r1693;
	ld.global.u32 	%r1694, [%rd11+192];
	xor.b32  	%r1978, %r1978, %r1694;
	ld.global.u32 	%r1695, [%rd11+196];
	xor.b32  	%r1885, %r1885, %r1695;
$L__BB4_69:
	and.b32  	%r1697, %r1624, 1024;
	setp.eq.s32 	%p121, %r1697, 0;
	@%p121 bra 	$L__BB4_71;
	ld.global.u32 	%r1698, [%rd11+200];
	xor.b32  	%r1889, %r1889, %r1698;
	ld.global.u32 	%r1699, [%rd11+204];
	xor.b32  	%r1980, %r1980, %r1699;
	ld.global.u32 	%r1700, [%rd11+208];
	xor.b32  	%r1979, %r1979, %r1700;
	ld.global.u32 	%r1701, [%rd11+212];
	xor.b32  	%r1978, %r1978, %r1701;
	ld.global.u32 	%r1702, [%rd11+216];
	xor.b32  	%r1885, %r1885, %r1702;
$L__BB4_71:
	and.b32  	%r1704, %r1624, 2048;
	setp.eq.s32 	%p122, %r1704, 0;
	@%p122 bra 	$L__BB4_73;
	ld.global.u32 	%r1705, [%rd11+220];
	xor.b32  	%r1889, %r1889, %r1705;
	ld.global.u32 	%r1706, [%rd11+224];
	xor.b32  	%r1980, %r1980, %r1706;
	ld.global.u32 	%r1707, [%rd11+228];
	xor.b32  	%r1979, %r1979, %r1707;
	ld.global.u32 	%r1708, [%rd11+232];
	xor.b32  	%r1978, %r1978, %r1708;
	ld.global.u32 	%r1709, [%rd11+236];
	xor.b32  	%r1885, %r1885, %r1709;
$L__BB4_73:
	and.b32  	%r1711, %r1624, 4096;
	setp.eq.s32 	%p123, %r1711, 0;
	@%p123 bra 	$L__BB4_75;
	ld.global.u32 	%r1712, [%rd11+240];
	xor.b32  	%r1889, %r1889, %r1712;
	ld.global.u32 	%r1713, [%rd11+244];
	xor.b32  	%r1980, %r1980, %r1713;
	ld.global.u32 	%r1714, [%rd11+248];
	xor.b32  	%r1979, %r1979, %r1714;
	ld.global.u32 	%r1715, [%rd11+252];
	xor.b32  	%r1978, %r1978, %r1715;
	ld.global.u32 	%r1716, [%rd11+256];
	xor.b32  	%r1885, %r1885, %r1716;
$L__BB4_75:
	and.b32  	%r1718, %r1624, 8192;
	setp.eq.s32 	%p124, %r1718, 0;
	@%p124 bra 	$L__BB4_77;
	ld.global.u32 	%r1719, [%rd11+260];
	xor.b32  	%r1889, %r1889, %r1719;
	ld.global.u32 	%r1720, [%rd11+264];
	xor.b32  	%r1980, %r1980, %r1720;
	ld.global.u32 	%r1721, [%rd11+268];
	xor.b32  	%r1979, %r1979, %r1721;
	ld.global.u32 	%r1722, [%rd11+272];
	xor.b32  	%r1978, %r1978, %r1722;
	ld.global.u32 	%r1723, [%rd11+276];
	xor.b32  	%r1885, %r1885, %r1723;
$L__BB4_77:
	and.b32  	%r1725, %r1624, 16384;
	setp.eq.s32 	%p125, %r1725, 0;
	@%p125 bra 	$L__BB4_79;
	ld.global.u32 	%r1726, [%rd11+280];
	xor.b32  	%r1889, %r1889, %r1726;
	ld.global.u32 	%r1727, [%rd11+284];
	xor.b32  	%r1980, %r1980, %r1727;
	ld.global.u32 	%r1728, [%rd11+288];
	xor.b32  	%r1979, %r1979, %r1728;
	ld.global.u32 	%r1729, [%rd11+292];
	xor.b32  	%r1978, %r1978, %r1729;
	ld.global.u32 	%r1730, [%rd11+296];
	xor.b32  	%r1885, %r1885, %r1730;
$L__BB4_79:
	and.b32  	%r1732, %r1624, 32768;
	setp.eq.s32 	%p126, %r1732, 0;
	@%p126 bra 	$L__BB4_81;
	ld.global.u32 	%r1733, [%rd11+300];
	xor.b32  	%r1889, %r1889, %r1733;
	ld.global.u32 	%r1734, [%rd11+304];
	xor.b32  	%r1980, %r1980, %r1734;
	ld.global.u32 	%r1735, [%rd11+308];
	xor.b32  	%r1979, %r1979, %r1735;
	ld.global.u32 	%r1736, [%rd11+312];
	xor.b32  	%r1978, %r1978, %r1736;
	ld.global.u32 	%r1737, [%rd11+316];
	xor.b32  	%r1885, %r1885, %r1737;
$L__BB4_81:
	add.s32 	%r1976, %r1976, 16;
	setp.ne.s32 	%p127, %r1976, 32;
	@%p127 bra 	$L__BB4_49;
	mad.lo.s32 	%r1738, %r1970, -31, %r202;
	add.s32 	%r1970, %r1738, 1;
	setp.ne.s32 	%p128, %r1970, 5;
	@%p128 bra 	$L__BB4_48;
	st.local.u32 	[%rd3+4], %r1889;
	st.local.v2.u32 	[%rd3+8], {%r1980, %r1979};
	st.local.v2.u32 	[%rd3+16], {%r1978, %r1885};
	setp.ne.s64 	%p129, %rd8, 3;
	@%p129 bra 	$L__BB4_121;
	mov.b32 	%r1885, 0;
	mov.u32 	%r2070, %r1885;
	mov.u32 	%r2071, %r1885;
	mov.u32 	%r2072, %r1885;
	mov.u32 	%r1889, %r1885;
	mov.u32 	%r2062, %r1885;
$L__BB4_85:
	mul.wide.u32 	%rd55, %r2062, 4;
	add.s64 	%rd56, %rd3, %rd55;
	ld.local.u32 	%r377, [%rd56+4];
	shl.b32 	%r378, %r2062, 5;
	mov.b32 	%r2068, 0;
$L__BB4_86:
	.pragma "nounroll";
	shr.u32 	%r1741, %r377, %r2068;
	and.b32  	%r1742, %r1741, 1;
	setp.eq.b32 	%p130, %r1742, 1;
	not.pred 	%p131, %p130;
	add.s32 	%r1743, %r378, %r2068;
	mul.lo.s32 	%r1744, %r1743, 5;
	mul.wide.u32 	%rd57, %r1744, 4;
	add.s64 	%rd12, %rd9, %rd57;
	@%p131 bra 	$L__BB4_88;
	ld.global.u32 	%r1745, [%rd12];
	xor.b32  	%r1889, %r1889, %r1745;
	ld.global.u32 	%r1746, [%rd12+4];
	xor.b32  	%r2072, %r2072, %r1746;
	ld.global.u32 	%r1747, [%rd12+8];
	xor.b32  	%r2071, %r2071, %r1747;
	ld.global.u32 	%r1748, [%rd12+12];
	xor.b32  	%r2070, %r2070, %r1748;
	ld.global.u32 	%r1749, [%rd12+16];
	xor.b32  	%r1885, %r1885, %r1749;
$L__BB4_88:
	and.b32  	%r1751, %r1741, 2;
	setp.eq.s32 	%p132, %r1751, 0;
	@%p132 bra 	$L__BB4_90;
	ld.global.u32 	%r1752, [%rd12+20];
	xor.b32  	%r1889, %r1889, %r1752;
	ld.global.u32 	%r1753, [%rd12+24];
	xor.b32  	%r2072, %r2072, %r1753;
	ld.global.u32 	%r1754, [%rd12+28];
	xor.b32  	%r2071, %r2071, %r1754;
	ld.global.u32 	%r1755, [%rd12+32];
	xor.b32  	%r2070, %r2070, %r1755;
	ld.global.u32 	%r1756, [%rd12+36];
	xor.b32  	%r1885, %r1885, %r1756;
$L__BB4_90:
	and.b32  	%r1758, %r1741, 4;
	setp.eq.s32 	%p133, %r1758, 0;
	@%p133 bra 	$L__BB4_92;
	ld.global.u32 	%r1759, [%rd12+40];
	xor.b32  	%r1889, %r1889, %r1759;
	ld.global.u32 	%r1760, [%rd12+44];
	xor.b32  	%r2072, %r2072, %r1760;
	ld.global.u32 	%r1761, [%rd12+48];
	xor.b32  	%r2071, %r2071, %r1761;
	ld.global.u32 	%r1762, [%rd12+52];
	xor.b32  	%r2070, %r2070, %r1762;
	ld.global.u32 	%r1763, [%rd12+56];
	xor.b32  	%r1885, %r1885, %r1763;
$L__BB4_92:
	and.b32  	%r1765, %r1741, 8;
	setp.eq.s32 	%p134, %r1765, 0;
	@%p134 bra 	$L__BB4_94;
	ld.global.u32 	%r1766, [%rd12+60];
	xor.b32  	%r1889, %r1889, %r1766;
	ld.global.u32 	%r1767, [%rd12+64];
	xor.b32  	%r2072, %r2072, %r1767;
	ld.global.u32 	%r1768, [%rd12+68];
	xor.b32  	%r2071, %r2071, %r1768;
	ld.global.u32 	%r1769, [%rd12+72];
	xor.b32  	%r2070, %r2070, %r1769;
	ld.global.u32 	%r1770, [%rd12+76];
	xor.b32  	%r1885, %r1885, %r1770;
$L__BB4_94:
	and.b32  	%r1772, %r1741, 16;
	setp.eq.s32 	%p135, %r1772, 0;
	@%p135 bra 	$L__BB4_96;
	ld.global.u32 	%r1773, [%rd12+80];
	xor.b32  	%r1889, %r1889, %r1773;
	ld.global.u32 	%r1774, [%rd12+84];
	xor.b32  	%r2072, %r2072, %r1774;
	ld.global.u32 	%r1775, [%rd12+88];
	xor.b32  	%r2071, %r2071, %r1775;
	ld.global.u32 	%r1776, [%rd12+92];
	xor.b32  	%r2070, %r2070, %r1776;
	ld.global.u32 	%r1777, [%rd12+96];
	xor.b32  	%r1885, %r1885, %r1777;
$L__BB4_96:
	and.b32  	%r1779, %r1741, 32;
	setp.eq.s32 	%p136, %r1779, 0;
	@%p136 bra 	$L__BB4_98;
	ld.global.u32 	%r1780, [%rd12+100];
	xor.b32  	%r1889, %r1889, %r1780;
	ld.global.u32 	%r1781, [%rd12+104];
	xor.b32  	%r2072, %r2072, %r1781;
	ld.global.u32 	%r1782, [%rd12+108];
	xor.b32  	%r2071, %r2071, %r1782;
	ld.global.u32 	%r1783, [%rd12+112];
	xor.b32  	%r2070, %r2070, %r1783;
	ld.global.u32 	%r1784, [%rd12+116];
	xor.b32  	%r1885, %r1885, %r1784;
$L__BB4_98:
	and.b32  	%r1786, %r1741, 64;
	setp.eq.s32 	%p137, %r1786, 0;
	@%p137 bra 	$L__BB4_100;
	ld.global.u32 	%r1787, [%rd12+120];
	xor.b32  	%r1889, %r1889, %r1787;
	ld.global.u32 	%r1788, [%rd12+124];
	xor.b32  	%r2072, %r2072, %r1788;
	ld.global.u32 	%r1789, [%rd12+128];
	xor.b32  	%r2071, %r2071, %r1789;
	ld.global.u32 	%r1790, [%rd12+132];
	xor.b32  	%r2070, %r2070, %r1790;
	ld.global.u32 	%r1791, [%rd12+136];
	xor.b32  	%r1885, %r1885, %r1791;
$L__BB4_100:
	and.b32  	%r1793, %r1741, 128;
	setp.eq.s32 	%p138, %r1793, 0;
	@%p138 bra 	$L__BB4_102;
	ld.global.u32 	%r1794, [%rd12+140];
	xor.b32  	%r1889, %r1889, %r1794;
	ld.global.u32 	%r1795, [%rd12+144];
	xor.b32  	%r2072, %r2072, %r1795;
	ld.global.u32 	%r1796, [%rd12+148];
	xor.b32  	%r2071, %r2071, %r1796;
	ld.global.u32 	%r1797, [%rd12+152];
	xor.b32  	%r2070, %r2070, %r1797;
	ld.global.u32 	%r1798, [%rd12+156];
	xor.b32  	%r1885, %r1885, %r1798;
$L__BB4_102:
	and.b32  	%r1800, %r1741, 256;
	setp.eq.s32 	%p139, %r1800, 0;
	@%p139 bra 	$L__BB4_104;
	ld.global.u32 	%r1801, [%rd12+160];
	xor.b32  	%r1889, %r1889, %r1801;
	ld.global.u32 	%r1802, [%rd12+164];
	xor.b32  	%r2072, %r2072, %r1802;
	ld.global.u32 	%r1803, [%rd12+168];
	xor.b32  	%r2071, %r2071, %r1803;
	ld.global.u32 	%r1804, [%rd12+172];
	xor.b32  	%r2070, %r2070, %r1804;
	ld.global.u32 	%r1805, [%rd12+176];
	xor.b32  	%r1885, %r1885, %r1805;
$L__BB4_104:
	and.b32  	%r1807, %r1741, 512;
	setp.eq.s32 	%p140, %r1807, 0;
	@%p140 bra 	$L__BB4_106;
	ld.global.u32 	%r1808, [%rd12+180];
	xor.b32  	%r1889, %r1889, %r1808;
	ld.global.u32 	%r1809, [%rd12+184];
	xor.b32  	%r2072, %r2072, %r1809;
	ld.global.u32 	%r1810, [%rd12+188];
	xor.b32  	%r2071, %r2071, %r1810;
	ld.global.u32 	%r1811, [%rd12+192];
	xor.b32  	%r2070, %r2070, %r1811;
	ld.global.u32 	%r1812, [%rd12+196];
	xor.b32  	%r1885, %r1885, %r1812;
$L__BB4_106:
	and.b32  	%r1814, %r1741, 1024;
	setp.eq.s32 	%p141, %r1814, 0;
	@%p141 bra 	$L__BB4_108;
	ld.global.u32 	%r1815, [%rd12+200];
	xor.b32  	%r1889, %r1889, %r1815;
	ld.global.u32 	%r1816, [%rd12+204];
	xor.b32  	%r2072, %r2072, %r1816;
	ld.global.u32 	%r1817, [%rd12+208];
	xor.b32  	%r2071, %r2071, %r1817;
	ld.global.u32 	%r1818, [%rd12+212];
	xor.b32  	%r2070, %r2070, %r1818;
	ld.global.u32 	%r1819, [%rd12+216];
	xor.b32  	%r1885, %r1885, %r1819;
$L__BB4_108:
	and.b32  	%r1821, %r1741, 2048;
	setp.eq.s32 	%p142, %r1821, 0;
	@%p142 bra 	$L__BB4_110;
	ld.global.u32 	%r1822, [%rd12+220];
	xor.b32  	%r1889, %r1889, %r1822;
	ld.global.u32 	%r1823, [%rd12+224];
	xor.b32  	%r2072, %r2072, %r1823;
	ld.global.u32 	%r1824, [%rd12+228];
	xor.b32  	%r2071, %r2071, %r1824;
	ld.global.u32 	%r1825, [%rd12+232];
	xor.b32  	%r2070, %r2070, %r1825;
	ld.global.u32 	%r1826, [%rd12+236];
	xor.b32  	%r1885, %r1885, %r1826;
$L__BB4_110:
	and.b32  	%r1828, %r1741, 4096;
	setp.eq.s32 	%p143, %r1828, 0;
	@%p143 bra 	$L__BB4_112;
	ld.global.u32 	%r1829, [%rd12+240];
	xor.b32  	%r1889, %r1889, %r1829;
	ld.global.u32 	%r1830, [%rd12+244];
	xor.b32  	%r2072, %r2072, %r1830;
	ld.global.u32 	%r1831, [%rd12+248];
	xor.b32  	%r2071, %r2071, %r1831;
	ld.global.u32 	%r1832, [%rd12+252];
	xor.b32  	%r2070, %r2070, %r1832;
	ld.global.u32 	%r1833, [%rd12+256];
	xor.b32  	%r1885, %r1885, %r1833;
$L__BB4_112:
	and.b32  	%r1835, %r1741, 8192;
	setp.eq.s32 	%p144, %r1835, 0;
	@%p144 bra 	$L__BB4_114;
	ld.global.u32 	%r1836, [%rd12+260];
	xor.b32  	%r1889, %r1889, %r1836;
	ld.global.u32 	%r1837, [%rd12+264];
	xor.b32  	%r2072, %r2072, %r1837;
	ld.global.u32 	%r1838, [%rd12+268];
	xor.b32  	%r2071, %r2071, %r1838;
	ld.global.u32 	%r1839, [%rd12+272];
	xor.b32  	%r2070, %r2070, %r1839;
	ld.global.u32 	%r1840, [%rd12+276];
	xor.b32  	%r1885, %r1885, %r1840;
$L__BB4_114:
	and.b32  	%r1842, %r1741, 16384;
	setp.eq.s32 	%p145, %r1842, 0;
	@%p145 bra 	$L__BB4_116;
	ld.global.u32 	%r1843, [%rd12+280];
	xor.b32  	%r1889, %r1889, %r1843;
	ld.global.u32 	%r1844, [%rd12+284];
	xor.b32  	%r2072, %r2072, %r1844;
	ld.global.u32 	%r1845, [%rd12+288];
	xor.b32  	%r2071, %r2071, %r1845;
	ld.global.u32 	%r1846, [%rd12+292];
	xor.b32  	%r2070, %r2070, %r1846;
	ld.global.u32 	%r1847, [%rd12+296];
	xor.b32  	%r1885, %r1885, %r1847;
$L__BB4_116:
	and.b32  	%r1849, %r1741, 32768;
	setp.eq.s32 	%p146, %r1849, 0;
	@%p146 bra 	$L__BB4_118;
	ld.global.u32 	%r1850, [%rd12+300];
	xor.b32  	%r1889, %r1889, %r1850;
	ld.global.u32 	%r1851, [%rd12+304];
	xor.b32  	%r2072, %r2072, %r1851;
	ld.global.u32 	%r1852, [%rd12+308];
	xor.b32  	%r2071, %r2071, %r1852;
	ld.global.u32 	%r1853, [%rd12+312];
	xor.b32  	%r2070, %r2070, %r1853;
	ld.global.u32 	%r1854, [%rd12+316];
	xor.b32  	%r1885, %r1885, %r1854;
$L__BB4_118:
	add.s32 	%r2068, %r2068, 16;
	setp.ne.s32 	%p147, %r2068, 32;
	@%p147 bra 	$L__BB4_86;
	mad.lo.s32 	%r1855, %r2062, -31, %r378;
	add.s32 	%r2062, %r1855, 1;
	setp.ne.s32 	%p148, %r2062, 5;
	@%p148 bra 	$L__BB4_85;
	st.local.u32 	[%rd3+4], %r1889;
	st.local.v2.u32 	[%rd3+8], {%r2072, %r2071};
	st.local.v2.u32 	[%rd3+16], {%r2070, %r1885};
$L__BB4_121:
	shr.u64 	%rd5, %rd7, 2;
	add.s32 	%r1872, %r1872, 1;
	setp.gt.u64 	%p149, %rd7, 3;
	@%p149 bra 	$L__BB4_9;
$L__BB4_122:
	shr.u32 	%r1856, %r1889, 2;
	xor.b32  	%r1857, %r1856, %r1889;
	shl.b32 	%r1858, %r1885, 4;
	shl.b32 	%r1859, %r1857, 1;
	xor.b32  	%r1860, %r1859, %r1858;
	xor.b32  	%r1861, %r1860, %r1857;
	xor.b32  	%r1862, %r1861, %r1885;
	add.s32 	%r1863, %r13, %r1862;
	add.s32 	%r1864, %r1863, 362437;
	rem.u32 	%r1865, %r1864, %r1097;
	add.s32 	%r1866, %r1865, 1;
	abs.s32 	%r2153, %r1866;
	add.u64 	%rd58, %SP, 0;
	add.u64 	%rd59, %SPL, 0;
	st.local.u32 	[%rd59], %r2153;
	mov.u64 	%rd60, $str$3;
	cvta.global.u64 	%rd61, %rd60;
	{ // callseq 4, 0
	.param .b64 param0;
	st.param.b64 	[param0], %rd61;
	.param .b64 param1;
	st.param.b64 	[param1], %rd58;
	.param .b32 retval0;
	call.uni (retval0), 
	vprintf, 
	(
	param0, 
	param1
	);
	ld.param.b32 	%r1867, [retval0];
	} // callseq 4
	st.shared.u32 	[%r7], %r2153;
	atom.global.add.u32 	%r1869, [%rd2], 1;
$L__BB4_123:
	st.global.u32 	[%rd6], %r2153;
	bra.uni 	$L__BB4_245;
$L__BB4_124:
	ld.global.u32 	%r1111, [%rd6];
	setp.ne.s32 	%p12, %r1111, -1;
	@%p12 bra 	$L__BB4_245;
	setp.lt.s32 	%p13, %r8, 1;
	setp.gt.s32 	%p14, %r8, %r1094;
	sub.s32 	%r1112, %r6, %r1095;
	mul.wide.s32 	%rd27, %r1112, 4;
	add.s64 	%rd14, %rd1, %rd27;
	ld.global.u32 	%r554, [%rd14];
	or.pred  	%p15, %p13, %p14;
	@%p15 bra 	$L__BB4_128;
	setp.eq.s32 	%p16, %r554, -1;
	@%p16 bra 	$L__BB4_128;
	st.global.u32 	[%rd6], %r554;
	mov.b32 	%r1113, -1;
	st.global.u32 	[%rd14], %r1113;
	atom.global.add.u32 	%r1114, [%rd2], 1;
	bra.uni 	$L__BB4_245;
$L__BB4_128:
	setp.eq.s32 	%p17, %r554, -1;
	@%p17 bra 	$L__BB4_245;
	xor.b32  	%r1115, %r1096, -1429050551;
	mul.lo.s32 	%r1116, %r1115, 1099087573;
	setp.gt.s32 	%p18, %r1096, -1;
	selp.b32 	%r1117, -644748465, -1947113066, %p18;
	add.s32 	%r1118, %r1117, %r1116;
	add.s32 	%r555, %r1118, 6615241;
	add.s32 	%r2173, %r1116, 123456789;
	st.local.v2.u32 	[%rd4], {%r555, %r2173};
	xor.b32  	%r1119, %r1116, 362436069;
	add.s32 	%r1120, %r1117, 521288629;
	st.local.v2.u32 	[%rd4+8], {%r1119, %r1120};
	xor.b32  	%r1121, %r1117, 88675123;
	add.s32 	%r2169, %r1116, 5783321;
	st.local.v2.u32 	[%rd4+16], {%r1121, %r2169};
	setp.eq.s32 	%p19, %r6, 0;
	@%p19 bra 	$L__BB4_244;
	mov.b32 	%r2156, 0;
	mov.u64 	%rd29, precalc_xorwow_matrix;
$L__BB4_131:
	mov.u64 	%rd15, %rd5;
	and.b64  	%rd16, %rd15, 3;
	setp.eq.s64 	%p20, %rd16, 0;
	@%p20 bra 	$L__BB4_243;
	mul.wide.u32 	%rd28, %r2156, 3200;
	add.s64 	%rd17, %rd29, %rd28;
	mov.b32 	%r2169, 0;
	mov.u32 	%r2170, %r2169;
	mov.u32 	%r2171, %r2169;
	mov.u32 	%r2172, %r2169;
	mov.u32 	%r2173, %r2169;
	mov.u32 	%r2162, %r2169;
$L__BB4_133:
	mul.wide.u32 	%rd30, %r2162, 4;
	add.s64 	%rd31, %rd4, %rd30;
	ld.local.u32 	%r567, [%rd31+4];
	shl.b32 	%r568, %r2162, 5;
	mov.b32 	%r2168, 0;
$L__BB4_134:
	.pragma "nounroll";
	shr.u32 	%r1125, %r567, %r2168;
	and.b32  	%r1126, %r1125, 1;
	setp.eq.b32 	%p21, %r1126, 1;
	not.pred 	%p22, %p21;
	add.s32 	%r1127, %r568, %r2168;
	mul.lo.s32 	%r1128, %r1127, 5;
	mul.wide.u32 	%rd32, %r1128, 4;
	add.s64 	%rd18, %rd17, %rd32;
	@%p22 bra 	$L__BB4_136;
	ld.global.u32 	%r1129, [%rd18];
	xor.b32  	%r2173, %r2173, %r1129;
	ld.global.u32 	%r1130, [%rd18+4];
	xor.b32  	%r2172, %r2172, %r1130;
	ld.global.u32 	%r1131, [%rd18+8];
	xor.b32  	%r2171, %r2171, %r1131;
	ld.global.u32 	%r1132, [%rd18+12];
	xor.b32  	%r2170, %r2170, %r1132;
	ld.global.u32 	%r1133, [%rd18+16];
	xor.b32  	%r2169, %r2169, %r1133;
$L__BB4_136:
	and.b32  	%r1135, %r1125, 2;
	setp.eq.s32 	%p23, %r1135, 0;
	@%p23 bra 	$L__BB4_138;
	ld.global.u32 	%r1136, [%rd18+20];
	xor.b32  	%r2173, %r2173, %r1136;
	ld.global.u32 	%r1137, [%rd18+24];
	xor.b32  	%r2172, %r2172, %r1137;
	ld.global.u32 	%r1138, [%rd18+28];
	xor.b32  	%r2171, %r2171, %r1138;
	ld.global.u32 	%r1139, [%rd18+32];
	xor.b32  	%r2170, %r2170, %r1139;
	ld.global.u32 	%r1140, [%rd18+36];
	xor.b32  	%r2169, %r2169, %r1140;
$L__BB4_138:
	and.b32  	%r1142, %r1125, 4;
	setp.eq.s32 	%p24, %r1142, 0;
	@%p24 bra 	$L__BB4_140;
	ld.global.u32 	%r1143, [%rd18+40];
	xor.b32  	%r2173, %r2173, %r1143;
	ld.global.u32 	%r1144, [%rd18+44];
	xor.b32  	%r2172, %r2172, %r1144;
	ld.global.u32 	%r1145, [%rd18+48];
	xor.b32  	%r2171, %r2171, %r1145;
	ld.global.u32 	%r1146, [%rd18+52];
	xor.b32  	%r2170, %r2170, %r1146;
	ld.global.u32 	%r1147, [%rd18+56];
	xor.b32  	%r2169, %r2169, %r1147;
$L__BB4_140:
	and.b32  	%r1149, %r1125, 8;
	setp.eq.s32 	%p25, %r1149, 0;
	@%p25 bra 	$L__BB4_142;
	ld.global.u32 	%r1150, [%rd18+60];
	xor.b32  	%r2173, %r2173, %r1150;
	ld.global.u32 	%r1151, [%rd18+64];
	xor.b32  	%r2172, %r2172, %r1151;
	ld.global.u32 	%r1152, [%rd18+68];
	xor.b32  	%r2171, %r2171, %r1152;
	ld.global.u32 	%r1153, [%rd18+72];
	xor.b32  	%r2170, %r2170, %r1153;
	ld.global.u32 	%r1154, [%rd18+76];
	xor.b32  	%r2169, %r2169, %r1154;
$L__BB4_142:
	and.b32  	%r1156, %r1125, 16;
	setp.eq.s32 	%p26, %r1156, 0;
	@%p26 bra 	$L__BB4_144;
	ld.global.u32 	%r1157, [%rd18+80];
	xor.b32  	%r2173, %r2173, %r1157;
	ld.global.u32 	%r1158, [%rd18+84];
	xor.b32  	%r2172, %r2172, %r1158;
	ld.global.u32 	%r1159, [%rd18+88];
	xor.b32  	%r2171, %r2171, %r1159;
	ld.global.u32 	%r1160, [%rd18+92];
	xor.b32  	%r2170, %r2170, %r1160;
	ld.global.u32 	%r1161, [%rd18+96];
	xor.b32  	%r2169, %r2169, %r1161;
$L__BB4_144:
	and.b32  	%r1163, %r1125, 32;
	setp.eq.s32 	%p27, %r1163, 0;
	@%p27 bra 	$L__BB4_146;
	ld.global.u32 	%r1164, [%rd18+100];
	xor.b32  	%r2173, %r2173, %r1164;
	ld.global.u32 	%r1165, [%rd18+104];
	xor.b32  	%r2172, %r2172, %r1165;
	ld.global.u32 	%r1166, [%rd18+108];
	xor.b32  	%r2171, %r2171, %r1166;
	ld.global.u32 	%r1167, [%rd18+112];
	xor.b32  	%r2170, %r2170, %r1167;
	ld.global.u32 	%r1168, [%rd18+116];
	xor.b32  	%r2169, %r2169, %r1168;
$L__BB4_146:
	and.b32  	%r1170, %r1125, 64;
	setp.eq.s32 	%p28, %r1170, 0;
	@%p28 bra 	$L__BB4_148;
	ld.global.u32 	%r1171, [%rd18+120];
	xor.b32  	%r2173, %r2173, %r1171;
	ld.global.u32 	%r1172, [%rd18+124];
	xor.b32  	%r2172, %r2172, %r1172;
	ld.global.u32 	%r1173, [%rd18+128];
	xor.b32  	%r2171, %r2171, %r1173;
	ld.global.u32 	%r1174, [%rd18+132];
	xor.b32  	%r2170, %r2170, %r1174;
	ld.global.u32 	%r1175, [%rd18+136];
	xor.b32  	%r2169, %r2169, %r1175;
$L__BB4_148:
	and.b32  	%r1177, %r1125, 128;
	setp.eq.s32 	%p29, %r1177, 0;
	@%p29 bra 	$L__BB4_150;
	ld.global.u32 	%r1178, [%rd18+140];
	xor.b32  	%r2173, %r2173, %r1178;
	ld.global.u32 	%r1179, [%rd18+144];
	xor.b32  	%r2172, %r2172, %r1179;
	ld.global.u32 	%r1180, [%rd18+148];
	xor.b32  	%r2171, %r2171, %r1180;
	ld.global.u32 	%r1181, [%rd18+152];
	xor.b32  	%r2170, %r2170, %r1181;
	ld.global.u32 	%r1182, [%rd18+156];
	xor.b32  	%r2169, %r2169, %r1182;
$L__BB4_150:
	and.b32  	%r1184, %r1125, 256;
	setp.eq.s32 	%p30, %r1184, 0;
	@%p30 bra 	$L__BB4_152;
	ld.global.u32 	%r1185, [%rd18+160];
	xor.b32  	%r2173, %r2173, %r1185;
	ld.global.u32 	%r1186, [%rd18+164];
	xor.b32  	%r2172, %r2172, %r1186;
	ld.global.u32 	%r1187, [%rd18+168];
	xor.b32  	%r2171, %r2171, %r1187;
	ld.global.u32 	%r1188, [%rd18+172];
	xor.b32  	%r2170, %r2170, %r1188;
	ld.global.u32 	%r1189, [%rd18+176];
	xor.b32  	%r2169, %r2169, %r1189;
$L__BB4_152:
	and.b32  	%r1191, %r1125, 512;
	setp.eq.s32 	%p31, %r1191, 0;
	@%p31 bra 	$L__BB4_154;
	ld.global.u32 	%r1192, [%rd18+180];
	xor.b32  	%r2173, %r2173, %r1192;
	ld.global.u32 	%r1193, [%rd18+184];
	xor.b32  	%r2172, %r2172, %r1193;
	ld.global.u32 	%r1194, [%rd18+188];
	xor.b32  	%r2171, %r2171, %r1194;
	ld.global.u32 	%r1195, [%rd18+192];
	xor.b32  	%r2170, %r2170, %r1195;
	ld.global.u32 	%r1196, [%rd18+196];
	xor.b32  	%r2169, %r2169, %r1196;
$L__BB4_154:
	and.b32  	%r1198, %r1125, 1024;
	setp.eq.s32 	%p32, %r1198, 0;
	@%p32 bra 	$L__BB4_156;
	ld.global.u32 	%r1199, [%rd18+200];
	xor.b32  	%r2173, %r2173, %r1199;
	ld.global.u32 	%r1200, [%rd18+204];
	xor.b32  	%r2172, %r2172, %r1200;
	ld.global.u32 	%r1201, [%rd18+208];
	xor.b32  	%r2171, %r2171, %r1201;
	ld.global.u32 	%r1202, [%rd18+212];
	xor.b32  	%r2170, %r2170, %r1202;
	ld.global.u32 	%r1203, [%rd18+216];
	xor.b32  	%r2169, %r2169, %r1203;
$L__BB4_156:
	and.b32  	%r1205, %r1125, 2048;
	setp.eq.s32 	%p33, %r1205, 0;
	@%p33 bra 	$L__BB4_158;
	ld.global.u32 	%r1206, [%rd18+220];
	xor.b32  	%r2173, %r2173, %r1206;
	ld.global.u32 	%r1207, [%rd18+224];
	xor.b32  	%r2172, %r2172, %r1207;
	ld.global.u32 	%r1208, [%rd18+228];
	xor.b32  	%r2171, %r2171, %r1208;
	ld.global.u32 	%r1209, [%rd18+232];
	xor.b32  	%r2170, %r2170, %r1209;
	ld.global.u32 	%r1210, [%rd18+236];
	xor.b32  	%r2169, %r2169, %r1210;
$L__BB4_158:
	and.b32  	%r1212, %r1125, 4096;
	setp.eq.s32 	%p34, %r1212, 0;
	@%p34 bra 	$L__BB4_160;
	ld.global.u32 	%r1213, [%rd18+240];
	xor.b32  	%r2173, %r2173, %r1213;
	ld.global.u32 	%r1214, [%rd18+244];
	xor.b32  	%r2172, %r2172, %r1214;
	ld.global.u32 	%r1215, [%rd18+248];
	xor.b32  	%r2171, %r2171, %r1215;
	ld.global.u32 	%r1216, [%rd18+252];
	xor.b32  	%r2170, %r2170, %r1216;
	ld.global.u32 	%r1217, [%rd18+256];
	xor.b32  	%r2169, %r2169, %r1217;
$L__BB4_160:
	and.b32  	%r1219, %r1125, 8192;
	setp.eq.s32 	%p35, %r1219, 0;
	@%p35 bra 	$L__BB4_162;
	ld.global.u32 	%r1220, [%rd18+260];
	xor.b32  	%r2173, %r2173, %r1220;
	ld.global.u32 	%r1221, [%rd18+264];
	xor.b32  	%r2172, %r2172, %r1221;
	ld.global.u32 	%r1222, [%rd18+268];
	xor.b32  	%r2171, %r2171, %r1222;
	ld.global.u32 	%r1223, [%rd18+272];
	xor.b32  	%r2170, %r2170, %r1223;
	ld.global.u32 	%r1224, [%rd18+276];
	xor.b32  	%r2169, %r2169, %r1224;
$L__BB4_162:
	and.b32  	%r1226, %r1125, 16384;
	setp.eq.s32 	%p36, %r1226, 0;
	@%p36 bra 	$L__BB4_164;
	ld.global.u32 	%r1227, [%rd18+280];
	xor.b32  	%r2173, %r2173, %r1227;
	ld.global.u32 	%r1228, [%rd18+284];
	xor.b32  	%r2172, %r2172, %r1228;
	ld.global.u32 	%r1229, [%rd18+288];
	xor.b32  	%r2171, %r2171, %r1229;
	ld.global.u32 	%r1230, [%rd18+292];
	xor.b32  	%r2170, %r2170, %r1230;
	ld.global.u32 	%r1231, [%rd18+296];
	xor.b32  	%r2169, %r2169, %r1231;
$L__BB4_164:
	and.b32  	%r1233, %r1125, 32768;
	setp.eq.s32 	%p37, %r1233, 0;
	@%p37 bra 	$L__BB4_166;
	ld.global.u32 	%r1234, [%rd18+300];
	xor.b32  	%r2173, %r2173, %r1234;
	ld.global.u32 	%r1235, [%rd18+304];
	xor.b32  	%r2172, %r2172, %r1235;
	ld.global.u32 	%r1236, [%rd18+308];
	xor.b32  	%r2171, %r2171, %r1236;
	ld.global.u32 	%r1237, [%rd18+312];
	xor.b32  	%r2170, %r2170, %r1237;
	ld.global.u32 	%r1238, [%rd18+316];
	xor.b32  	%r2169, %r2169, %r1238;
$L__BB4_166:
	add.s32 	%r2168, %r2168, 16;
	setp.ne.s32 	%p38, %r2168, 32;
	@%p38 bra 	$L__BB4_134;
	mad.lo.s32 	%r1239, %r2162, -31, %r568;
	add.s32 	%r2162, %r1239, 1;
	setp.ne.s32 	%p39, %r2162, 5;
	@%p39 bra 	$L__BB4_133;
	st.local.u32 	[%rd4+4], %r2173;
	st.local.v2.u32 	[%rd4+8], {%r2172, %r2171};
	st.local.v2.u32 	[%rd4+16], {%r2170, %r2169};
	setp.eq.s64 	%p40, %rd16, 1;
	@%p40 bra 	$L__BB4_243;
	mov.b32 	%r2169, 0;
	mov.u32 	%r2262, %r2169;
	mov.u32 	%r2263, %r2169;
	mov.u32 	%r2264, %r2169;
	mov.u32 	%r2173, %r2169;
	mov.u32 	%r2254, %r2169;
$L__BB4_170:
	mul.wide.u32 	%rd33, %r2254, 4;
	add.s64 	%rd34, %rd4, %rd33;
	ld.local.u32 	%r743, [%rd34+4];
	shl.b32 	%r744, %r2254, 5;
	mov.b32 	%r2260, 0;
$L__BB4_171:
	.pragma "nounroll";
	shr.u32 	%r1242, %r743, %r2260;
	and.b32  	%r1243, %r1242, 1;
	setp.eq.b32 	%p41, %r1243, 1;
	not.pred 	%p42, %p41;
	add.s32 	%r1244, %r744, %r2260;
	mul.lo.s32 	%r1245, %r1244, 5;
	mul.wide.u32 	%rd35, %r1245, 4;
	add.s64 	%rd19, %rd17, %rd35;
	@%p42 bra 	$L__BB4_173;
	ld.global.u32 	%r1246, [%rd19];
	xor.b32  	%r2173, %r2173, %r1246;
	ld.global.u32 	%r1247, [%rd19+4];
	xor.b32  	%r2264, %r2264, %r1247;
	ld.global.u32 	%r1248, [%rd19+8];
	xor.b32  	%r2263, %r2263, %r1248;
	ld.global.u32 	%r1249, [%rd19+12];
	xor.b32  	%r2262, %r2262, %r1249;
	ld.global.u32 	%r1250, [%rd19+16];
	xor.b32  	%r2169, %r2169, %r1250;
$L__BB4_173:
	and.b32  	%r1252, %r1242, 2;
	setp.eq.s32 	%p43, %r1252, 0;
	@%p43 bra 	$L__BB4_175;
	ld.global.u32 	%r1253, [%rd19+20];
	xor.b32  	%r2173, %r2173, %r1253;
	ld.global.u32 	%r1254, [%rd19+24];
	xor.b32  	%r2264, %r2264, %r1254;
	ld.global.u32 	%r1255, [%rd19+28];
	xor.b32  	%r2263, %r2263, %r1255;
	ld.global.u32 	%r1256, [%rd19+32];
	xor.b32  	%r2262, %r2262, %r1256;
	ld.global.u32 	%r1257, [%rd19+36];
	xor.b32  	%r2169, %r2169, %r1257;
$L__BB4_175:
	and.b32  	%r1259, %r1242, 4;
	setp.eq.s32 	%p44, %r1259, 0;
	@%p44 bra 	$L__BB4_177;
	ld.global.u32 	%r1260, [%rd19+40];
	xor.b32  	%r2173, %r2173, %r1260;
	ld.global.u32 	%r1261, [%rd19+44];
	xor.b32  	%r2264, %r2264, %r1261;
	ld.global.u32 	%r1262, [%rd19+48];
	xor.b32  	%r2263, %r2263, %r1262;
	ld.global.u32 	%r1263, [%rd19+52];
	xor.b32  	%r2262, %r2262, %r1263;
	ld.global.u32 	%r1264, [%rd19+56];
	xor.b32  	%r2169, %r2169, %r1264;
$L__BB4_177:
	and.b32  	%r1266, %r1242, 8;
	setp.eq.s32 	%p45, %r1266, 0;
	@%p45 bra 	$L__BB4_179;
	ld.global.u32 	%r1267, [%rd19+60];
	xor.b32  	%r2173, %r2173, %r1267;
	ld.global.u32 	%r1268, [%rd19+64];
	xor.b32  	%r2264, %r2264, %r1268;
	ld.global.u32 	%r1269, [%rd19+68];
	xor.b32  	%r2263, %r2263, %r1269;
	ld.global.u32 	%r1270, [%rd19+72];
	xor.b32  	%r2262, %r2262, %r1270;
	ld.global.u32 	%r1271, [%rd19+76];
	xor.b32  	%r2169, %r2169, %r1271;
$L__BB4_179:
	and.b32  	%r1273, %r1242, 16;
	setp.eq.s32 	%p46, %r1273, 0;
	@%p46 bra 	$L__BB4_181;
	ld.global.u32 	%r1274, [%rd19+80];
	xor.b32  	%r2173, %r2173, %r1274;
	ld.global.u32 	%r1275, [%rd19+84];
	xor.b32  	%r2264, %r2264, %r1275;
	ld.global.u32 	%r1276, [%rd19+88];
	xor.b32  	%r2263, %r2263, %r1276;
	ld.global.u32 	%r1277, [%rd19+92];
	xor.b32  	%r2262, %r2262, %r1277;
	ld.global.u32 	%r1278, [%rd19+96];
	xor.b32  	%r2169, %r2169, %r1278;
$L__BB4_181:
	and.b32  	%r1280, %r1242, 32;
	setp.eq.s32 	%p47, %r1280, 0;
	@%p47 bra 	$L__BB4_183;
	ld.global.u32 	%r1281, [%rd19+100];
	xor.b32  	%r2173, %r2173, %r1281;
	ld.global.u32 	%r1282, [%rd19+104];
	xor.b32  	%r2264, %r2264, %r1282;
	ld.global.u32 	%r1283, [%rd19+108];
	xor.b32  	%r2263, %r2263, %r1283;
	ld.global.u32 	%r1284, [%rd19+112];
	xor.b32  	%r2262, %r2262, %r1284;
	ld.global.u32 	%r1285, [%rd19+116];
	xor.b32  	%r2169, %r2169, %r1285;
$L__BB4_183:
	and.b32  	%r1287, %r1242, 64;
	setp.eq.s32 	%p48, %r1287, 0;
	@%p48 bra 	$L__BB4_185;
	ld.global.u32 	%r1288, [%rd19+120];
	xor.b32  	%r2173, %r2173, %r1288;
	ld.global.u32 	%r1289, [%rd19+124];
	xor.b32  	%r2264, %r2264, %r1289;
	ld.global.u32 	%r1290, [%rd19+128];
	xor.b32  	%r2263, %r2263, %r1290;
	ld.global.u32 	%r1291, [%rd19+132];
	xor.b32  	%r2262, %r2262, %r1291;
	ld.global.u32 	%r1292, [%rd19+136];
	xor.b32  	%r2169, %r2169, %r1292;
$L__BB4_185:
	and.b32  	%r1294, %r1242, 128;
	setp.eq.s32 	%p49, %r1294, 0;
	@%p49 bra 	$L__BB4_187;
	ld.global.u32 	%r1295, [%rd19+140];
	xor.b32  	%r2173, %r2173, %r1295;
	ld.global.u32 	%r1296, [%rd19+144];
	xor.b32  	%r2264, %r2264, %r1296;
	ld.global.u32 	%r1297, [%rd19+148];
	xor.b32  	%r2263, %r2263, %r1297;
	ld.global.u32 	%r1298, [%rd19+152];
	xor.b32  	%r2262, %r2262, %r1298;
	ld.global.u32 	%r1299, [%rd19+156];
	xor.b32  	%r2169, %r2169, %r1299;
$L__BB4_187:
	and.b32  	%r1301, %r1242, 256;
	setp.eq.s32 	%p50, %r1301, 0;
	@%p50 bra 	$L__BB4_189;
	ld.global.u32 	%r1302, [%rd19+160];
	xor.b32  	%r2173, %r2173, %r1302;
	ld.global.u32 	%r1303, [%rd19+164];
	xor.b32  	%r2264, %r2264, %r1303;
	ld.global.u32 	%r1304, [%rd19+168];
	xor.b32  	%r2263, %r2263, %r1304;
	ld.global.u32 	%r1305, [%rd19+172];
	xor.b32  	%r2262, %r2262, %r1305;
	ld.global.u32 	%r1306, [%rd19+176];
	xor.b32  	%r2169, %r2169, %r1306;
$L__BB4_189:
	and.b32  	%r1308, %r1242, 512;
	setp.eq.s32 	%p51, %r1308, 0;
	@%p51 bra 	$L__BB4_191;
	ld.global.u32 	%r1309, [%rd19+180];
	xor.b32  	%r2173, %r2173, %r1309;
	ld.global.u32 	%r1310, [%rd19+184];
	xor.b32  	%r2264, %r2264, %r1310;
	ld.global.u32 	%r1311, [%rd19+188];
	xor.b32  	%r2263, %r2263, %r1311;
	ld.global.u32 	%r1312, [%rd19+192];
	xor.b32  	%r2262, %r2262, %r1312;
	ld.global.u32 	%r1313, [%rd19+196];
	xor.b32  	%r2169, %r2169, %r1313;
$L__BB4_191:
	and.b32  	%r1315, %r1242, 1024;
	setp.eq.s32 	%p52, %r1315, 0;
	@%p52 bra 	$L__BB4_193;
	ld.global.u32 	%r1316, [%rd19+200];
	xor.b32  	%r2173, %r2173, %r1316;
	ld.global.u32 	%r1317, [%rd19+204];
	xor.b32  	%r2264, %r2264, %r1317;
	ld.global.u32 	%r1318, [%rd19+208];
	xor.b32  	%r2263, %r2263, %r1318;
	ld.global.u32 	%r1319, [%rd19+212];
	xor.b32  	%r2262, %r2262, %r1319;
	ld.global.u32 	%r1320, [%rd19+216];
	xor.b32  	%r2169, %r2169, %r1320;
$L__BB4_193:
	and.b32  	%r1322, %r1242, 2048;
	setp.eq.s32 	%p53, %r1322, 0;
	@%p53 bra 	$L__BB4_195;
	ld.global.u32 	%r1323, [%rd19+220];
	xor.b32  	%r2173, %r2173, %r1323;
	ld.global.u32 	%r1324, [%rd19+224];
	xor.b32  	%r2264, %r2264, %r1324;
	ld.global.u32 	%r1325, [%rd19+228];
	xor.b32  	%r2263, %r2263, %r1325;
	ld.global.u32 	%r1326, [%rd19+232];
	xor.b32  	%r2262, %r2262, %r1326;
	ld.global.u32 	%r1327, [%rd19+236];
	xor.b32  	%r2169, %r2169, %r1327;
$L__BB4_195:
	and.b32  	%r1329, %r1242, 4096;
	setp.eq.s32 	%p54, %r1329, 0;
	@%p54 bra 	$L__BB4_197;
	ld.global.u32 	%r1330, [%rd19+240];
	xor.b32  	%r2173, %r2173, %r1330;
	ld.global.u32 	%r1331, [%rd19+244];
	xor.b32  	%r2264, %r2264, %r1331;
	ld.global.u32 	%r1332, [%rd19+248];
	xor.b32  	%r2263, %r2263, %r1332;
	ld.global.u32 	%r1333, [%rd19+252];
	xor.b32  	%r2262, %r2262, %r1333;
	ld.global.u32 	%r1334, [%rd19+256];
	xor.b32  	%r2169, %r2169, %r1334;
$L__BB4_197:
	and.b32  	%r1336, %r1242, 8192;
	setp.eq.s32 	%p55, %r1336, 0;
	@%p55 bra 	$L__BB4_199;
	ld.global.u32 	%r1337, [%rd19+260];
	xor.b32  	%r2173, %r2173, %r1337;
	ld.global.u32 	%r1338, [%rd19+264];
	xor.b32  	%r2264, %r2264, %r1338;
	ld.global.u32 	%r1339, [%rd19+268];
	xor.b32  	%r2263, %r2263, %r1339;
	ld.global.u32 	%r1340, [%rd19+272];
	xor.b32  	%r2262, %r2262, %r1340;
	ld.global.u32 	%r1341, [%rd19+276];
	xor.b32  	%r2169, %r2169, %r1341;
$L__BB4_199:
	and.b32  	%r1343, %r1242, 16384;
	setp.eq.s32 	%p56, %r1343, 0;
	@%p56 bra 	$L__BB4_201;
	ld.global.u32 	%r1344, [%rd19+280];
	xor.b32  	%r2173, %r2173, %r1344;
	ld.global.u32 	%r1345, [%rd19+284];
	xor.b32  	%r2264, %r2264, %r1345;
	ld.global.u32 	%r1346, [%rd19+288];
	xor.b32  	%r2263, %r2263, %r1346;
	ld.global.u32 	%r1347, [%rd19+292];
	xor.b32  	%r2262, %r2262, %r1347;
	ld.global.u32 	%r1348, [%rd19+296];
	xor.b32  	%r2169, %r2169, %r1348;
$L__BB4_201:
	and.b32  	%r1350, %r1242, 32768;
	setp.eq.s32 	%p57, %r1350, 0;
	@%p57 bra 	$L__BB4_203;
	ld.global.u32 	%r1351, [%rd19+300];
	xor.b32  	%r2173, %r2173, %r1351;
	ld.global.u32 	%r1352, [%rd19+304];
	xor.b32  	%r2264, %r2264, %r1352;
	ld.global.u32 	%r1353, [%rd19+308];
	xor.b32  	%r2263, %r2263, %r1353;
	ld.global.u32 	%r1354, [%rd19+312];
	xor.b32  	%r2262, %r2262, %r1354;
	ld.global.u32 	%r1355, [%rd19+316];
	xor.b32  	%r2169, %r2169, %r1355;
$L__BB4_203:
	add.s32 	%r2260, %r2260, 16;
	setp.ne.s32 	%p58, %r2260, 32;
	@%p58 bra 	$L__BB4_171;
	mad.lo.s32 	%r1356, %r2254, -31, %r744;
	add.s32 	%r2254, %r1356, 1;
	setp.ne.s32 	%p59, %r2254, 5;
	@%p59 bra 	$L__BB4_170;
	st.local.u32 	[%rd4+4], %r2173;
	st.local.v2.u32 	[%rd4+8], {%r2264, %r2263};
	st.local.v2.u32 	[%rd4+16], {%r2262, %r2169};
	setp.ne.s64 	%p60, %rd16, 3;
	@%p60 bra 	$L__BB4_243;
	mov.b32 	%r2169, 0;
	mov.u32 	%r2354, %r2169;
	mov.u32 	%r2355, %r2169;
	mov.u32 	%r2356, %r2169;
	mov.u32 	%r2173, %r2169;
	mov.u32 	%r2346, %r2169;
$L__BB4_207:
	mul.wide.u32 	%rd36, %r2346, 4;
	add.s64 	%rd37, %rd4, %rd36;
	ld.local.u32 	%r919, [%rd37+4];
	shl.b32 	%r920, %r2346, 5;
	mov.b32 	%r2352, 0;
$L__BB4_208:
	.pragma "nounroll";
	shr.u32 	%r1359, %r919, %r2352;
	and.b32  	%r1360, %r1359, 1;
	setp.eq.b32 	%p61, %r1360, 1;
	not.pred 	%p62, %p61;
	add.s32 	%r1361, %r920, %r2352;
	mul.lo.s32 	%r1362, %r1361, 5;
	mul.wide.u32 	%rd38, %r1362, 4;
	add.s64 	%rd20, %rd17, %rd38;
	@%p62 bra 	$L__BB4_210;
	ld.global.u32 	%r1363, [%rd20];
	xor.b32  	%r2173, %r2173, %r1363;
	ld.global.u32 	%r1364, [%rd20+4];
	xor.b32  	%r2356, %r2356, %r1364;
	ld.global.u32 	%r1365, [%rd20+8];
	xor.b32  	%r2355, %r2355, %r1365;
	ld.global.u32 	%r1366, [%rd20+12];
	xor.b32  	%r2354, %r2354, %r1366;
	ld.global.u32 	%r1367, [%rd20+16];
	xor.b32  	%r2169, %r2169, %r1367;
$L__BB4_210:
	and.b32  	%r1369, %r1359, 2;
	setp.eq.s32 	%p63, %r1369, 0;
	@%p63 bra 	$L__BB4_212;
	ld.global.u32 	%r1370, [%rd20+20];
	xor.b32  	%r2173, %r2173, %r1370;
	ld.global.u32 	%r1371, [%rd20+24];
	xor.b32  	%r2356, %r2356, %r1371;
	ld.global.u32 	%r1372, [%rd20+28];
	xor.b32  	%r2355, %r2355, %r1372;
	ld.global.u32 	%r1373, [%rd20+32];
	xor.b32  	%r2354, %r2354, %r1373;
	ld.global.u32 	%r1374, [%rd20+36];
	xor.b32  	%r2169, %r2169, %r1374;
$L__BB4_212:
	and.b32  	%r1376, %r1359, 4;
	setp.eq.s32 	%p64, %r1376, 0;
	@%p64 bra 	$L__BB4_214;
	ld.global.u32 	%r1377, [%rd20+40];
	xor.b32  	%r2173, %r2173, %r1377;
	ld.global.u32 	%r1378, [%rd20+44];
	xor.b32  	%r2356, %r2356, %r1378;
	ld.global.u32 	%r1379, [%rd20+48];
	xor.b32  	%r2355, %r2355, %r1379;
	ld.global.u32 	%r1380, [%rd20+52];
	xor.b32  	%r2354, %r2354, %r1380;
	ld.global.u32 	%r1381, [%rd20+56];
	xor.b32  	%r2169, %r2169, %r1381;
$L__BB4_214:
	and.b32  	%r1383, %r1359, 8;
	setp.eq.s32 	%p65, %r1383, 0;
	@%p65 bra 	$L__BB4_216;
	ld.global.u32 	%r1384, [%rd20+60];
	xor.b32  	%r2173, %r2173, %r1384;
	ld.global.u32 	%r1385, [%rd20+64];
	xor.b32  	%r2356, %r2356, %r1385;
	ld.global.u32 	%r1386, [%rd20+68];
	xor.b32  	%r2355, %r2355, %r1386;
	ld.global.u32 	%r1387, [%rd20+72];
	xor.b32  	%r2354, %r2354, %r1387;
	ld.global.u32 	%r1388, [%rd20+76];
	xor.b32  	%r2169, %r2169, %r1388;
$L__BB4_216:
	and.b32  	%r1390, %r1359, 16;
	setp.eq.s32 	%p66, %r1390, 0;
	@%p66 bra 	$L__BB4_218;
	ld.global.u32 	%r1391, [%rd20+80];
	xor.b32  	%r2173, %r2173, %r1391;
	ld.global.u32 	%r1392, [%rd20+84];
	xor.b32  	%r2356, %r2356, %r1392;
	ld.global.u32 	%r1393, [%rd20+88];
	xor.b32  	%r2355, %r2355, %r1393;
	ld.global.u32 	%r1394, [%rd20+92];
	xor.b32  	%r2354, %r2354, %r1394;
	ld.global.u32 	%r1395, [%rd20+96];
	xor.b32  	%r2169, %r2169, %r1395;
$L__BB4_218:
	and.b32  	%r1397, %r1359, 32;
	setp.eq.s32 	%p67, %r1397, 0;
	@%p67 bra 	$L__BB4_220;
	ld.global.u32 	%r1398, [%rd20+100];
	xor.b32  	%r2173, %r2173, %r1398;
	ld.global.u32 	%r1399, [%rd20+104];
	xor.b32  	%r2356, %r2356, %r1399;
	ld.global.u32 	%r1400, [%rd20+108];
	xor.b32  	%r2355, %r2355, %r1400;
	ld.global.u32 	%r1401, [%rd20+112];
	xor.b32  	%r2354, %r2354, %r1401;
	ld.global.u32 	%r1402, [%rd20+116];
	xor.b32  	%r2169, %r2169, %r1402;
$L__BB4_220:
	and.b32  	%r1404, %r1359, 64;
	setp.eq.s32 	%p68, %r1404, 0;
	@%p68 bra 	$L__BB4_222;
	ld.global.u32 	%r1405, [%rd20+120];
	xor.b32  	%r2173, %r2173, %r1405;
	ld.global.u32 	%r1406, [%rd20+124];
	xor.b32  	%r2356, %r2356, %r1406;
	ld.global.u32 	%r1407, [%rd20+128];
	xor.b32  	%r2355, %r2355, %r1407;
	ld.global.u32 	%r1408, [%rd20+132];
	xor.b32  	%r2354, %r2354, %r1408;
	ld.global.u32 	%r1409, [%rd20+136];
	xor.b32  	%r2169, %r2169, %r1409;
$L__BB4_222:
	and.b32  	%r1411, %r1359, 128;
	setp.eq.s32 	%p69, %r1411, 0;
	@%p69 bra 	$L__BB4_224;
	ld.global.u32 	%r1412, [%rd20+140];
	xor.b32  	%r2173, %r2173, %r1412;
	ld.global.u32 	%r1413, [%rd20+144];
	xor.b32  	%r2356, %r2356, %r1413;
	ld.global.u32 	%r1414, [%rd20+148];
	xor.b32  	%r2355, %r2355, %r1414;
	ld.global.u32 	%r1415, [%rd20+152];
	xor.b32  	%r2354, %r2354, %r1415;
	ld.global.u32 	%r1416, [%rd20+156];
	xor.b32  	%r2169, %r2169, %r1416;
$L__BB4_224:
	and.b32  	%r1418, %r1359, 256;
	setp.eq.s32 	%p70, %r1418, 0;
	@%p70 bra 	$L__BB4_226;
	ld.global.u32 	%r1419, [%rd20+160];
	xor.b32  	%r2173, %r2173, %r1419;
	ld.global.u32 	%r1420, [%rd20+164];
	xor.b32  	%r2356, %r2356, %r1420;
	ld.global.u32 	%r1421, [%rd20+168];
	xor.b32  	%r2355, %r2355, %r1421;
	ld.global.u32 	%r1422, [%rd20+172];
	xor.b32  	%r2354, %r2354, %r1422;
	ld.global.u32 	%r1423, [%rd20+176];
	xor.b32  	%r2169, %r2169, %r1423;
$L__BB4_226:
	and.b32  	%r1425, %r1359, 512;
	setp.eq.s32 	%p71, %r1425, 0;
	@%p71 bra 	$L__BB4_228;
	ld.global.u32 	%r1426, [%rd20+180];
	xor.b32  	%r2173, %r2173, %r1426;
	ld.global.u32 	%r1427, [%rd20+184];
	xor.b32  	%r2356, %r2356, %r1427;
	ld.global.u32 	%r1428, [%rd20+188];
	xor.b32  	%r2355, %r2355, %r1428;
	ld.global.u32 	%r1429, [%rd20+192];
	xor.b32  	%r2354, %r2354, %r1429;
	ld.global.u32 	%r1430, [%rd20+196];
	xor.b32  	%r2169, %r2169, %r1430;
$L__BB4_228:
	and.b32  	%r1432, %r1359, 1024;
	setp.eq.s32 	%p72, %r1432, 0;
	@%p72 bra 	$L__BB4_230;
	ld.global.u32 	%r1433, [%rd20+200];
	xor.b32  	%r2173, %r2173, %r1433;
	ld.global.u32 	%r1434, [%rd20+204];
	xor.b32  	%r2356, %r2356, %r1434;
	ld.global.u32 	%r1435, [%rd20+208];
	xor.b32  	%r2355, %r2355, %r1435;
	ld.global.u32 	%r1436, [%rd20+212];
	xor.b32  	%r2354, %r2354, %r1436;
	ld.global.u32 	%r1437, [%rd20+216];
	xor.b32  	%r2169, %r2169, %r1437;
$L__BB4_230:
	and.b32  	%r1439, %r1359, 2048;
	setp.eq.s32 	%p73, %r1439, 0;
	@%p73 bra 	$L__BB4_232;
	ld.global.u32 	%r1440, [%rd20+220];
	xor.b32  	%r2173, %r2173, %r1440;
	ld.global.u32 	%r1441, [%rd20+224];
	xor.b32  	%r2356, %r2356, %r1441;
	ld.global.u32 	%r1442, [%rd20+228];
	xor.b32  	%r2355, %r2355, %r1442;
	ld.global.u32 	%r1443, [%rd20+232];
	xor.b32  	%r2354, %r2354, %r1443;
	ld.global.u32 	%r1444, [%rd20+236];
	xor.b32  	%r2169, %r2169, %r1444;
$L__BB4_232:
	and.b32  	%r1446, %r1359, 4096;
	setp.eq.s32 	%p74, %r1446, 0;
	@%p74 bra 	$L__BB4_234;
	ld.global.u32 	%r1447, [%rd20+240];
	xor.b32  	%r2173, %r2173, %r1447;
	ld.global.u32 	%r1448, [%rd20+244];
	xor.b32  	%r2356, %r2356, %r1448;
	ld.global.u32 	%r1449, [%rd20+248];
	xor.b32  	%r2355, %r2355, %r1449;
	ld.global.u32 	%r1450, [%rd20+252];
	xor.b32  	%r2354, %r2354, %r1450;
	ld.global.u32 	%r1451, [%rd20+256];
	xor.b32  	%r2169, %r2169, %r1451;
$L__BB4_234:
	and.b32  	%r1453, %r1359, 8192;
	setp.eq.s32 	%p75, %r1453, 0;
	@%p75 bra 	$L__BB4_236;
	ld.global.u32 	%r1454, [%rd20+260];
	xor.b32  	%r2173, %r2173, %r1454;
	ld.global.u32 	%r1455, [%rd20+264];
	xor.b32  	%r2356, %r2356, %r1455;
	ld.global.u32 	%r1456, [%rd20+268];
	xor.b32  	%r2355, %r2355, %r1456;
	ld.global.u32 	%r1457, [%rd20+272];
	xor.b32  	%r2354, %r2354, %r1457;
	ld.global.u32 	%r1458, [%rd20+276];
	xor.b32  	%r2169, %r2169, %r1458;
$L__BB4_236:
	and.b32  	%r1460, %r1359, 16384;
	setp.eq.s32 	%p76, %r1460, 0;
	@%p76 bra 	$L__BB4_238;
	ld.global.u32 	%r1461, [%rd20+280];
	xor.b32  	%r2173, %r2173, %r1461;
	ld.global.u32 	%r1462, [%rd20+284];
	xor.b32  	%r2356, %r2356, %r1462;
	ld.global.u32 	%r1463, [%rd20+288];
	xor.b32  	%r2355, %r2355, %r1463;
	ld.global.u32 	%r1464, [%rd20+292];
	xor.b32  	%r2354, %r2354, %r1464;
	ld.global.u32 	%r1465, [%rd20+296];
	xor.b32  	%r2169, %r2169, %r1465;
$L__BB4_238:
	and.b32  	%r1467, %r1359, 32768;
	setp.eq.s32 	%p77, %r1467, 0;
	@%p77 bra 	$L__BB4_240;
	ld.global.u32 	%r1468, [%rd20+300];
	xor.b32  	%r2173, %r2173, %r1468;
	ld.global.u32 	%r1469, [%rd20+304];
	xor.b32  	%r2356, %r2356, %r1469;
	ld.global.u32 	%r1470, [%rd20+308];
	xor.b32  	%r2355, %r2355, %r1470;
	ld.global.u32 	%r1471, [%rd20+312];
	xor.b32  	%r2354, %r2354, %r1471;
	ld.global.u32 	%r1472, [%rd20+316];
	xor.b32  	%r2169, %r2169, %r1472;
$L__BB4_240:
	add.s32 	%r2352, %r2352, 16;
	setp.ne.s32 	%p78, %r2352, 32;
	@%p78 bra 	$L__BB4_208;
	mad.lo.s32 	%r1473, %r2346, -31, %r920;
	add.s32 	%r2346, %r1473, 1;
	setp.ne.s32 	%p79, %r2346, 5;
	@%p79 bra 	$L__BB4_207;
	st.local.u32 	[%rd4+4], %r2173;
	st.local.v2.u32 	[%rd4+8], {%r2356, %r2355};
	st.local.v2.u32 	[%rd4+16], {%r2354, %r2169};
$L__BB4_243:
	shr.u64 	%rd5, %rd15, 2;
	add.s32 	%r2156, %r2156, 1;
	setp.gt.u64 	%p80, %rd15, 3;
	@%p80 bra 	$L__BB4_131;
$L__BB4_244:
	shr.u32 	%r1474, %r2173, 2;
	xor.b32  	%r1475, %r1474, %r2173;
	shl.b32 	%r1476, %r2169, 4;
	shl.b32 	%r1477, %r1475, 1;
	xor.b32  	%r1478, %r1477, %r1476;
	xor.b32  	%r1479, %r1478, %r1475;
	xor.b32  	%r1480, %r1479, %r2169;
	add.s32 	%r1481, %r555, %r1480;
	add.s32 	%r1482, %r1481, 362437;
	rem.u32 	%r1483, %r1482, %r1097;
	add.s32 	%r1484, %r1483, 1;
	abs.s32 	%r1485, %r1484;
	add.u64 	%rd39, %SP, 0;
	add.u64 	%rd40, %SPL, 0;
	st.local.u32 	[%rd40], %r1485;
	mov.u64 	%rd41, $str$3;
	cvta.global.u64 	%rd42, %rd41;
	{ // callseq 2, 0
	.param .b64 param0;
	st.param.b64 	[param0], %rd42;
	.param .b64 param1;
	st.param.b64 	[param1], %rd39;
	.param .b32 retval0;
	call.uni (retval0), 
	vprintf, 
	(
	param0, 
	param1
	);
	ld.param.b32 	%r1486, [retval0];
	} // callseq 2
	st.global.u32 	[%rd6], %r1485;
	atom.global.add.u32 	%r1488, [%rd2], 1;
$L__BB4_245:
	ret;

}
	// .globl	_Z22kernelEncontrarCaminosPiiiS_iPbi
.visible .entry _Z22kernelEncontrarCaminosPiiiS_iPbi(
	.param .u64 .ptr .align 1 _Z22kernelEncontrarCaminosPiiiS_iPbi_param_0,
	.param .u32 _Z22kernelEncontrarCaminosPiiiS_iPbi_param_1,
	.param .u32 _Z22kernelEncontrarCaminosPiiiS_iPbi_param_2,
	.param .u64 .ptr .align 1 _Z22kernelEncontrarCaminosPiiiS_iPbi_param_3,
	.param .u32 _Z22kernelEncontrarCaminosPiiiS_iPbi_param_4,
	.param .u64 .ptr .align 1 _Z22kernelEncontrarCaminosPiiiS_iPbi_param_5,
	.param .u32 _Z22kernelEncontrarCaminosPiiiS_iPbi_param_6
)
{
	.local .align 8 .b8 	__local_depot5[24];
	.reg .b64 	%SP;
	.reg .b64 	%SPL;
	.reg .pred 	%p<131>;
	.reg .b16 	%rs<33>;
	.reg .b32 	%r<275>;
	.reg .b64 	%rd<126>;
	// demoted variable
	.shared .align 4 .b8 _ZZ22kernelEncontrarCaminosPiiiS_iPbiE12t_compartido[40];
	mov.u64 	%SPL, __local_depot5;
	cvta.local.u64 	%SP, %SPL;
	ld.param.u64 	%rd16, [_Z22kernelEncontrarCaminosPiiiS_iPbi_param_0];
	ld.param.u32 	%r89, [_Z22kernelEncontrarCaminosPiiiS_iPbi_param_1];
	ld.param.u32 	%r90, [_Z22kernelEncontrarCaminosPiiiS_iPbi_param_2];
	ld.param.u32 	%r91, [_Z22kernelEncontrarCaminosPiiiS_iPbi_param_4];
	ld.param.u32 	%r92, [_Z22kernelEncontrarCaminosPiiiS_iPbi_param_6];
	cvta.to.global.u64 	%rd1, %rd16;
	add.u64 	%rd17, %SP, 0;
	add.u64 	%rd2, %SPL, 0;
	mov.u32 	%r93, %ctaid.x;
	mov.u32 	%r94, %ntid.x;
	mul.lo.s32 	%r1, %r93, %r94;
	mov.u32 	%r95, %tid.x;
	add.s32 	%r2, %r1, %r95;
	mov.u32 	%r96, %ctaid.y;
	mov.u32 	%r98, %ntid.y;
	mul.lo.s32 	%r4, %r96, %r98;
	mov.u32 	%r99, %tid.y;
	add.s32 	%r6, %r4, %r99;
	add.s32 	%r7, %r1, %r94;
	add.s32 	%r8, %r4, %r98;
	mad.lo.s32 	%r100, %r89, %r2, %r6;
	setp.gt.s32 	%p3, %r90, %r89;
	mad.lo.s32 	%r101, %r90, %r6, %r2;
	selp.b32 	%r102, %r101, %r100, %p3;
	div.s32 	%r10, %r102, %r90;
	div.s32 	%r103, %r91, %r90;
	mul.lo.s32 	%r105, %r103, %r90;
	sub.s32 	%r106, %r91, %r105;
	mul.wide.s32 	%rd18, %r102, 4;
	add.s64 	%rd3, %rd1, %rd18;
	ld.global.u32 	%r107, [%rd3];
	shl.b32 	%r108, %r102, 2;
	mov.u32 	%r109, _ZZ22kernelEncontrarCaminosPiiiS_iPbiE12t_compartido;
	add.s32 	%r11, %r109, %r108;
	st.shared.u32 	[%r11], %r107;
	bar.sync 	0;
	setp.lt.s32 	%p4, %r2, %r7;
	setp.lt.u32 	%p5, %r99, %r98;
	and.pred  	%p6, %p4, %p5;
	setp.ge.s32 	%p7, %r2, %r1;
	and.pred  	%p8, %p7, %p6;
	setp.ge.s32 	%p9, %r103, %r4;
	and.pred  	%p10, %p8, %p9;
	setp.lt.s32 	%p11, %r103, %r8;
	and.pred  	%p12, %p10, %p11;
	setp.ge.s32 	%p13, %r106, %r1;
	setp.lt.s32 	%p14, %r106, %r7;
	and.pred  	%p15, %p13, %p14;
	and.pred  	%p17, %p12, %p15;
	not.pred 	%p18, %p17;
	@%p18 bra 	$L__BB5_36;
	setp.ne.s32 	%p57, %r91, %r102;
	setp.le.s32 	%p58, %r89, %r6;
	setp.le.s32 	%p59, %r90, %r2;
	or.pred  	%p60, %p58, %p59;
	or.pred  	%p61, %p60, %p57;
	@%p61 bra 	$L__BB5_35;
	shl.b32 	%r161, %r91, 2;
	add.s32 	%r12, %r109, %r161;
	ld.shared.u32 	%r163, [%r12];
	setp.ne.s32 	%p62, %r163, %r92;
	setp.ne.s32 	%p63, %r163, -1;
	and.pred  	%p64, %p62, %p63;
	@%p64 bra 	$L__BB5_35;
	st.local.v2.u32 	[%rd2], {%r91, %r2};
	st.local.u32 	[%rd2+8], %r6;
	mov.u64 	%rd65, $str$4;
	cvta.global.u64 	%rd66, %rd65;
	{ // callseq 20, 0
	.param .b64 param0;
	st.param.b64 	[param0], %rd66;
	.param .b64 param1;
	st.param.b64 	[param1], %rd17;
	.param .b32 retval0;
	call.uni (retval0), 
	vprintf, 
	(
	param0, 
	param1
	);
	ld.param.b32 	%r164, [retval0];
	} // callseq 20
	mul.lo.s32 	%r13, %r90, %r89;
	setp.ge.s32 	%p65, %r91, %r13;
	mov.b16 	%rs26, 0;
	@%p65 bra 	$L__BB5_33;
	mul.wide.s32 	%rd68, %r91, 4;
	add.s64 	%rd4, %rd1, %rd68;
	add.s32 	%r14, %r90, -1;
	add.s32 	%r15, %r99, -1;
	setp.gt.s32 	%p66, %r10, -1;
	setp.le.s32 	%p67, %r10, %r89;
	and.pred  	%p1, %p66, %p67;
	mov.b32 	%r267, 0;
	mov.u64 	%rd75, $str$5;
	mov.u64 	%rd78, $str$6;
	mov.u32 	%r268, %r91;
	mov.u32 	%r266, %r91;
$L__BB5_5:
	add.s32 	%r19, %r266, 1;
	div.s32 	%r20, %r19, %r90;
	mul.lo.s32 	%r167, %r20, %r90;
	sub.s32 	%r21, %r19, %r167;
	add.s32 	%r168, %r266, -1;
	rem.s32 	%r22, %r168, %r90;
	setp.lt.s32 	%p68, %r21, %r1;
	setp.ge.s32 	%p69, %r21, %r7;
	or.pred  	%p70, %p68, %p69;
	@%p70 bra 	$L__BB5_9;
	shl.b32 	%r175, %r266, 2;
	mov.u32 	%r176, _ZZ22kernelEncontrarCaminosPiiiS_iPbiE12t_compartido;
	add.s32 	%r23, %r176, %r175;
	ld.shared.u32 	%r177, [%r23+4];
	setp.ne.s32 	%p76, %r92, %r177;
	setp.lt.s32 	%p77, %r21, 1;
	or.pred  	%p78, %p77, %p76;
	setp.eq.s32 	%p79, %r19, %r268;
	or.pred  	%p80, %p78, %p79;
	mov.u32 	%r248, %r266;
	@%p80 bra 	$L__BB5_8;
	st.local.v2.u32 	[%rd2], {%r19, %r91};
	st.local.v2.u32 	[%rd2+8], {%r266, %r92};
	cvta.global.u64 	%rd76, %rd75;
	{ // callseq 23, 0
	.param .b64 param0;
	st.param.b64 	[param0], %rd76;
	.param .b64 param1;
	st.param.b64 	[param1], %rd17;
	.param .b32 retval0;
	call.uni (retval0), 
	vprintf, 
	(
	param0, 
	param1
	);
	ld.param.b32 	%r178, [retval0];
	} // callseq 23
	st.local.v2.u32 	[%rd2], {%r266, %r91};
	st.local.u32 	[%rd2+8], %r92;
	cvta.global.u64 	%rd79, %rd78;
	{ // callseq 24, 0
	.param .b64 param0;
	st.param.b64 	[param0], %rd79;
	.param .b64 param1;
	st.param.b64 	[param1], %rd17;
	.param .b32 retval0;
	call.uni (retval0), 
	vprintf, 
	(
	param0, 
	param1
	);
	ld.param.b32 	%r180, [retval0];
	} // callseq 24
	add.s32 	%r267, %r267, 1;
	mov.b32 	%r182, -1;
	st.shared.u32 	[%r23+4], %r182;
	mov.u32 	%r248, %r19;
	mov.u32 	%r268, %r266;
$L__BB5_8:
	ld.shared.u32 	%r183, [%r12];
	st.global.u32 	[%rd4], %r183;
	bra.uni 	$L__BB5_11;
$L__BB5_9:
	mul.wide.s32 	%rd69, %r266, 4;
	add.s64 	%rd5, %rd1, %rd69;
	ld.global.u32 	%r169, [%rd5+4];
	setp.ne.s32 	%p71, %r92, %r169;
	setp.lt.s32 	%p72, %r21, 1;
	or.pred  	%p73, %p72, %p71;
	setp.eq.s32 	%p74, %r19, %r268;
	or.pred  	%p75, %p73, %p74;
	mov.u32 	%r248, %r266;
	@%p75 bra 	$L__BB5_11;
	st.local.v2.u32 	[%rd2], {%r19, %r91};
	st.local.v2.u32 	[%rd2+8], {%r266, %r92};
	mov.u64 	%rd70, $str$5;
	cvta.global.u64 	%rd71, %rd70;
	add.u64 	%rd72, %SP, 0;
	{ // callseq 21, 0
	.param .b64 param0;
	st.param.b64 	[param0], %rd71;
	.param .b64 param1;
	st.param.b64 	[param1], %rd72;
	.param .b32 retval0;
	call.uni (retval0), 
	vprintf, 
	(
	param0, 
	param1
	);
	ld.param.b32 	%r170, [retval0];
	} // callseq 21
	st.local.v2.u32 	[%rd2], {%r266, %r91};
	st.local.u32 	[%rd2+8], %r92;
	mov.u64 	%rd73, $str$6;
	cvta.global.u64 	%rd74, %rd73;
	{ // callseq 22, 0
	.param .b64 param0;
	st.param.b64 	[param0], %rd74;
	.param .b64 param1;
	st.param.b64 	[param1], %rd72;
	.param .b32 retval0;
	call.uni (retval0), 
	vprintf, 
	(
	param0, 
	param1
	);
	ld.param.b32 	%r172, [retval0];
	} // callseq 22
	add.s32 	%r267, %r267, 1;
	mov.b32 	%r174, -1;
	st.global.u32 	[%rd5+4], %r174;
	mov.u32 	%r248, %r19;
	mov.u32 	%r268, %r266;
$L__BB5_11:
	setp.lt.s32 	%p81, %r20, %r4;
	setp.ge.s32 	%p82, %r20, %r8;
	or.pred  	%p83, %p81, %p82;
	@%p83 bra 	$L__BB5_15;
	add.s32 	%r32, %r248, %r90;
	shl.b32 	%r192, %r32, 2;
	mov.u32 	%r193, _ZZ22kernelEncontrarCaminosPiiiS_iPbiE12t_compartido;
	add.s32 	%r33, %r193, %r192;
	ld.shared.u32 	%r194, [%r33];
	setp.ne.s32 	%p89, %r92, %r194;
	setp.ge.s32 	%p90, %r32, %r13;
	or.pred  	%p91, %p90, %p89;
	setp.eq.s32 	%p92, %r32, %r268;
	or.pred  	%p93, %p91, %p92;
	mov.u32 	%r254, %r248;
	@%p93 bra 	$L__BB5_14;
	add.s32 	%r267, %r267, 1;
	mov.b32 	%r195, -1;
	st.shared.u32 	[%r33], %r195;
	add.s32 	%r196, %r32, %r90;
	st.local.v2.u32 	[%rd2], {%r196, %r32};
	st.local.u32 	[%rd2+8], %r91;
	mov.u64 	%rd85, $str$7;
	cvta.global.u64 	%rd86, %rd85;
	add.u64 	%rd87, %SP, 0;
	{ // callseq 26, 0
	.param .b64 param0;
	st.param.b64 	[param0], %rd86;
	.param .b64 param1;
	st.param.b64 	[param1], %rd87;
	.param .b32 retval0;
	call.uni (retval0), 
	vprintf, 
	(
	param0, 
	param1
	);
	ld.param.b32 	%r197, [retval0];
	} // callseq 26
	mov.u32 	%r254, %r32;
	mov.u32 	%r268, %r248;
$L__BB5_14:
	ld.shared.u32 	%r199, [%r12];
	st.global.u32 	[%rd4], %r199;
	bra.uni 	$L__BB5_17;
$L__BB5_15:
	add.s32 	%r38, %r248, %r90;
	shl.b32 	%r184, %r38, 2;
	mov.u32 	%r185, _ZZ22kernelEncontrarCaminosPiiiS_iPbiE12t_compartido;
	add.s32 	%r186, %r185, %r184;
	ld.shared.u32 	%r187, [%r186];
	setp.ne.s32 	%p84, %r92, %r187;
	setp.ge.s32 	%p85, %r38, %r13;
	or.pred  	%p86, %p85, %p84;
	setp.eq.s32 	%p87, %r38, %r268;
	or.pred  	%p88, %p86, %p87;
	mov.u32 	%r254, %r248;
	@%p88 bra 	$L__BB5_17;
	add.s32 	%r267, %r267, 1;
	mul.wide.s32 	%rd80, %r38, 4;
	add.s64 	%rd81, %rd1, %rd80;
	mov.b32 	%r188, -1;
	st.global.u32 	[%rd81], %r188;
	add.s32 	%r189, %r38, %r90;
	st.local.v2.u32 	[%rd2], {%r189, %r38};
	st.local.u32 	[%rd2+8], %r91;
	mov.u64 	%rd82, $str$7;
	cvta.global.u64 	%rd83, %rd82;
	add.u64 	%rd84, %SP, 0;
	{ // callseq 25, 0
	.param .b64 param0;
	st.param.b64 	[param0], %rd83;
	.param .b64 param1;
	st.param.b64 	[param1], %rd84;
	.param .b32 retval0;
	call.uni (retval0), 
	vprintf, 
	(
	param0, 
	param1
	);
	ld.param.b32 	%r190, [retval0];
	} // callseq 25
	mov.u32 	%r254, %r38;
	mov.u32 	%r268, %r248;
$L__BB5_17:
	setp.lt.s32 	%p94, %r22, %r1;
	rem.s32 	%r200, %r266, %r90;
	setp.ge.s32 	%p95, %r200, %r7;
	or.pred  	%p96, %p94, %p95;
	@%p96 bra 	$L__BB5_21;
	add.s32 	%r43, %r254, -1;
	shl.b32 	%r205, %r254, 2;
	mov.u32 	%r206, _ZZ22kernelEncontrarCaminosPiiiS_iPbiE12t_compartido;
	add.s32 	%r44, %r206, %r205;
	ld.shared.u32 	%r207, [%r44+-4];
	setp.ne.s32 	%p104, %r92, %r207;
	setp.lt.s32 	%p105, %r22, 0;
	or.pred  	%p106, %p105, %p104;
	setp.ge.s32 	%p107, %r22, %r14;
	or.pred  	%p108, %p106, %p107;
	setp.eq.s32 	%p109, %r43, %r268;
	or.pred  	%p110, %p108, %p109;
	mov.u32 	%r260, %r254;
	@%p110 bra 	$L__BB5_20;
	add.s32 	%r267, %r267, 1;
	st.local.v2.u32 	[%rd2], {%r43, %r91};
	mov.u64 	%rd92, $str$8;
	cvta.global.u64 	%rd93, %rd92;
	add.u64 	%rd94, %SP, 0;
	{ // callseq 28, 0
	.param .b64 param0;
	st.param.b64 	[param0], %rd93;
	.param .b64 param1;
	st.param.b64 	[param1], %rd94;
	.param .b32 retval0;
	call.uni (retval0), 
	vprintf, 
	(
	param0, 
	param1
	);
	ld.param.b32 	%r208, [retval0];
	} // callseq 28
	mov.b32 	%r210, -1;
	st.shared.u32 	[%r44+-4], %r210;
	mov.u32 	%r260, %r43;
	mov.u32 	%r268, %r254;
$L__BB5_20:
	ld.shared.u32 	%r211, [%r12];
	st.global.u32 	[%rd4], %r211;
	bra.uni 	$L__BB5_23;
$L__BB5_21:
	add.s32 	%r49, %r254, -1;
	mul.wide.s32 	%rd88, %r49, 4;
	add.s64 	%rd6, %rd1, %rd88;
	ld.global.u32 	%r201, [%rd6];
	setp.ne.s32 	%p97, %r92, %r201;
	setp.lt.s32 	%p98, %r22, 0;
	or.pred  	%p99, %p98, %p97;
	setp.ge.s32 	%p100, %r22, %r14;
	or.pred  	%p101, %p99, %p100;
	setp.eq.s32 	%p102, %r49, %r268;
	or.pred  	%p103, %p101, %p102;
	mov.u32 	%r260, %r254;
	@%p103 bra 	$L__BB5_23;
	add.s32 	%r267, %r267, 1;
	st.local.v2.u32 	[%rd2], {%r49, %r91};
	mov.u64 	%rd89, $str$8;
	cvta.global.u64 	%rd90, %rd89;
	add.u64 	%rd91, %SP, 0;
	{ // callseq 27, 0
	.param .b64 param0;
	st.param.b64 	[param0], %rd90;
	.param .b64 param1;
	st.param.b64 	[param1], %rd91;
	.param .b32 retval0;
	call.uni (retval0), 
	vprintf, 
	(
	param0, 
	param1
	);
	ld.param.b32 	%r202, [retval0];
	} // callseq 27
	mov.b32 	%r204, -1;
	st.global.u32 	[%rd6], %r204;
	mov.u32 	%r260, %r49;
	mov.u32 	%r268, %r254;
$L__BB5_23:
	setp.ge.u32 	%p111, %r15, %r98;
	@%p111 bra 	$L__BB5_27;
	sub.s32 	%r54, %r260, %r90;
	shl.b32 	%r224, %r54, 2;
	mov.u32 	%r225, _ZZ22kernelEncontrarCaminosPiiiS_iPbiE12t_compartido;
	add.s32 	%r55, %r225, %r224;
	ld.shared.u32 	%r226, [%r55];
	setp.eq.s32 	%p120, %r92, %r226;
	setp.ge.s32 	%p121, %r260, %r90;
	and.pred  	%p122, %p121, %p120;
	and.pred  	%p123, %p122, %p1;
	not.pred 	%p124, %p123;
	setp.eq.s32 	%p125, %r54, %r268;
	or.pred  	%p126, %p124, %p125;
	mov.u32 	%r266, %r260;
	@%p126 bra 	$L__BB5_26;
	add.s32 	%r267, %r267, 1;
	st.local.v2.u32 	[%rd2], {%r54, %r260};
	st.local.u32 	[%rd2+8], %r91;
	mov.u64 	%rd107, $str$9;
	cvta.global.u64 	%rd108, %rd107;
	add.u64 	%rd109, %SP, 0;
	{ // callseq 33, 0
	.param .b64 param0;
	st.param.b64 	[param0], %rd108;
	.param .b64 param1;
	st.param.b64 	[param1], %rd109;
	.param .b32 retval0;
	call.uni (retval0), 
	vprintf, 
	(
	param0, 
	param1
	);
	ld.param.b32 	%r227, [retval0];
	} // callseq 33
	mov.b32 	%r229, -1;
	st.shared.u32 	[%r55], %r229;
	mov.u32 	%r266, %r54;
	mov.u32 	%r268, %r260;
$L__BB5_26:
	ld.shared.u32 	%r230, [%r12];
	st.global.u32 	[%rd4], %r230;
	mov.b16 	%rs26, 0;
	mov.u16 	%rs27, %rs26;
	bra.uni 	$L__BB5_32;
$L__BB5_27:
	sub.s32 	%r266, %r260, %r90;
	mul.wide.s32 	%rd95, %r266, 4;
	add.s64 	%rd7, %rd1, %rd95;
	ld.global.u32 	%r212, [%rd7];
	setp.eq.s32 	%p112, %r92, %r212;
	setp.ge.s32 	%p113, %r260, %r90;
	and.pred  	%p114, %p113, %p112;
	and.pred  	%p115, %p114, %p1;
	not.pred 	%p116, %p115;
	setp.eq.s32 	%p117, %r266, %r268;
	or.pred  	%p118, %p116, %p117;
	@%p118 bra 	$L__BB5_29;
	add.s32 	%r267, %r267, 1;
	st.local.v2.u32 	[%rd2], {%r266, %r260};
	st.local.u32 	[%rd2+8], %r91;
	mov.u64 	%rd104, $str$9;
	cvta.global.u64 	%rd105, %rd104;
	add.u64 	%rd106, %SP, 0;
	{ // callseq 32, 0
	.param .b64 param0;
	st.param.b64 	[param0], %rd105;
	.param .b64 param1;
	st.param.b64 	[param1], %rd106;
	.param .b32 retval0;
	call.uni (retval0), 
	vprintf, 
	(
	param0, 
	param1
	);
	ld.param.b32 	%r221, [retval0];
	} // callseq 32
	mov.b32 	%r223, -1;
	st.global.u32 	[%rd7], %r223;
	mov.b16 	%rs26, 0;
	mov.u16 	%rs27, %rs26;
	mov.u32 	%r268, %r260;
	bra.uni 	$L__BB5_32;
$L__BB5_29:
	ld.param.u64 	%rd122, [_Z22kernelEncontrarCaminosPiiiS_iPbi_param_3];
	cvta.to.global.u64 	%rd8, %rd122;
	ld.global.u32 	%r213, [%rd8];
	st.local.u32 	[%rd2], %r213;
	mov.u64 	%rd96, $str$10;
	cvta.global.u64 	%rd97, %rd96;
	add.u64 	%rd98, %SP, 0;
	{ // callseq 29, 0
	.param .b64 param0;
	st.param.b64 	[param0], %rd97;
	.param .b64 param1;
	st.param.b64 	[param1], %rd98;
	.param .b32 retval0;
	call.uni (retval0), 
	vprintf, 
	(
	param0, 
	param1
	);
	ld.param.b32 	%r214, [retval0];
	} // callseq 29
	st.local.u32 	[%rd2], %r91;
	mov.u64 	%rd99, $str$11;
	cvta.global.u64 	%rd100, %rd99;
	{ // callseq 30, 0
	.param .b64 param0;
	st.param.b64 	[param0], %rd100;
	.param .b64 param1;
	st.param.b64 	[param1], %rd98;
	.param .b32 retval0;
	call.uni (retval0), 
	vprintf, 
	(
	param0, 
	param1
	);
	ld.param.b32 	%r216, [retval0];
	} // callseq 30
	setp.lt.s32 	%p119, %r267, 1;
	mov.b16 	%rs26, 0;
	@%p119 bra 	$L__BB5_31;
	atom.global.add.u32 	%r218, [%rd8], 1;
	mov.b16 	%rs26, 1;
$L__BB5_31:
	st.local.v2.u32 	[%rd2], {%r260, %r267};
	mov.u64 	%rd101, $str$12;
	cvta.global.u64 	%rd102, %rd101;
	add.u64 	%rd103, %SP, 0;
	{ // callseq 31, 0
	.param .b64 param0;
	st.param.b64 	[param0], %rd102;
	.param .b64 param1;
	st.param.b64 	[param1], %rd103;
	.param .b32 retval0;
	call.uni (retval0), 
	vprintf, 
	(
	param0, 
	param1
	);
	ld.param.b32 	%r219, [retval0];
	} // callseq 31
	mov.b16 	%rs27, 1;
	mov.u32 	%r266, %r260;
$L__BB5_32:
	setp.lt.s32 	%p127, %r266, %r13;
	or.b16  	%rs24, %rs27, %rs26;
	setp.eq.s16 	%p128, %rs24, 0;
	and.pred  	%p129, %p127, %p128;
	@%p129 bra 	$L__BB5_5;
$L__BB5_33:
	ld.param.u64 	%rd125, [_Z22kernelEncontrarCaminosPiiiS_iPbi_param_5];
	ld.param.u64 	%rd123, [_Z22kernelEncontrarCaminosPiiiS_iPbi_param_3];
	cvta.to.global.u64 	%rd110, %rd125;
	st.global.u8 	[%rd110], %rs26;
	cvt.u32.u16 	%r231, %rs26;
	st.local.u32 	[%rd2], %r231;
	mov.u64 	%rd111, $str$13;
	cvta.global.u64 	%rd112, %rd111;
	add.u64 	%rd113, %SP, 0;
	{ // callseq 34, 0
	.param .b64 param0;
	st.param.b64 	[param0], %rd112;
	.param .b64 param1;
	st.param.b64 	[param1], %rd113;
	.param .b32 retval0;
	call.uni (retval0), 
	vprintf, 
	(
	param0, 
	param1
	);
	ld.param.b32 	%r232, [retval0];
	} // callseq 34
	cvta.to.global.u64 	%rd114, %rd123;
	ld.global.u32 	%r234, [%rd114];
	st.local.u32 	[%rd2], %r234;
	mov.u64 	%rd115, $str$14;
	cvta.global.u64 	%rd116, %rd115;
	{ // callseq 35, 0
	.param .b64 param0;
	st.param.b64 	[param0], %rd116;
	.param .b64 param1;
	st.param.b64 	[param1], %rd113;
	.param .b32 retval0;
	call.uni (retval0), 
	vprintf, 
	(
	param0, 
	param1
	);
	ld.param.b32 	%r235, [retval0];
	} // callseq 35
	ld.global.u32 	%r237, [%rd114];
	setp.lt.s32 	%p130, %r237, 1;
	@%p130 bra 	$L__BB5_35;
	st.local.u32 	[%rd2], %r91;
	mov.u64 	%rd117, $str$15;
	cvta.global.u64 	%rd118, %rd117;
	{ // callseq 36, 0
	.param .b64 param0;
	st.param.b64 	[param0], %rd118;
	.param .b64 param1;
	st.param.b64 	[param1], %rd113;
	.param .b32 retval0;
	call.uni (retval0), 
	vprintf, 
	(
	param0, 
	param1
	);
	ld.param.b32 	%r238, [retval0];
	} // callseq 36
	mov.b32 	%r240, -1;
	st.shared.u32 	[%r12], %r240;
$L__BB5_35:
	ld.shared.u32 	%r241, [%r11];
	st.global.u32 	[%rd3], %r241;
	bra.uni 	$L__BB5_54;
$L__BB5_36:
	setp.ne.s32 	%p19, %r91, %r102;
	setp.le.s32 	%p20, %r89, %r6;
	setp.le.s32 	%p21, %r90, %r2;
	or.pred  	%p22, %p20, %p21;
	or.pred  	%p23, %p22, %p19;
	@%p23 bra 	$L__BB5_54;
	mul.wide.s32 	%rd19, %r91, 4;
	add.s64 	%rd9, %rd1, %rd19;
	ld.global.u32 	%r110, [%rd9];
	setp.ne.s32 	%p24, %r110, %r92;
	setp.ne.s32 	%p25, %r110, -1;
	and.pred  	%p26, %p24, %p25;
	@%p26 bra 	$L__BB5_54;
	st.local.v2.u32 	[%rd2], {%r91, %r2};
	st.local.u32 	[%rd2+8], %r6;
	mov.u64 	%rd20, $str$16;
	cvta.global.u64 	%rd21, %rd20;
	{ // callseq 5, 0
	.param .b64 param0;
	st.param.b64 	[param0], %rd21;
	.param .b64 param1;
	st.param.b64 	[param1], %rd17;
	.param .b32 retval0;
	call.uni (retval0), 
	vprintf, 
	(
	param0, 
	param1
	);
	ld.param.b32 	%r111, [retval0];
	} // callseq 5
	mul.lo.s32 	%r67, %r90, %r89;
	setp.ge.s32 	%p27, %r91, %r67;
	mov.b16 	%rs30, 0;
	@%p27 bra 	$L__BB5_52;
	setp.gt.s32 	%p28, %r10, -1;
	setp.le.s32 	%p29, %r10, %r89;
	and.pred  	%p2, %p28, %p29;
	mov.b32 	%r273, 0;
	mov.u64 	%rd24, $str$17;
	mov.u64 	%rd27, $str$18;
	mov.u64 	%rd29, $str$19;
	mov.u64 	%rd50, $str$5;
	mov.u32 	%r274, %r91;
	mov.u32 	%r272, %r91;
$L__BB5_40:
	mov.u32 	%r70, %r272;
	add.s32 	%r272, %r70, 1;
	rem.s32 	%r114, %r272, %r90;
	add.s32 	%r75, %r70, -1;
	rem.s32 	%r73, %r75, %r90;
	div.s32 	%r115, %r70, %r90;
	add.s32 	%r74, %r70, %r90;
	mul.wide.s32 	%rd23, %r74, 4;
	add.s64 	%rd10, %rd1, %rd23;
	ld.global.u32 	%r116, [%rd10];
	st.local.v2.u32 	[%rd2], {%r74, %r70};
	st.local.v2.u32 	[%rd2+8], {%r91, %r115};
	st.local.u32 	[%rd2+16], %r116;
	cvta.global.u64 	%rd25, %rd24;
	{ // callseq 6, 0
	.param .b64 param0;
	st.param.b64 	[param0], %rd25;
	.param .b64 param1;
	st.param.b64 	[param1], %rd17;
	.param .b32 retval0;
	call.uni (retval0), 
	vprintf, 
	(
	param0, 
	param1
	);
	ld.param.b32 	%r117, [retval0];
	} // callseq 6
	st.local.v2.u32 	[%rd2], {%r75, %r70};
	st.local.v2.u32 	[%rd2+8], {%r91, %r73};
	cvta.global.u64 	%rd28, %rd27;
	{ // callseq 7, 0
	.param .b64 param0;
	st.param.b64 	[param0], %rd28;
	.param .b64 param1;
	st.param.b64 	[param1], %rd17;
	.param .b32 retval0;
	call.uni (retval0), 
	vprintf, 
	(
	param0, 
	param1
	);
	ld.param.b32 	%r119, [retval0];
	} // callseq 7
	sub.s32 	%r80, %r70, %r90;
	st.local.v2.u32 	[%rd2], {%r80, %r70};
	st.local.v2.u32 	[%rd2+8], {%r91, %r92};
	cvta.global.u64 	%rd30, %rd29;
	{ // callseq 8, 0
	.param .b64 param0;
	st.param.b64 	[param0], %rd30;
	.param .b64 param1;
	st.param.b64 	[param1], %rd17;
	.param .b32 retval0;
	call.uni (retval0), 
	vprintf, 
	(
	param0, 
	param1
	);
	ld.param.b32 	%r121, [retval0];
	} // callseq 8
	mul.wide.s32 	%rd31, %r70, 4;
	add.s64 	%rd11, %rd1, %rd31;
	ld.global.u32 	%r123, [%rd11+4];
	setp.ne.s32 	%p30, %r92, %r123;
	setp.lt.s32 	%p31, %r114, 1;
	or.pred  	%p32, %p31, %p30;
	setp.eq.s32 	%p33, %r272, %r274;
	or.pred  	%p34, %p32, %p33;
	@%p34 bra 	$L__BB5_42;
	st.local.v2.u32 	[%rd2], {%r272, %r91};
	st.local.v2.u32 	[%rd2+8], {%r70, %r92};
	cvta.global.u64 	%rd51, %rd50;
	add.u64 	%rd52, %SP, 0;
	{ // callseq 15, 0
	.param .b64 param0;
	st.param.b64 	[param0], %rd51;
	.param .b64 param1;
	st.param.b64 	[param1], %rd52;
	.param .b32 retval0;
	call.uni (retval0), 
	vprintf, 
	(
	param0, 
	param1
	);
	ld.param.b32 	%r146, [retval0];
	} // callseq 15
	st.local.v2.u32 	[%rd2], {%r70, %r91};
	st.local.u32 	[%rd2+8], %r92;
	mov.u64 	%rd53, $str$6;
	cvta.global.u64 	%rd54, %rd53;
	{ // callseq 16, 0
	.param .b64 param0;
	st.param.b64 	[param0], %rd54;
	.param .b64 param1;
	st.param.b64 	[param1], %rd52;
	.param .b32 retval0;
	call.uni (retval0), 
	vprintf, 
	(
	param0, 
	param1
	);
	ld.param.b32 	%r148, [retval0];
	} // callseq 16
	add.s32 	%r273, %r273, 1;
	mov.b32 	%r150, -1;
	st.global.u32 	[%rd11+4], %r150;
	mov.b16 	%rs30, 0;
	mov.u16 	%rs31, %rs30;
	mov.u32 	%r274, %r70;
	bra.uni 	$L__BB5_51;
$L__BB5_42:
	ld.global.u32 	%r124, [%rd10];
	setp.ne.s32 	%p35, %r92, %r124;
	setp.ge.s32 	%p36, %r74, %r67;
	or.pred  	%p37, %p36, %p35;
	@%p37 bra 	$L__BB5_44;
	add.s32 	%r273, %r273, 1;
	mov.b32 	%r142, -1;
	st.global.u32 	[%rd10], %r142;
	add.s32 	%r143, %r74, %r90;
	st.local.v2.u32 	[%rd2], {%r143, %r74};
	st.local.u32 	[%rd2+8], %r91;
	mov.u64 	%rd47, $str$7;
	cvta.global.u64 	%rd48, %rd47;
	add.u64 	%rd49, %SP, 0;
	{ // callseq 14, 0
	.param .b64 param0;
	st.param.b64 	[param0], %rd48;
	.param .b64 param1;
	st.param.b64 	[param1], %rd49;
	.param .b32 retval0;
	call.uni (retval0), 
	vprintf, 
	(
	param0, 
	param1
	);
	ld.param.b32 	%r144, [retval0];
	} // callseq 14
	mov.b16 	%rs30, 0;
	mov.u16 	%rs31, %rs30;
	mov.u32 	%r272, %r74;
	mov.u32 	%r274, %r70;
	bra.uni 	$L__BB5_51;
$L__BB5_44:
	ld.global.u32 	%r125, [%rd11+-4];
	setp.ne.s32 	%p38, %r92, %r125;
	setp.lt.s32 	%p39, %r73, 0;
	or.pred  	%p40, %p39, %p38;
	add.s32 	%r126, %r90, -1;
	setp.ge.s32 	%p41, %r73, %r126;
	or.pred  	%p42, %p40, %p41;
	setp.eq.s32 	%p43, %r75, %r274;
	or.pred  	%p44, %p42, %p43;
	@%p44 bra 	$L__BB5_46;
	add.s32 	%r273, %r273, 1;
	st.local.v2.u32 	[%rd2], {%r75, %r91};
	mov.u64 	%rd44, $str$8;
	cvta.global.u64 	%rd45, %rd44;
	add.u64 	%rd46, %SP, 0;
	{ // callseq 13, 0
	.param .b64 param0;
	st.param.b64 	[param0], %rd45;
	.param .b64 param1;
	st.param.b64 	[param1], %rd46;
	.param .b32 retval0;
	call.uni (retval0), 
	vprintf, 
	(
	param0, 
	param1
	);
	ld.param.b32 	%r139, [retval0];
	} // callseq 13
	mov.b32 	%r141, -1;
	st.global.u32 	[%rd11+-4], %r141;
	mov.b16 	%rs30, 0;
	mov.u16 	%rs31, %rs30;
	mov.u32 	%r272, %r75;
	mov.u32 	%r274, %r70;
	bra.uni 	$L__BB5_51;
$L__BB5_46:
	mul.wide.s32 	%rd32, %r80, 4;
	add.s64 	%rd12, %rd1, %rd32;
	ld.global.u32 	%r127, [%rd12];
	setp.eq.s32 	%p45, %r92, %r127;
	setp.ge.s32 	%p46, %r70, %r90;
	and.pred  	%p47, %p46, %p45;
	and.pred  	%p48, %p47, %p2;
	not.pred 	%p49, %p48;
	setp.eq.s32 	%p50, %r80, %r274;
	or.pred  	%p51, %p49, %p50;
	@%p51 bra 	$L__BB5_48;
	add.s32 	%r273, %r273, 1;
	st.local.v2.u32 	[%rd2], {%r80, %r70};
	st.local.u32 	[%rd2+8], %r91;
	mov.u64 	%rd41, $str$9;
	cvta.global.u64 	%rd42, %rd41;
	add.u64 	%rd43, %SP, 0;
	{ // callseq 12, 0
	.param .b64 param0;
	st.param.b64 	[param0], %rd42;
	.param .b64 param1;
	st.param.b64 	[param1], %rd43;
	.param .b32 retval0;
	call.uni (retval0), 
	vprintf, 
	(
	param0, 
	param1
	);
	ld.param.b32 	%r136, [retval0];
	} // callseq 12
	mov.b32 	%r138, -1;
	st.global.u32 	[%rd12], %r138;
	mov.b16 	%rs30, 0;
	mov.u16 	%rs31, %rs30;
	mov.u32 	%r272, %r80;
	mov.u32 	%r274, %r70;
	bra.uni 	$L__BB5_51;
$L__BB5_48:
	ld.param.u64 	%rd120, [_Z22kernelEncontrarCaminosPiiiS_iPbi_param_3];
	cvta.to.global.u64 	%rd13, %rd120;
	ld.global.u32 	%r128, [%rd13];
	st.local.u32 	[%rd2], %r128;
	mov.u64 	%rd33, $str$10;
	cvta.global.u64 	%rd34, %rd33;
	add.u64 	%rd35, %SP, 0;
	{ // callseq 9, 0
	.param .b64 param0;
	st.param.b64 	[param0], %rd34;
	.param .b64 param1;
	st.param.b64 	[param1], %rd35;
	.param .b32 retval0;
	call.uni (retval0), 
	vprintf, 
	(
	param0, 
	param1
	);
	ld.param.b32 	%r129, [retval0];
	} // callseq 9
	st.local.u32 	[%rd2], %r91;
	mov.u64 	%rd36, $str$11;
	cvta.global.u64 	%rd37, %rd36;
	{ // callseq 10, 0
	.param .b64 param0;
	st.param.b64 	[param0], %rd37;
	.param .b64 param1;
	st.param.b64 	[param1], %rd35;
	.param .b32 retval0;
	call.uni (retval0), 
	vprintf, 
	(
	param0, 
	param1
	);
	ld.param.b32 	%r131, [retval0];
	} // callseq 10
	setp.lt.s32 	%p52, %r273, 1;
	mov.b16 	%rs30, 0;
	@%p52 bra 	$L__BB5_50;
	atom.global.add.u32 	%r133, [%rd13], 1;
	mov.b16 	%rs30, 1;
$L__BB5_50:
	st.local.v2.u32 	[%rd2], {%r70, %r273};
	mov.u64 	%rd38, $str$12;
	cvta.global.u64 	%rd39, %rd38;
	{ // callseq 11, 0
	.param .b64 param0;
	st.param.b64 	[param0], %rd39;
	.param .b64 param1;
	st.param.b64 	[param1], %rd35;
	.param .b32 retval0;
	call.uni (retval0), 
	vprintf, 
	(
	param0, 
	param1
	);
	ld.param.b32 	%r134, [retval0];
	} // callseq 11
	mov.b16 	%rs31, 1;
	mov.u32 	%r272, %r70;
$L__BB5_51:
	setp.lt.s32 	%p53, %r272, %r67;
	or.b16  	%rs17, %rs31, %rs30;
	setp.eq.s16 	%p54, %rs17, 0;
	and.pred  	%p55, %p53, %p54;
	@%p55 bra 	$L__BB5_40;
$L__BB5_52:
	ld.param.u64 	%rd124, [_Z22kernelEncontrarCaminosPiiiS_iPbi_param_5];
	ld.param.u64 	%rd121, [_Z22kernelEncontrarCaminosPiiiS_iPbi_param_3];
	cvta.to.global.u64 	%rd55, %rd124;
	st.global.u8 	[%rd55], %rs30;
	cvt.u32.u16 	%r151, %rs30;
	st.local.u32 	[%rd2], %r151;
	mov.u64 	%rd56, $str$13;
	cvta.global.u64 	%rd57, %rd56;
	add.u64 	%rd58, %SP, 0;
	{ // callseq 17, 0
	.param .b64 param0;
	st.param.b64 	[param0], %rd57;
	.param .b64 param1;
	st.param.b64 	[param1], %rd58;
	.param .b32 retval0;
	call.uni (retval0), 
	vprintf, 
	(
	param0, 
	param1
	);
	ld.param.b32 	%r152, [retval0];
	} // callseq 17
	cvta.to.global.u64 	%rd59, %rd121;
	ld.global.u32 	%r154, [%rd59];
	st.local.u32 	[%rd2], %r154;
	mov.u64 	%rd60, $str$14;
	cvta.global.u64 	%rd61, %rd60;
	{ // callseq 18, 0
	.param .b64 param0;
	st.param.b64 	[param0], %rd61;
	.param .b64 param1;
	st.param.b64 	[param1], %rd58;
	.param .b32 retval0;
	call.uni (retval0), 
	vprintf, 
	(
	param0, 
	param1
	);
	ld.param.b32 	%r155, [retval0];
	} // callseq 18
	ld.global.u32 	%r157, [%rd59];
	setp.lt.s32 	%p56, %r157, 1;
	@%p56 bra 	$L__BB5_54;
	st.local.u32 	[%rd2], %r91;
	mov.u64 	%rd62, $str$15;
	cvta.global.u64 	%rd63, %rd62;
	{ // callseq 19, 0
	.param .b64 param0;
	st.param.b64 	[param0], %rd63;
	.param .b64 param1;
	st.param.b64 	[param1], %rd58;
	.param .b32 retval0;
	call.uni (retval0), 
	vprintf, 
	(
	param0, 
	param1
	);
	ld.param.b32 	%r158, [retval0];
	} // callseq 19
	mov.b32 	%r160, -1;
	st.global.u32 	[%rd9], %r160;
$L__BB5_54:
	bar.sync 	0;
	ret;

}
	// .globl	_Z20kernelEncontrarBombaPiiiiS_S_
.visible .entry _Z20kernelEncontrarBombaPiiiiS_S_(
	.param .u64 .ptr .align 1 _Z20kernelEncontrarBombaPiiiiS_S__param_0,
	.param .u32 _Z20kernelEncontrarBombaPiiiiS_S__param_1,
	.param .u32 _Z20kernelEncontrarBombaPiiiiS_S__param_2,
	.param .u32 _Z20kernelEncontrarBombaPiiiiS_S__param_3,
	.param .u64 .ptr .align 1 _Z20kernelEncontrarBombaPiiiiS_S__param_4,
	.param .u64 .ptr .align 1 _Z20kernelEncontrarBombaPiiiiS_S__param_5
)
{
	.reg .pred 	%p<49>;
	.reg .b32 	%r<53>;
	.reg .b64 	%rd<11>;
	// demoted variable
	.shared .align 4 .b8 _ZZ20kernelEncontrarBombaPiiiiS_S_E12t_compartido[40];
	ld.param.u64 	%rd7, [_Z20kernelEncontrarBombaPiiiiS_S__param_0];
	ld.param.u32 	%r18, [_Z20kernelEncontrarBombaPiiiiS_S__param_1];
	ld.param.u32 	%r19, [_Z20kernelEncontrarBombaPiiiiS_S__param_2];
	ld.param.u32 	%r17, [_Z20kernelEncontrarBombaPiiiiS_S__param_3];
	ld.param.u64 	%rd5, [_Z20kernelEncontrarBombaPiiiiS_S__param_4];
	ld.param.u64 	%rd6, [_Z20kernelEncontrarBombaPiiiiS_S__param_5];
	cvta.to.global.u64 	%rd1, %rd6;
	cvta.to.global.u64 	%rd2, %rd5;
	cvta.to.global.u64 	%rd3, %rd7;
	mov.u32 	%r20, %ctaid.x;
	mov.u32 	%r1, %ntid.x;
	mul.lo.s32 	%r2, %r20, %r1;
	mov.u32 	%r21, %tid.x;
	add.s32 	%r3, %r2, %r21;
	mov.u32 	%r22, %ctaid.y;
	mov.u32 	%r4, %ntid.y;
	mul.lo.s32 	%r5, %r22, %r4;
	mov.u32 	%r6, %tid.y;
	add.s32 	%r23, %r5, %r6;
	mad.lo.s32 	%r24, %r18, %r3, %r23;
	setp.gt.s32 	%p1, %r19, %r18;
	mad.lo.s32 	%r25, %r19, %r23, %r3;
	selp.b32 	%r7, %r25, %r24, %p1;
	div.s32 	%r8, %r7, %r19;
	mul.lo.s32 	%r26, %r8, %r19;
	sub.s32 	%r9, %r7, %r26;
	div.s32 	%r10, %r17, %r19;
	mul.lo.s32 	%r27, %r10, %r19;
	sub.s32 	%r11, %r17, %r27;
	setp.le.s32 	%p2, %r18, %r23;
	setp.le.s32 	%p3, %r19, %r3;
	or.pred  	%p4, %p2, %p3;
	@%p4 bra 	$L__BB6_23;
	add.s32 	%r28, %r2, %r1;
	mul.wide.s32 	%rd8, %r7, 4;
	add.s64 	%rd4, %rd3, %rd8;
	ld.global.u32 	%r29, [%rd4];
	shl.b32 	%r30, %r7, 2;
	mov.u32 	%r31, _ZZ20kernelEncontrarBombaPiiiiS_S_E12t_compartido;
	add.s32 	%r12, %r31, %r30;
	st.shared.u32 	[%r12], %r29;
	bar.sync 	0;
	setp.lt.s32 	%p5, %r3, %r28;
	setp.lt.u32 	%p6, %r6, %r4;
	and.pred  	%p7, %p5, %p6;
	setp.ge.s32 	%p8, %r3, %r2;
	and.pred  	%p9, %p8, %p7;
	add.s32 	%r33, %r5, %r4;
	setp.lt.s32 	%p10, %r10, %r33;
	and.pred  	%p11, %p9, %p10;
	setp.ge.s32 	%p12, %r10, %r5;
	and.pred  	%p13, %p12, %p11;
	setp.lt.s32 	%p14, %r11, %r28;
	setp.ge.s32 	%p15, %r11, %r2;
	and.pred  	%p16, %p14, %p15;
	and.pred  	%p17, %p13, %p16;
	not.pred 	%p18, %p17;
	@%p18 bra 	$L__BB6_13;
	setp.ne.s32 	%p34, %r8, %r10;
	cvt.u32.u64 	%r41, %rd5;
	setp.lt.s32 	%p35, %r41, 6;
	or.pred  	%p36, %p35, %p34;
	@%p36 bra 	$L__BB6_5;
	ld.shared.u32 	%r42, [%r12];
	setp.ne.s32 	%p37, %r42, -1;
	@%p37 bra 	$L__BB6_5;
	atom.global.add.u32 	%r43, [%rd2], 1;
$L__BB6_5:
	setp.ne.s32 	%p38, %r9, %r11;
	cvt.u32.u64 	%r44, %rd6;
	setp.lt.s32 	%p39, %r44, 6;
	or.pred  	%p40, %p39, %p38;
	@%p40 bra 	$L__BB6_8;
	ld.shared.u32 	%r45, [%r12];
	setp.ne.s32 	%p41, %r45, -1;
	@%p41 bra 	$L__BB6_8;
	atom.global.add.u32 	%r46, [%rd1], 1;
$L__BB6_8:
	bar.sync 	0;
	ld.global.u32 	%r13, [%rd2];
	ld.global.u32 	%r14, [%rd1];
	setp.eq.s32 	%p42, %r13, %r14;
	@%p42 bra 	$L__BB6_12;
	setp.eq.s32 	%p43, %r13, 5;
	setp.eq.s32 	%p44, %r14, 1;
	and.pred  	%p45, %p43, %p44;
	@%p45 bra 	$L__BB6_11;
	setp.ne.s32 	%p46, %r14, 5;
	setp.ne.s32 	%p47, %r13, 1;
	or.pred  	%p48, %p46, %p47;
	@%p48 bra 	$L__BB6_12;
$L__BB6_11:
	shl.b32 	%r47, %r17, 2;
	add.s32 	%r49, %r31, %r47;
	mov.b32 	%r50, 66;
	st.shared.u32 	[%r49], %r50;
$L__BB6_12:
	ld.shared.u32 	%r51, [%r12];
	st.global.u32 	[%rd4], %r51;
	bra.uni 	$L__BB6_23;
$L__BB6_13:
	setp.ne.s32 	%p19, %r8, %r10;
	cvt.u32.u64 	%r34, %rd5;
	setp.lt.s32 	%p20, %r34, 6;
	or.pred  	%p21, %p20, %p19;
	@%p21 bra 	$L__BB6_16;
	ld.global.u32 	%r35, [%rd4];
	setp.ne.s32 	%p22, %r35, -1;
	@%p22 bra 	$L__BB6_16;
	atom.global.add.u32 	%r36, [%rd2], 1;
$L__BB6_16:
	setp.ne.s32 	%p23, %r9, %r11;
	cvt.u32.u64 	%r37, %rd6;
	setp.lt.s32 	%p24, %r37, 6;
	or.pred  	%p25, %p24, %p23;
	@%p25 bra 	$L__BB6_19;
	ld.global.u32 	%r38, [%rd4];
	setp.ne.s32 	%p26, %r38, -1;
	@%p26 bra 	$L__BB6_19;
	atom.global.add.u32 	%r39, [%rd1], 1;
$L__BB6_19:
	bar.sync 	0;
	ld.global.u32 	%r15, [%rd2];
	ld.global.u32 	%r16, [%rd1];
	setp.eq.s32 	%p27, %r15, %r16;
	@%p27 bra 	$L__BB6_23;
	setp.eq.s32 	%p28, %r15, 5;
	setp.eq.s32 	%p29, %r16, 1;
	and.pred  	%p30, %p28, %p29;
	@%p30 bra 	$L__BB6_22;
	setp.ne.s32 	%p31, %r16, 5;
	setp.ne.s32 	%p32, %r15, 1;
	or.pred  	%p33, %p31, %p32;
	@%p33 bra 	$L__BB6_23;
$L__BB6_22:
	mul.wide.s32 	%rd9, %r17, 4;
	add.s64 	%rd10, %rd3, %rd9;
	mov.b32 	%r40, 66;
	st.global.u32 	[%rd10], %r40;
$L__BB6_23:
	mov.b32 	%r52, 0;
	st.global.u32 	[%rd1], %r52;
	st.global.u32 	[%rd2], %r52;
	ret;

}
	// .globl	_Z30kernelEncontrarRompecabezasTNTPiiiiS_ii
.visible .entry _Z30kernelEncontrarRompecabezasTNTPiiiiS_ii(
	.param .u64 .ptr .align 1 _Z30kernelEncontrarRompecabezasTNTPiiiiS_ii_param_0,
	.param .u32 _Z30kernelEncontrarRompecabezasTNTPiiiiS_ii_param_1,
	.param .u32 _Z30kernelEncontrarRompecabezasTNTPiiiiS_ii_param_2,
	.param .u32 _Z30kernelEncontrarRompecabezasTNTPiiiiS_ii_param_3,
	.param .u64 .ptr .align 1 _Z30kernelEncontrarRompecabezasTNTPiiiiS_ii_param_4,
	.param .u32 _Z30kernelEncontrarRompecabezasTNTPiiiiS_ii_param_5,
	.param .u32 _Z30kernelEncontrarRompecabezasTNTPiiiiS_ii_param_6
)
{
	.local .align 8 .b8 	__local_depot7[104];
	.reg .b64 	%SP;
	.reg .b64 	%SPL;
	.reg .pred 	%p<160>;
	.reg .b32 	%r<2455>;
	.reg .b64 	%rd<71>;
	// demoted variable
	.shared .align 4 .b8 _ZZ30kernelEncontrarRompecabezasTNTPiiiiS_iiE12t_compartido[40];
	mov.u64 	%SPL, __local_depot7;
	cvta.local.u64 	%SP, %SPL;
	ld.param.u64 	%rd23, [_Z30kernelEncontrarRompecabezasTNTPiiiiS_ii_param_0];
	ld.param.u32 	%r1095, [_Z30kernelEncontrarRompecabezasTNTPiiiiS_ii_param_1];
	ld.param.u32 	%r1091, [_Z30kernelEncontrarRompecabezasTNTPiiiiS_ii_param_2];
	ld.param.u32 	%r1092, [_Z30kernelEncontrarRompecabezasTNTPiiiiS_ii_param_3];
	ld.param.u64 	%rd24, [_Z30kernelEncontrarRompecabezasTNTPiiiiS_ii_param_4];
	cvta.to.global.u64 	%rd1, %rd24;
	cvta.to.global.u64 	%rd2, %rd23;
	add.u64 	%rd25, %SP, 0;
	add.u64 	%rd3, %SPL, 0;
	add.u64 	%rd4, %SPL, 8;
	add.u64 	%rd5, %SPL, 56;
	mov.u32 	%r1096, %ctaid.x;
	mov.u32 	%r1, %ntid.x;
	mul.lo.s32 	%r2, %r1096, %r1;
	mov.u32 	%r1097, %tid.x;
	add.s32 	%r3, %r2, %r1097;
	mov.u32 	%r1098, %ctaid.y;
	mov.u32 	%r4, %ntid.y;
	mul.lo.s32 	%r5, %r1098, %r4;
	mov.u32 	%r6, %tid.y;
	add.s32 	%r1099, %r5, %r6;
	mad.lo.s32 	%r1100, %r1095, %r3, %r1099;
	setp.gt.s32 	%p1, %r1091, %r1095;
	mad.lo.s32 	%r1101, %r1091, %r1099, %r3;
	selp.b32 	%r8, %r1101, %r1100, %p1;
	mul.wide.s32 	%rd28, %r8, 4;
	add.s64 	%rd6, %rd2, %rd28;
	ld.global.u32 	%r1102, [%rd6];
	st.local.v2.u32 	[%rd3], {%r8, %r1102};
	mov.u64 	%rd29, $str$20;
	cvta.global.u64 	%rd30, %rd29;
	{ // callseq 37, 0
	.param .b64 param0;
	st.param.b64 	[param0], %rd30;
	.param .b64 param1;
	st.param.b64 	[param1], %rd25;
	.param .b32 retval0;
	call.uni (retval0), 
	vprintf, 
	(
	param0, 
	param1
	);
	ld.param.b32 	%r1103, [retval0];
	} // callseq 37
	setp.le.s32 	%p2, %r1095, %r1099;
	setp.le.s32 	%p3, %r1091, %r3;
	or.pred  	%p4, %p2, %p3;
	@%p4 bra 	$L__BB7_245;
	add.s32 	%r1105, %r2, %r1;
	div.s32 	%r1106, %r1092, %r1091;
	mul.lo.s32 	%r1108, %r1106, %r1091;
	sub.s32 	%r1109, %r1092, %r1108;
	ld.global.u32 	%r1110, [%rd6];
	shl.b32 	%r1111, %r8, 2;
	mov.u32 	%r1112, _ZZ30kernelEncontrarRompecabezasTNTPiiiiS_iiE12t_compartido;
	add.s32 	%r10, %r1112, %r1111;
	st.shared.u32 	[%r10], %r1110;
	bar.sync 	0;
	setp.lt.s32 	%p5, %r3, %r1105;
	setp.lt.u32 	%p6, %r6, %r4;
	and.pred  	%p7, %p5, %p6;
	setp.ge.s32 	%p8, %r3, %r2;
	and.pred  	%p9, %p8, %p7;
	add.s32 	%r1114, %r5, %r4;
	setp.lt.s32 	%p10, %r1106, %r1114;
	and.pred  	%p11, %p9, %p10;
	setp.ge.s32 	%p12, %r1106, %r5;
	and.pred  	%p13, %p12, %p11;
	setp.lt.s32 	%p14, %r1109, %r1105;
	setp.ge.s32 	%p15, %r1109, %r2;
	and.pred  	%p16, %p14, %p15;
	and.pred  	%p18, %p13, %p16;
	not.pred 	%p19, %p18;
	@%p19 bra 	$L__BB7_124;
	ld.shared.u32 	%r1496, [%r10];
	setp.ne.s32 	%p90, %r1496, -1;
	@%p90 bra 	$L__BB7_4;
	ld.global.u32 	%r1497, [%rd1];
	st.local.v2.u32 	[%rd3], {%r8, %r1497};
	mov.u64 	%rd52, $str$21;
	cvta.global.u64 	%rd53, %rd52;
	{ // callseq 40, 0
	.param .b64 param0;
	st.param.b64 	[param0], %rd53;
	.param .b64 param1;
	st.param.b64 	[param1], %rd25;
	.param .b32 retval0;
	call.uni (retval0), 
	vprintf, 
	(
	param0, 
	param1
	);
	ld.param.b32 	%r1498, [retval0];
	} // callseq 40
	atom.global.add.u32 	%r1500, [%rd1], 1;
$L__BB7_4:
	ld.global.u32 	%r1501, [%rd1];
	st.local.u32 	[%rd3], %r1501;
	mov.u64 	%rd55, $str$22;
	cvta.global.u64 	%rd56, %rd55;
	{ // callseq 41, 0
	.param .b64 param0;
	st.param.b64 	[param0], %rd56;
	.param .b64 param1;
	st.param.b64 	[param1], %rd25;
	.param .b32 retval0;
	call.uni (retval0), 
	vprintf, 
	(
	param0, 
	param1
	);
	ld.param.b32 	%r1502, [retval0];
	} // callseq 41
	ld.global.u32 	%r11, [%rd1];
	setp.ne.s32 	%p91, %r11, 6;
	setp.ne.s32 	%p92, %r8, %r1092;
	or.pred  	%p93, %p92, %p91;
	@%p93 bra 	$L__BB7_6;
	shl.b32 	%r1879, %r1092, 2;
	add.s32 	%r1881, %r1112, %r1879;
	mov.b32 	%r1882, 84;
	st.shared.u32 	[%r1881], %r1882;
	bra.uni 	$L__BB7_123;
$L__BB7_6:
	setp.ne.s32 	%p94, %r8, %r1092;
	setp.lt.s32 	%p95, %r11, 7;
	or.pred  	%p96, %p94, %p95;
	@%p96 bra 	$L__BB7_123;
	ld.param.u32 	%r1886, [_Z30kernelEncontrarRompecabezasTNTPiiiiS_ii_param_5];
	xor.b32  	%r1504, %r1886, -1429050551;
	mul.lo.s32 	%r1505, %r1504, 1099087573;
	setp.gt.s32 	%p97, %r1886, -1;
	selp.b32 	%r1506, -644748465, -1947113066, %p97;
	add.s32 	%r1507, %r1506, %r1505;
	add.s32 	%r12, %r1507, 6615241;
	add.s32 	%r1908, %r1505, 123456789;
	st.local.v2.u32 	[%rd4], {%r12, %r1908};
	xor.b32  	%r1508, %r1505, 362436069;
	add.s32 	%r1509, %r1506, 521288629;
	st.local.v2.u32 	[%rd4+8], {%r1508, %r1509};
	xor.b32  	%r1510, %r1506, 88675123;
	add.s32 	%r1904, %r1505, 5783321;
	st.local.v2.u32 	[%rd4+16], {%r1510, %r1904};
	setp.eq.s32 	%p98, %r1092, 0;
	@%p98 bra 	$L__BB7_122;
	cvt.s64.s32 	%rd69, %r1092;
	mov.b32 	%r1891, 0;
	mov.u64 	%rd59, precalc_xorwow_matrix;
$L__BB7_9:
	mov.u64 	%rd8, %rd69;
	and.b64  	%rd9, %rd8, 3;
	setp.eq.s64 	%p99, %rd9, 0;
	@%p99 bra 	$L__BB7_121;
	mul.wide.u32 	%rd58, %r1891, 3200;
	add.s64 	%rd10, %rd59, %rd58;
	mov.b32 	%r1904, 0;
	mov.u32 	%r1905, %r1904;
	mov.u32 	%r1906, %r1904;
	mov.u32 	%r1907, %r1904;
	mov.u32 	%r1908, %r1904;
	mov.u32 	%r1897, %r1904;
$L__BB7_11:
	mul.wide.u32 	%rd60, %r1897, 4;
	add.s64 	%rd61, %rd4, %rd60;
	ld.local.u32 	%r24, [%rd61+4];
	shl.b32 	%r25, %r1897, 5;
	mov.b32 	%r1903, 0;
$L__BB7_12:
	.pragma "nounroll";
	shr.u32 	%r1514, %r24, %r1903;
	and.b32  	%r1515, %r1514, 1;
	setp.eq.b32 	%p100, %r1515, 1;
	not.pred 	%p101, %p100;
	add.s32 	%r1516, %r25, %r1903;
	mul.lo.s32 	%r1517, %r1516, 5;
	mul.wide.u32 	%rd62, %r1517, 4;
	add.s64 	%rd11, %rd10, %rd62;
	@%p101 bra 	$L__BB7_14;
	ld.global.u32 	%r1518, [%rd11];
	xor.b32  	%r1908, %r1908, %r1518;
	ld.global.u32 	%r1519, [%rd11+4];
	xor.b32  	%r1907, %r1907, %r1519;
	ld.global.u32 	%r1520, [%rd11+8];
	xor.b32  	%r1906, %r1906, %r1520;
	ld.global.u32 	%r1521, [%rd11+12];
	xor.b32  	%r1905, %r1905, %r1521;
	ld.global.u32 	%r1522, [%rd11+16];
	xor.b32  	%r1904, %r1904, %r1522;
$L__BB7_14:
	and.b32  	%r1524, %r1514, 2;
	setp.eq.s32 	%p102, %r1524, 0;
	@%p102 bra 	$L__BB7_16;
	ld.global.u32 	%r1525, [%rd11+20];
	xor.b32  	%r1908, %r1908, %r1525;
	ld.global.u32 	%r1526, [%rd11+24];
	xor.b32  	%r1907, %r1907, %r1526;
	ld.global.u32 	%r1527, [%rd11+28];
	xor.b32  	%r1906, %r1906, %r1527;
	ld.global.u32 	%r1528, [%rd11+32];
	xor.b32  	%r1905, %r1905, %r1528;
	ld.global.u32 	%r1529, [%rd11+36];
	xor.b32  	%r1904, %r1904, %r1529;
$L__BB7_16:
	and.b32  	%r1531, %r1514, 4;
	setp.eq.s32 	%p103, %r1531, 0;
	@%p103 bra 	$L__BB7_18;
	ld.global.u32 	%r1532, [%rd11+40];
	xor.b32  	%r1908, %r1908, %r1532;
	ld.global.u32 	%r1533, [%rd11+44];
	xor.b32  	%r1907, %r1907, %r1533;
	ld.global.u32 	%r1534, [%rd11+48];
	xor.b32  	%r1906, %r1906, %r1534;
	ld.global.u32 	%r1535, [%rd11+52];
	xor.b32  	%r1905, %r1905, %r1535;
	ld.global.u32 	%r1536, [%rd11+56];
	xor.b32  	%r1904, %r1904, %r1536;
$L__BB7_18:
	and.b32  	%r1538, %r1514, 8;
	setp.eq.s32 	%p104, %r1538, 0;
	@%p104 bra 	$L__BB7_20;
	ld.global.u32 	%r1539, [%rd11+60];
	xor.b32  	%r1908, %r1908, %r1539;
	ld.global.u32 	%r1540, [%rd11+64];
	xor.b32  	%r1907, %r1907, %r1540;
	ld.global.u32 	%r1541, [%rd11+68];
	xor.b32  	%r1906, %r1906, %r1541;
	ld.global.u32 	%r1542, [%rd11+72];
	xor.b32  	%r1905, %r1905, %r1542;
	ld.global.u32 	%r1543, [%rd11+76];
	xor.b32  	%r1904, %r1904, %r1543;
$L__BB7_20:
	and.b32  	%r1545, %r1514, 16;
	setp.eq.s32 	%p105, %r1545, 0;
	@%p105 bra 	$L__BB7_22;
	ld.global.u32 	%r1546, [%rd11+80];
	xor.b32  	%r1908, %r1908, %r1546;
	ld.global.u32 	%r1547, [%rd11+84];
	xor.b32  	%r1907, %r1907, %r1547;
	ld.global.u32 	%r1548, [%rd11+88];
	xor.b32  	%r1906, %r1906, %r1548;
	ld.global.u32 	%r1549, [%rd11+92];
	xor.b32  	%r1905, %r1905, %r1549;
	ld.global.u32 	%r1550, [%rd11+96];
	xor.b32  	%r1904, %r1904, %r1550;
$L__BB7_22:
	and.b32  	%r1552, %r1514, 32;
	setp.eq.s32 	%p106, %r1552, 0;
	@%p106 bra 	$L__BB7_24;
	ld.global.u32 	%r1553, [%rd11+100];
	xor.b32  	%r1908, %r1908, %r1553;
	ld.global.u32 	%r1554, [%rd11+104];
	xor.b32  	%r1907, %r1907, %r1554;
	ld.global.u32 	%r1555, [%rd11+108];
	xor.b32  	%r1906, %r1906, %r1555;
	ld.global.u32 	%r1556, [%rd11+112];
	xor.b32  	%r1905, %r1905, %r1556;
	ld.global.u32 	%r1557, [%rd11+116];
	xor.b32  	%r1904, %r1904, %r1557;
$L__BB7_24:
	and.b32  	%r1559, %r1514, 64;
	setp.eq.s32 	%p107, %r1559, 0;
	@%p107 bra 	$L__BB7_26;
	ld.global.u32 	%r1560, [%rd11+120];
	xor.b32  	%r1908, %r1908, %r1560;
	ld.global.u32 	%r1561, [%rd11+124];
	xor.b32  	%r1907, %r1907, %r1561;
	ld.global.u32 	%r1562, [%rd11+128];
	xor.b32  	%r1906, %r1906, %r1562;
	ld.global.u32 	%r1563, [%rd11+132];
	xor.b32  	%r1905, %r1905, %r1563;
	ld.global.u32 	%r1564, [%rd11+136];
	xor.b32  	%r1904, %r1904, %r1564;
$L__BB7_26:
	and.b32  	%r1566, %r1514, 128;
	setp.eq.s32 	%p108, %r1566, 0;
	@%p108 bra 	$L__BB7_28;
	ld.global.u32 	%r1567, [%rd11+140];
	xor.b32  	%r1908, %r1908, %r1567;
	ld.global.u32 	%r1568, [%rd11+144];
	xor.b32  	%r1907, %r1907, %r1568;
	ld.global.u32 	%r1569, [%rd11+148];
	xor.b32  	%r1906, %r1906, %r1569;
	ld.global.u32 	%r1570, [%rd11+152];
	xor.b32  	%r1905, %r1905, %r1570;
	ld.global.u32 	%r1571, [%rd11+156];
	xor.b32  	%r1904, %r1904, %r1571;
$L__BB7_28:
	and.b32  	%r1573, %r1514, 256;
	setp.eq.s32 	%p109, %r1573, 0;
	@%p109 bra 	$L__BB7_30;
	ld.global.u32 	%r1574, [%rd11+160];
	xor.b32  	%r1908, %r1908, %r1574;
	ld.global.u32 	%r1575, [%rd11+164];
	xor.b32  	%r1907, %r1907, %r1575;
	ld.global.u32 	%r1576, [%rd11+168];
	xor.b32  	%r1906, %r1906, %r1576;
	ld.global.u32 	%r1577, [%rd11+172];
	xor.b32  	%r1905, %r1905, %r1577;
	ld.global.u32 	%r1578, [%rd11+176];
	xor.b32  	%r1904, %r1904, %r1578;
$L__BB7_30:
	and.b32  	%r1580, %r1514, 512;
	setp.eq.s32 	%p110, %r1580, 0;
	@%p110 bra 	$L__BB7_32;
	ld.global.u32 	%r1581, [%rd11+180];
	xor.b32  	%r1908, %r1908, %r1581;
	ld.global.u32 	%r1582, [%rd11+184];
	xor.b32  	%r1907, %r1907, %r1582;
	ld.global.u32 	%r1583, [%rd11+188];
	xor.b32  	%r1906, %r1906, %r1583;
	ld.global.u32 	%r1584, [%rd11+192];
	xor.b32  	%r1905, %r1905, %r1584;
	ld.global.u32 	%r1585, [%rd11+196];
	xor.b32  	%r1904, %r1904, %r1585;
$L__BB7_32:
	and.b32  	%r1587, %r1514, 1024;
	setp.eq.s32 	%p111, %r1587, 0;
	@%p111 bra 	$L__BB7_34;
	ld.global.u32 	%r1588, [%rd11+200];
	xor.b32  	%r1908, %r1908, %r1588;
	ld.global.u32 	%r1589, [%rd11+204];
	xor.b32  	%r1907, %r1907, %r1589;
	ld.global.u32 	%r1590, [%rd11+208];
	xor.b32  	%r1906, %r1906, %r1590;
	ld.global.u32 	%r1591, [%rd11+212];
	xor.b32  	%r1905, %r1905, %r1591;
	ld.global.u32 	%r1592, [%rd11+216];
	xor.b32  	%r1904, %r1904, %r1592;
$L__BB7_34:
	and.b32  	%r1594, %r1514, 2048;
	setp.eq.s32 	%p112, %r1594, 0;
	@%p112 bra 	$L__BB7_36;
	ld.global.u32 	%r1595, [%rd11+220];
	xor.b32  	%r1908, %r1908, %r1595;
	ld.global.u32 	%r1596, [%rd11+224];
	xor.b32  	%r1907, %r1907, %r1596;
	ld.global.u32 	%r1597, [%rd11+228];
	xor.b32  	%r1906, %r1906, %r1597;
	ld.global.u32 	%r1598, [%rd11+232];
	xor.b32  	%r1905, %r1905, %r1598;
	ld.global.u32 	%r1599, [%rd11+236];
	xor.b32  	%r1904, %r1904, %r1599;
$L__BB7_36:
	and.b32  	%r1601, %r1514, 4096;
	setp.eq.s32 	%p113, %r1601, 0;
	@%p113 bra 	$L__BB7_38;
	ld.global.u32 	%r1602, [%rd11+240];
	xor.b32  	%r1908, %r1908, %r1602;
	ld.global.u32 	%r1603, [%rd11+244];
	xor.b32  	%r1907, %r1907, %r1603;
	ld.global.u32 	%r1604, [%rd11+248];
	xor.b32  	%r1906, %r1906, %r1604;
	ld.global.u32 	%r1605, [%rd11+252];
	xor.b32  	%r1905, %r1905, %r1605;
	ld.global.u32 	%r1606, [%rd11+256];
	xor.b32  	%r1904, %r1904, %r1606;
$L__BB7_38:
	and.b32  	%r1608, %r1514, 8192;
	setp.eq.s32 	%p114, %r1608, 0;
	@%p114 bra 	$L__BB7_40;
	ld.global.u32 	%r1609, [%rd11+260];
	xor.b32  	%r1908, %r1908, %r1609;
	ld.global.u32 	%r1610, [%rd11+264];
	xor.b32  	%r1907, %r1907, %r1610;
	ld.global.u32 	%r1611, [%rd11+268];
	xor.b32  	%r1906, %r1906, %r1611;
	ld.global.u32 	%r1612, [%rd11+272];
	xor.b32  	%r1905, %r1905, %r1612;
	ld.global.u32 	%r1613, [%rd11+276];
	xor.b32  	%r1904, %r1904, %r1613;
$L__BB7_40:
	and.b32  	%r1615, %r1514, 16384;
	setp.eq.s32 	%p115, %r1615, 0;
	@%p115 bra 	$L__BB7_42;
	ld.global.u32 	%r1616, [%rd11+280];
	xor.b32  	%r1908, %r1908, %r1616;
	ld.global.u32 	%r1617, [%rd11+284];
	xor.b32  	%r1907, %r1907, %r1617;
	ld.global.u32 	%r1618, [%rd11+288];
	xor.b32  	%r1906, %r1906, %r1618;
	ld.global.u32 	%r1619, [%rd11+292];
	xor.b32  	%r1905, %r1905, %r1619;
	ld.global.u32 	%r1620, [%rd11+296];
	xor.b32  	%r1904, %r1904, %r1620;
$L__BB7_42:
	and.b32  	%r1622, %r1514, 32768;
	setp.eq.s32 	%p116, %r1622, 0;
	@%p116 bra 	$L__BB7_44;
	ld.global.u32 	%r1623, [%rd11+300];
	xor.b32  	%r1908, %r1908, %r1623;
	ld.global.u32 	%r1624, [%rd11+304];
	xor.b32  	%r1907, %r1907, %r1624;
	ld.global.u32 	%r1625, [%rd11+308];
	xor.b32  	%r1906, %r1906, %r1625;
	ld.global.u32 	%r1626, [%rd11+312];
	xor.b32  	%r1905, %r1905, %r1626;
	ld.global.u32 	%r1627, [%rd11+316];
	xor.b32  	%r1904, %r1904, %r1627;
$L__BB7_44:
	add.s32 	%r1903, %r1903, 16;
	setp.ne.s32 	%p117, %r1903, 32;
	@%p117 bra 	$L__BB7_12;
	mad.lo.s32 	%r1628, %r1897, -31, %r25;
	add.s32 	%r1897, %r1628, 1;
	setp.ne.s32 	%p118, %r1897, 5;
	@%p118 bra 	$L__BB7_11;
	st.local.u32 	[%rd4+4], %r1908;
	st.local.v2.u32 	[%rd4+8], {%r1907, %r1906};
	st.local.v2.u32 	[%rd4+16], {%r1905, %r1904};
	setp.eq.s64 	%p119, %rd9, 1;
	@%p119 bra 	$L__BB7_121;
	mov.b32 	%r1904, 0;
	mov.u32 	%r1997, %r1904;
	mov.u32 	%r1998, %r1904;
	mov.u32 	%r1999, %r1904;
	mov.u32 	%r1908, %r1904;
	mov.u32 	%r1989, %r1904;
$L__BB7_48:
	mul.wide.u32 	%rd63, %r1989, 4;
	add.s64 	%rd64, %rd4, %rd63;
	ld.local.u32 	%r200, [%rd64+4];
	shl.b32 	%r201, %r1989, 5;
	mov.b32 	%r1995, 0;
$L__BB7_49:
	.pragma "nounroll";
	shr.u32 	%r1631, %r200, %r1995;
	and.b32  	%r1632, %r1631, 1;
	setp.eq.b32 	%p120, %r1632, 1;
	not.pred 	%p121, %p120;
	add.s32 	%r1633, %r201, %r1995;
	mul.lo.s32 	%r1634, %r1633, 5;
	mul.wide.u32 	%rd65, %r1634, 4;
	add.s64 	%rd12, %rd10, %rd65;
	@%p121 bra 	$L__BB7_51;
	ld.global.u32 	%r1635, [%rd12];
	xor.b32  	%r1908, %r1908, %r1635;
	ld.global.u32 	%r1636, [%rd12+4];
	xor.b32  	%r1999, %r1999, %r1636;
	ld.global.u32 	%r1637, [%rd12+8];
	xor.b32  	%r1998, %r1998, %r1637;
	ld.global.u32 	%r1638, [%rd12+12];
	xor.b32  	%r1997, %r1997, %r1638;
	ld.global.u32 	%r1639, [%rd12+16];
	xor.b32  	%r1904, %r1904, %r1639;
$L__BB7_51:
	and.b32  	%r1641, %r1631, 2;
	setp.eq.s32 	%p122, %r1641, 0;
	@%p122 bra 	$L__BB7_53;
	ld.global.u32 	%r1642, [%rd12+20];
	xor.b32  	%r1908, %r1908, %r1642;
	ld.global.u32 	%r1643, [%rd12+24];
	xor.b32  	%r1999, %r1999, %r1643;
	ld.global.u32 	%r1644, [%rd12+28];
	xor.b32  	%r1998, %r1998, %r1644;
	ld.global.u32 	%r1645, [%rd12+32];
	xor.b32  	%r1997, %r1997, %r1645;
	ld.global.u32 	%r1646, [%rd12+36];
	xor.b32  	%r1904, %r1904, %r1646;
$L__BB7_53:
	and.b32  	%r1648, %r1631, 4;
	setp.eq.s32 	%p123, %r1648, 0;
	@%p123 bra 	$L__BB7_55;
	ld.global.u32 	%r1649, [%rd12+40];
	xor.b32  	%r1908, %r1908, %r1649;
	ld.global.u32 	%r1650, [%rd12+44];
	xor.b32  	%r1999, %r1999, %r1650;
	ld.global.u32 	%r1651, [%rd12+48];
	xor.b32  	%r1998, %r1998, %r1651;
	ld.global.u32 	%r1652, [%rd12+52];
	xor.b32  	%r1997, %r1997, %r1652;
	ld.global.u32 	%r1653, [%rd12+56];
	xor.b32  	%r1904, %r1904, %r1653;
$L__BB7_55:
	and.b32  	%r1655, %r1631, 8;
	setp.eq.s32 	%p124, %r1655, 0;
	@%p124 bra 	$L__BB7_57;
	ld.global.u32 	%r1656, [%rd12+60];
	xor.b32  	%r1908, %r1908, %r1656;
	ld.global.u32 	%r1657, [%rd12+64];
	xor.b32  	%r1999, %r1999, %r1657;
	ld.global.u32 	%r1658, [%rd12+68];
	xor.b32  	%r1998, %r1998, %r1658;
	ld.global.u32 	%r1659, [%rd12+72];
	xor.b32  	%r1997, %r1997, %r1659;
	ld.global.u32 	%r1660, [%rd12+76];
	xor.b32  	%r1904, %r1904, %r1660;
$L__BB7_57:
	and.b32  	%r1662, %r1631, 16;
	setp.eq.s32 	%p125, %r1662, 0;
	@%p125 bra 	$L__BB7_59;
	ld.global.u32 	%r1663, [%rd12+80];
	xor.b32  	%r1908, %r1908, %r1663;
	ld.global.u32 	%r1664, [%rd12+84];
	xor.b32  	%r1999, %r1999, %r1664;
	ld.global.u32 	%r1665, [%rd12+88];
	xor.b32  	%r1998, %r1998, %r1665;
	ld.global.u32 	%r1666, [%rd12+92];
	xor.b32  	%r1997, %r1997, %r1666;
	ld.global.u32 	%r1667, [%rd12+96];
	xor.b32  	%r1904, %r1904, %r1667;
$L__BB7_59:
	and.b32  	%r1669, %r1631, 32;
	setp.eq.s32 	%p126, %r1669, 0;
	@%p126 bra 	$L__BB7_61;
	ld.global.u32 	%r1670, [%rd12+100];
	xor.b32  	%r1908, %r1908, %r1670;
	ld.global.u32 	%r1671, [%rd12+104];
	xor.b32  	%r1999, %r1999, %r1671;
	ld.global.u32 	%r1672, [%rd12+108];
	xor.b32  	%r1998, %r1998, %r1672;
	ld.global.u32 	%r1673, [%rd12+112];
	xor.b32  	%r1997, %r1997, %r1673;
	ld.global.u32 	%r1674, [%rd12+116];
	xor.b32  	%r1904, %r1904, %r1674;
$L__BB7_61:
	and.b32  	%r1676, %r1631, 64;
	setp.eq.s32 	%p127, %r1676, 0;
	@%p127 bra 	$L__BB7_63;
	ld.global.u32 	%r1677, [%rd12+120];
	xor.b32  	%r1908, %r1908, %r1677;
	ld.global.u32 	%r1678, [%rd12+124];
	xor.b32  	%r1999, %r1999, %r1678;
	ld.global.u32 	%r1679, [%rd12+128];
	xor.b32  	%r1998, %r1998, %r1679;
	ld.global.u32 	%r1680, [%rd12+132];
	xor.b32  	%r1997, %r1997, %r1680;
	ld.global.u32 	%r1681, [%rd12+136];
	xor.b32  	%r1904, %r1904, %r1681;
$L__BB7_63:
	and.b32  	%r1683, %r1631, 128;
	setp.eq.s32 	%p128, %r1683, 0;
	@%p128 bra 	$L__BB7_65;
	ld.global.u32 	%r1684, [%rd12+140];
	xor.b32  	%r1908, %r1908, %r1684;
	ld.global.u32 	%r1685, [%rd12+144];
	xor.b32  	%r1999, %r1999, %r1685;
	ld.global.u32 	%r1686, [%rd12+148];
	xor.b32  	%r1998, %r1998, %r1686;
	ld.global.u32 	%r1687, [%rd12+152];
	xor.b32  	%r1997, %r1997, %r1687;
	ld.global.u32 	%r1688, [%rd12+156];
	xor.b32  	%r1904, %r1904, %r1688;
$L__BB7_65:
	and.b32  	%r1690, %r1631, 256;
	setp.eq.s32 	%p129, %r1690, 0;
	@%p129 bra 	$L__BB7_67;
	ld.global.u32 	%r1691, [%rd12+160];
	xor.b32  	%r1908, %r1908, %r1691;
	ld.global.u32 	%r1692, [%rd12+164];
	xor.b32  	%r1999, %r1999, %r1692;
	ld.global.u32 	%r1693, [%rd12+168];
	xor.b32  	%r1998, %r1998, %r1693;
	ld.global.u32 	%r1694, [%rd12+172];
	xor.b32  	%r1997, %r1997, %r1694;
	ld.global.u32 	%r1695, [%rd12+176];
	xor.b32  	%r1904, %r1904, %r1695;
$L__BB7_67:
	and.b32  	%r1697, %r1631, 512;
	setp.eq.s32 	%p130, %r1697, 0;
	@%p130 bra 	$L__BB7_69;
	ld.global.u32 	%r1698, [%rd12+180];
	xor.b32  	%r1908, %r1908, %r1698;
	ld.global.u32 	%r1699, [%rd12+184];
	xor.b32  	%r1999, %r1999, %r1699;
	ld.global.u32 	%r1700, [%rd12+188];
	xor.b32  	%r1998, %r1998, %r1700;
	ld.global.u32 	%r1701, [%rd12+192];
	xor.b32  	%r1997, %r1997, %r1701;
	ld.global.u32 	%r1702, [%rd12+196];
	xor.b32  	%r1904, %r1904, %r1702;
$L__BB7_69:
	and.b32  	%r1704, %r1631, 1024;
	setp.eq.s32 	%p131, %r1704, 0;
	@%p131 bra 	$L__BB7_71;
	ld.global.u32 	%r1705, [%rd12+200];
	xor.b32  	%r1908, %r1908, %r1705;
	ld.global.u32 	%r1706, [%rd12+204];
	xor.b32  	%r1999, %r1999, %r1706;
	ld.global.u32 	%r1707, [%rd12+208];
	xor.b32  	%r1998, %r1998, %r1707;
	ld.global.u32 	%r1708, [%rd12+212];
	xor.b32  	%r1997, %r1997, %r1708;
	ld.global.u32 	%r1709, [%rd12+216];
	xor.b32  	%r1904, %r1904, %r1709;
$L__BB7_71:
	and.b32  	%r1711, %r1631, 2048;
	setp.eq.s32 	%p132, %r1711, 0;
	@%p132 bra 	$L__BB7_73;
	ld.global.u32 	%r1712, [%rd12+220];
	xor.b32  	%r1908, %r1908, %r1712;
	ld.global.u32 	%r1713, [%rd12+224];
	xor.b32  	%r1999, %r1999, %r1713;
	ld.global.u32 	%r1714, [%rd12+228];
	xor.b32  	%r1998, %r1998, %r1714;
	ld.global.u32 	%r1715, [%rd12+232];
	xor.b32  	%r1997, %r1997, %r1715;
	ld.global.u32 	%r1716, [%rd12+236];
	xor.b32  	%r1904, %r1904, %r1716;
$L__BB7_73:
	and.b32  	%r1718, %r1631, 4096;
	setp.eq.s32 	%p133, %r1718, 0;
	@%p133 bra 	$L__BB7_75;
	ld.global.u32 	%r1719, [%rd12+240];
	xor.b32  	%r1908, %r1908, %r1719;
	ld.global.u32 	%r1720, [%rd12+244];
	xor.b32  	%r1999, %r1999, %r1720;
	ld.global.u32 	%r1721, [%rd12+248];
	xor.b32  	%r1998, %r1998, %r1721;
	ld.global.u32 	%r1722, [%rd12+252];
	xor.b32  	%r1997, %r1997, %r1722;
	ld.global.u32 	%r1723, [%rd12+256];
	xor.b32  	%r1904, %r1904, %r1723;
$L__BB7_75:
	and.b32  	%r1725, %r1631, 8192;
	setp.eq.s32 	%p134, %r1725, 0;
	@%p134 bra 	$L__BB7_77;
	ld.global.u32 	%r1726, [%rd12+260];
	xor.b32  	%r1908, %r1908, %r1726;
	ld.global.u32 	%r1727, [%rd12+264];
	xor.b32  	%r1999, %r1999, %r1727;
	ld.global.u32 	%r1728, [%rd12+268];
	xor.b32  	%r1998, %r1998, %r1728;
	ld.global.u32 	%r1729, [%rd12+272];
	xor.b32  	%r1997, %r1997, %r1729;
	ld.global.u32 	%r1730, [%rd12+276];
	xor.b32  	%r1904, %r1904, %r1730;
$L__BB7_77:
	and.b32  	%r1732, %r1631, 16384;
	setp.eq.s32 	%p135, %r1732, 0;
	@%p135 bra 	$L__BB7_79;
	ld.global.u32 	%r1733, [%rd12+280];
	xor.b32  	%r1908, %r1908, %r1733;
	ld.global.u32 	%r1734, [%rd12+284];
	xor.b32  	%r1999, %r1999, %r1734;
	ld.global.u32 	%r1735, [%rd12+288];
	xor.b32  	%r1998, %r1998, %r1735;
	ld.global.u32 	%r1736, [%rd12+292];
	xor.b32  	%r1997, %r1997, %r1736;
	ld.global.u32 	%r1737, [%rd12+296];
	xor.b32  	%r1904, %r1904, %r1737;
$L__BB7_79:
	and.b32  	%r1739, %r1631, 32768;
	setp.eq.s32 	%p136, %r1739, 0;
	@%p136 bra 	$L__BB7_81;
	ld.global.u32 	%r1740, [%rd12+300];
	xor.b32  	%r1908, %r1908, %r1740;
	ld.global.u32 	%r1741, [%rd12+304];
	xor.b32  	%r1999, %r1999, %r1741;
	ld.global.u32 	%r1742, [%rd12+308];
	xor.b32  	%r1998, %r1998, %r1742;
	ld.global.u32 	%r1743, [%rd12+312];
	xor.b32  	%r1997, %r1997, %r1743;
	ld.global.u32 	%r1744, [%rd12+316];
	xor.b32  	%r1904, %r1904, %r1744;
$L__BB7_81:
	add.s32 	%r1995, %r1995, 16;
	setp.ne.s32 	%p137, %r1995, 32;
	@%p137 bra 	$L__BB7_49;
	mad.lo.s32 	%r1745, %r1989, -31, %r201;
	add.s32 	%r1989, %r1745, 1;
	setp.ne.s32 	%p138, %r1989, 5;
	@%p138 bra 	$L__BB7_48;
	st.local.u32 	[%rd4+4], %r1908;
	st.local.v2.u32 	[%rd4+8], {%r1999, %r1998};
	st.local.v2.u32 	[%rd4+16], {%r1997, %r1904};
	setp.ne.s64 	%p139, %rd9, 3;
	@%p139 bra 	$L__BB7_121;
	mov.b32 	%r1904, 0;
	mov.u32 	%r2089, %r1904;
	mov.u32 	%r2090, %r1904;
	mov.u32 	%r2091, %r1904;
	mov.u32 	%r1908, %r1904;
	mov.u32 	%r2081, %r1904;
$L__BB7_85:
	mul.wide.u32 	%rd66, %r2081, 4;
	add.s64 	%rd67, %rd4, %rd66;
	ld.local.u32 	%r376, [%rd67+4];
	shl.b32 	%r377, %r2081, 5;
	mov.b32 	%r2087, 0;
$L__BB7_86:
	.pragma "nounroll";
	shr.u32 	%r1748, %r376, %r2087;
	and.b32  	%r1749, %r1748, 1;
	setp.eq.b32 	%p140, %r1749, 1;
	not.pred 	%p141, %p140;
	add.s32 	%r1750, %r377, %r2087;
	mul.lo.s32 	%r1751, %r1750, 5;
	mul.wide.u32 	%rd68, %r1751, 4;
	add.s64 	%rd13, %rd10, %rd68;
	@%p141 bra 	$L__BB7_88;
	ld.global.u32 	%r1752, [%rd13];
	xor.b32  	%r1908, %r1908, %r1752;
	ld.global.u32 	%r1753, [%rd13+4];
	xor.b32  	%r2091, %r2091, %r1753;
	ld.global.u32 	%r1754, [%rd13+8];
	xor.b32  	%r2090, %r2090, %r1754;
	ld.global.u32 	%r1755, [%rd13+12];
	xor.b32  	%r2089, %r2089, %r1755;
	ld.global.u32 	%r1756, [%rd13+16];
	xor.b32  	%r1904, %r1904, %r1756;
$L__BB7_88:
	and.b32  	%r1758, %r1748, 2;
	setp.eq.s32 	%p142, %r1758, 0;
	@%p142 bra 	$L__BB7_90;
	ld.global.u32 	%r1759, [%rd13+20];
	xor.b32  	%r1908, %r1908, %r1759;
	ld.global.u32 	%r1760, [%rd13+24];
	xor.b32  	%r2091, %r2091, %r1760;
	ld.global.u32 	%r1761, [%rd13+28];
	xor.b32  	%r2090, %r2090, %r1761;
	ld.global.u32 	%r1762, [%rd13+32];
	xor.b32  	%r2089, %r2089, %r1762;
	ld.global.u32 	%r1763, [%rd13+36];
	xor.b32  	%r1904, %r1904, %r1763;
$L__BB7_90:
	and.b32  	%r1765, %r1748, 4;
	setp.eq.s32 	%p143, %r1765, 0;
	@%p143 bra 	$L__BB7_92;
	ld.global.u32 	%r1766, [%rd13+40];
	xor.b32  	%r1908, %r1908, %r1766;
	ld.global.u32 	%r1767, [%rd13+44];
	xor.b32  	%r2091, %r2091, %r1767;
	ld.global.u32 	%r1768, [%rd13+48];
	xor.b32  	%r2090, %r2090, %r1768;
	ld.global.u32 	%r1769, [%rd13+52];
	xor.b32  	%r2089, %r2089, %r1769;
	ld.global.u32 	%r1770, [%rd13+56];
	xor.b32  	%r1904, %r1904, %r1770;
$L__BB7_92:
	and.b32  	%r1772, %r1748, 8;
	setp.eq.s32 	%p144, %r1772, 0;
	@%p144 bra 	$L__BB7_94;
	ld.global.u32 	%r1773, [%rd13+60];
	xor.b32  	%r1908, %r1908, %r1773;
	ld.global.u32 	%r1774, [%rd13+64];
	xor.b32  	%r2091, %r2091, %r1774;
	ld.global.u32 	%r1775, [%rd13+68];
	xor.b32  	%r2090, %r2090, %r1775;
	ld.global.u32 	%r1776, [%rd13+72];
	xor.b32  	%r2089, %r2089, %r1776;
	ld.global.u32 	%r1777, [%rd13+76];
	xor.b32  	%r1904, %r1904, %r1777;
$L__BB7_94:
	and.b32  	%r1779, %r1748, 16;
	setp.eq.s32 	%p145, %r1779, 0;
	@%p145 bra 	$L__BB7_96;
	ld.global.u32 	%r1780, [%rd13+80];
	xor.b32  	%r1908, %r1908, %r1780;
	ld.global.u32 	%r1781, [%rd13+84];
	xor.b32  	%r2091, %r2091, %r1781;
	ld.global.u32 	%r1782, [%rd13+88];
	xor.b32  	%r2090, %r2090, %r1782;
	ld.global.u32 	%r1783, [%rd13+92];
	xor.b32  	%r2089, %r2089, %r1783;
	ld.global.u32 	%r1784, [%rd13+96];
	xor.b32  	%r1904, %r1904, %r1784;
$L__BB7_96:
	and.b32  	%r1786, %r1748, 32;
	setp.eq.s32 	%p146, %r1786, 0;
	@%p146 bra 	$L__BB7_98;
	ld.global.u32 	%r1787, [%rd13+100];
	xor.b32  	%r1908, %r1908, %r1787;
	ld.global.u32 	%r1788, [%rd13+104];
	xor.b32  	%r2091, %r2091, %r1788;
	ld.global.u32 	%r1789, [%rd13+108];
	xor.b32  	%r2090, %r2090, %r1789;
	ld.global.u32 	%r1790, [%rd13+112];
	xor.b32  	%r2089, %r2089, %r1790;
	ld.global.u32 	%r1791, [%rd13+116];
	xor.b32  	%r1904, %r1904, %r1791;
$L__BB7_98:
	and.b32  	%r1793, %r1748, 64;
	setp.eq.s32 	%p147, %r1793, 0;
	@%p147 bra 	$L__BB7_100;
	ld.global.u32 	%r1794, [%rd13+120];
	xor.b32  	%r1908, %r1908, %r1794;
	ld.global.u32 	%r1795, [%rd13+124];
	xor.b32  	%r2091, %r2091, %r1795;
	ld.global.u32 	%r1796, [%rd13+128];
	xor.b32  	%r2090, %r2090, %r1796;
	ld.global.u32 	%r1797, [%rd13+132];
	xor.b32  	%r2089, %r2089, %r1797;
	ld.global.u32 	%r1798, [%rd13+136];
	xor.b32  	%r1904, %r1904, %r1798;
$L__BB7_100:
	and.b32  	%r1800, %r1748, 128;
	setp.eq.s32 	%p148, %r1800, 0;
	@%p148 bra 	$L__BB7_102;
	ld.global.u32 	%r1801, [%rd13+140];
	xor.b32  	%r1908, %r1908, %r1801;
	ld.global.u32 	%r1802, [%rd13+144];
	xor.b32  	%r2091, %r2091, %r1802;
	ld.global.u32 	%r1803, [%rd13+148];
	xor.b32  	%r2090, %r2090, %r1803;
	ld.global.u32 	%r1804, [%rd13+152];
	xor.b32  	%r2089, %r2089, %r1804;
	ld.global.u32 	%r1805, [%rd13+156];
	xor.b32  	%r1904, %r1904, %r1805;
$L__BB7_102:
	and.b32  	%r1807, %r1748, 256;
	setp.eq.s32 	%p149, %r1807, 0;
	@%p149 bra 	$L__BB7_104;
	ld.global.u32 	%r1808, [%rd13+160];
	xor.b32  	%r1908, %r1908, %r1808;
	ld.global.u32 	%r1809, [%rd13+164];
	xor.b32  	%r2091, %r2091, %r1809;
	ld.global.u32 	%r1810, [%rd13+168];
	xor.b32  	%r2090, %r2090, %r1810;
	ld.global.u32 	%r1811, [%rd13+172];
	xor.b32  	%r2089, %r2089, %r1811;
	ld.global.u32 	%r1812, [%rd13+176];
	xor.b32  	%r1904, %r1904, %r1812;
$L__BB7_104:
	and.b32  	%r1814, %r1748, 512;
	setp.eq.s32 	%p150, %r1814, 0;
	@%p150 bra 	$L__BB7_106;
	ld.global.u32 	%r1815, [%rd13+180];
	xor.b32  	%r1908, %r1908, %r1815;
	ld.global.u32 	%r1816, [%rd13+184];
	xor.b32  	%r2091, %r2091, %r1816;
	ld.global.u32 	%r1817, [%rd13+188];
	xor.b32  	%r2090, %r2090, %r1817;
	ld.global.u32 	%r1818, [%rd13+192];
	xor.b32  	%r2089, %r2089, %r1818;
	ld.global.u32 	%r1819, [%rd13+196];
	xor.b32  	%r1904, %r1904, %r1819;
$L__BB7_106:
	and.b32  	%r1821, %r1748, 1024;
	setp.eq.s32 	%p151, %r1821, 0;
	@%p151 bra 	$L__BB7_108;
	ld.global.u32 	%r1822, [%rd13+200];
	xor.b32  	%r1908, %r1908, %r1822;
	ld.global.u32 	%r1823, [%rd13+204];
	xor.b32  	%r2091, %r2091, %r1823;
	ld.global.u32 	%r1824, [%rd13+208];
	xor.b32  	%r2090, %r2090, %r1824;
	ld.global.u32 	%r1825, [%rd13+212];
	xor.b32  	%r2089, %r2089, %r1825;
	ld.global.u32 	%r1826, [%rd13+216];
	xor.b32  	%r1904, %r1904, %r1826;
$L__BB7_108:
	and.b32  	%r1828, %r1748, 2048;
	setp.eq.s32 	%p152, %r1828, 0;
	@%p152 bra 	$L__BB7_110;
	ld.global.u32 	%r1829, [%rd13+220];
	xor.b32  	%r1908, %r1908, %r1829;
	ld.global.u32 	%r1830, [%rd13+224];
	xor.b32  	%r2091, %r2091, %r1830;
	ld.global.u32 	%r1831, [%rd13+228];
	xor.b32  	%r2090, %r2090, %r1831;
	ld.global.u32 	%r1832, [%rd13+232];
	xor.b32  	%r2089, %r2089, %r1832;
	ld.global.u32 	%r1833, [%rd13+236];
	xor.b32  	%r1904, %r1904, %r1833;
$L__BB7_110:
	and.b32  	%r1835, %r1748, 4096;
	setp.eq.s32 	%p153, %r1835, 0;
	@%p153 bra 	$L__BB7_112;
	ld.global.u32 	%r1836, [%rd13+240];
	xor.b32  	%r1908, %r1908, %r1836;
	ld.global.u32 	%r1837, [%rd13+244];
	xor.b32  	%r2091, %r2091, %r1837;
	ld.global.u32 	%r1838, [%rd13+248];
	xor.b32  	%r2090, %r2090, %r1838;
	ld.global.u32 	%r1839, [%rd13+252];
	xor.b32  	%r2089, %r2089, %r1839;
	ld.global.u32 	%r1840, [%rd13+256];
	xor.b32  	%r1904, %r1904, %r1840;
$L__BB7_112:
	and.b32  	%r1842, %r1748, 8192;
	setp.eq.s32 	%p154, %r1842, 0;
	@%p154 bra 	$L__BB7_114;
	ld.global.u32 	%r1843, [%rd13+260];
	xor.b32  	%r1908, %r1908, %r1843;
	ld.global.u32 	%r1844, [%rd13+264];
	xor.b32  	%r2091, %r2091, %r1844;
	ld.global.u32 	%r1845, [%rd13+268];
	xor.b32  	%r2090, %r2090, %r1845;
	ld.global.u32 	%r1846, [%rd13+272];
	xor.b32  	%r2089, %r2089, %r1846;
	ld.global.u32 	%r1847, [%rd13+276];
	xor.b32  	%r1904, %r1904, %r1847;
$L__BB7_114:
	and.b32  	%r1849, %r1748, 16384;
	setp.eq.s32 	%p155, %r1849, 0;
	@%p155 bra 	$L__BB7_116;
	ld.global.u32 	%r1850, [%rd13+280];
	xor.b32  	%r1908, %r1908, %r1850;
	ld.global.u32 	%r1851, [%rd13+284];
	xor.b32  	%r2091, %r2091, %r1851;
	ld.global.u32 	%r1852, [%rd13+288];
	xor.b32  	%r2090, %r2090, %r1852;
	ld.global.u32 	%r1853, [%rd13+292];
	xor.b32  	%r2089, %r2089, %r1853;
	ld.global.u32 	%r1854, [%rd13+296];
	xor.b32  	%r1904, %r1904, %r1854;
$L__BB7_116:
	and.b32  	%r1856, %r1748, 32768;
	setp.eq.s32 	%p156, %r1856, 0;
	@%p156 bra 	$L__BB7_118;
	ld.global.u32 	%r1857, [%rd13+300];
	xor.b32  	%r1908, %r1908, %r1857;
	ld.global.u32 	%r1858, [%rd13+304];
	xor.b32  	%r2091, %r2091, %r1858;
	ld.global.u32 	%r1859, [%rd13+308];
	xor.b32  	%r2090, %r2090, %r1859;
	ld.global.u32 	%r1860, [%rd13+312];
	xor.b32  	%r2089, %r2089, %r1860;
	ld.global.u32 	%r1861, [%rd13+316];
	xor.b32  	%r1904, %r1904, %r1861;
$L__BB7_118:
	add.s32 	%r2087, %r2087, 16;
	setp.ne.s32 	%p157, %r2087, 32;
	@%p157 bra 	$L__BB7_86;
	mad.lo.s32 	%r1862, %r2081, -31, %r377;
	add.s32 	%r2081, %r1862, 1;
	setp.ne.s32 	%p158, %r2081, 5;
	@%p158 bra 	$L__BB7_85;
	st.local.u32 	[%rd4+4], %r1908;
	st.local.v2.u32 	[%rd4+8], {%r2091, %r2090};
	st.local.v2.u32 	[%rd4+16], {%r2089, %r1904};
$L__BB7_121:
	shr.u64 	%rd69, %rd8, 2;
	add.s32 	%r1891, %r1891, 1;
	setp.gt.u64 	%p159, %rd8, 3;
	@%p159 bra 	$L__BB7_9;
$L__BB7_122:
	ld.param.u32 	%r1888, [_Z30kernelEncontrarRompecabezasTNTPiiiiS_ii_param_6];
	shr.u32 	%r1863, %r1908, 2;
	xor.b32  	%r1864, %r1863, %r1908;
	shl.b32 	%r1865, %r1904, 4;
	shl.b32 	%r1866, %r1864, 1;
	xor.b32  	%r1867, %r1866, %r1865;
	xor.b32  	%r1868, %r1867, %r1864;
	xor.b32  	%r1869, %r1868, %r1904;
	add.s32 	%r1870, %r12, %r1869;
	add.s32 	%r1871, %r1870, 362437;
	rem.u32 	%r1872, %r1871, %r1888;
	add.s32 	%r1873, %r1872, 1;
	abs.s32 	%r1874, %r1873;
	add.s32 	%r1875, %r1874, 7;
	shl.b32 	%r1876, %r1092, 2;
	mov.u32 	%r1877, _ZZ30kernelEncontrarRompecabezasTNTPiiiiS_iiE12t_compartido;
	add.s32 	%r1878, %r1877, %r1876;
	st.shared.u32 	[%r1878], %r1875;
$L__BB7_123:
	ld.shared.u32 	%r1883, [%r10];
	st.global.u32 	[%rd6], %r1883;
	bra.uni 	$L__BB7_245;
$L__BB7_124:
	ld.global.u32 	%r1115, [%rd6];
	setp.ne.s32 	%p20, %r1115, -1;
	@%p20 bra 	$L__BB7_126;
	ld.global.u32 	%r1116, [%rd1];
	st.local.v2.u32 	[%rd3], {%r8, %r1116};
	mov.u64 	%rd31, $str$21;
	cvta.global.u64 	%rd32, %rd31;
	{ // callseq 38, 0
	.param .b64 param0;
	st.param.b64 	[param0], %rd32;
	.param .b64 param1;
	st.param.b64 	[param1], %rd25;
	.param .b32 retval0;
	call.uni (retval0), 
	vprintf, 
	(
	param0, 
	param1
	);
	ld.param.b32 	%r1117, [retval0];
	} // callseq 38
	atom.global.add.u32 	%r1119, [%rd1], 1;
$L__BB7_126:
	ld.global.u32 	%r1120, [%rd1];
	st.local.u32 	[%rd3], %r1120;
	mov.u64 	%rd34, $str$22;
	cvta.global.u64 	%rd35, %rd34;
	{ // callseq 39, 0
	.param .b64 param0;
	st.param.b64 	[param0], %rd35;
	.param .b64 param1;
	st.param.b64 	[param1], %rd25;
	.param .b32 retval0;
	call.uni (retval0), 
	vprintf, 
	(
	param0, 
	param1
	);
	ld.param.b32 	%r1121, [retval0];
	} // callseq 39
	ld.global.u32 	%r551, [%rd1];
	setp.ne.s32 	%p21, %r551, 6;
	setp.ne.s32 	%p22, %r8, %r1092;
	or.pred  	%p23, %p22, %p21;
	@%p23 bra 	$L__BB7_128;
	mul.wide.s32 	%rd50, %r1092, 4;
	add.s64 	%rd51, %rd2, %rd50;
	mov.b32 	%r1495, 84;
	st.global.u32 	[%rd51], %r1495;
	bra.uni 	$L__BB7_245;
$L__BB7_128:
	setp.ne.s32 	%p24, %r8, %r1092;
	setp.lt.s32 	%p25, %r551, 7;
	or.pred  	%p26, %p24, %p25;
	@%p26 bra 	$L__BB7_245;
	ld.param.u32 	%r1885, [_Z30kernelEncontrarRompecabezasTNTPiiiiS_ii_param_5];
	cvt.s64.s32 	%rd15, %r1092;
	xor.b32  	%r1123, %r1885, -1429050551;
	mul.lo.s32 	%r1124, %r1123, 1099087573;
	setp.gt.s32 	%p27, %r1885, -1;
	selp.b32 	%r1125, -644748465, -1947113066, %p27;
	add.s32 	%r1126, %r1125, %r1124;
	add.s32 	%r552, %r1126, 6615241;
	add.s32 	%r2191, %r1124, 123456789;
	st.local.v2.u32 	[%rd5], {%r552, %r2191};
	xor.b32  	%r1127, %r1124, 362436069;
	add.s32 	%r1128, %r1125, 521288629;
	st.local.v2.u32 	[%rd5+8], {%r1127, %r1128};
	xor.b32  	%r1129, %r1125, 88675123;
	add.s32 	%r2187, %r1124, 5783321;
	st.local.v2.u32 	[%rd5+16], {%r1129, %r2187};
	setp.eq.s32 	%p28, %r1092, 0;
	@%p28 bra 	$L__BB7_244;
	mov.b32 	%r2174, 0;
	mov.u64 	%rd38, precalc_xorwow_matrix;
	mov.u64 	%rd70, %rd15;
$L__BB7_131:
	mov.u64 	%rd16, %rd70;
	and.b64  	%rd17, %rd16, 3;
	setp.eq.s64 	%p29, %rd17, 0;
	@%p29 bra 	$L__BB7_243;
	mul.wide.u32 	%rd37, %r2174, 3200;
	add.s64 	%rd18, %rd38, %rd37;
	mov.b32 	%r2187, 0;
	mov.u32 	%r2188, %r2187;
	mov.u32 	%r2189, %r2187;
	mov.u32 	%r2190, %r2187;
	mov.u32 	%r2191, %r2187;
	mov.u32 	%r2180, %r2187;
$L__BB7_133:
	mul.wide.u32 	%rd39, %r2180, 4;
	add.s64 	%rd40, %rd5, %rd39;
	ld.local.u32 	%r564, [%rd40+4];
	shl.b32 	%r565, %r2180, 5;
	mov.b32 	%r2186, 0;
$L__BB7_134:
	.pragma "nounroll";
	shr.u32 	%r1133, %r564, %r2186;
	and.b32  	%r1134, %r1133, 1;
	setp.eq.b32 	%p30, %r1134, 1;
	not.pred 	%p31, %p30;
	add.s32 	%r1135, %r565, %r2186;
	mul.lo.s32 	%r1136, %r1135, 5;
	mul.wide.u32 	%rd41, %r1136, 4;
	add.s64 	%rd19, %rd18, %rd41;
	@%p31 bra 	$L__BB7_136;
	ld.global.u32 	%r1137, [%rd19];
	xor.b32  	%r2191, %r2191, %r1137;
	ld.global.u32 	%r1138, [%rd19+4];
	xor.b32  	%r2190, %r2190, %r1138;
	ld.global.u32 	%r1139, [%rd19+8];
	xor.b32  	%r2189, %r2189, %r1139;
	ld.global.u32 	%r1140, [%rd19+12];
	xor.b32  	%r2188, %r2188, %r1140;
	ld.global.u32 	%r1141, [%rd19+16];
	xor.b32  	%r2187, %r2187, %r1141;
$L__BB7_136:
	and.b32  	%r1143, %r1133, 2;
	setp.eq.s32 	%p32, %r1143, 0;
	@%p32 bra 	$L__BB7_138;
	ld.global.u32 	%r1144, [%rd19+20];
	xor.b32  	%r2191, %r2191, %r1144;
	ld.global.u32 	%r1145, [%rd19+24];
	xor.b32  	%r2190, %r2190, %r1145;
	ld.global.u32 	%r1146, [%rd19+28];
	xor.b32  	%r2189, %r2189, %r1146;
	ld.global.u32 	%r1147, [%rd19+32];
	xor.b32  	%r2188, %r2188, %r1147;
	ld.global.u32 	%r1148, [%rd19+36];
	xor.b32  	%r2187, %r2187, %r1148;
$L__BB7_138:
	and.b32  	%r1150, %r1133, 4;
	setp.eq.s32 	%p33, %r1150, 0;
	@%p33 bra 	$L__BB7_140;
	ld.global.u32 	%r1151, [%rd19+40];
	xor.b32  	%r2191, %r2191, %r1151;
	ld.global.u32 	%r1152, [%rd19+44];
	xor.b32  	%r2190, %r2190, %r1152;
	ld.global.u32 	%r1153, [%rd19+48];
	xor.b32  	%r2189, %r2189, %r1153;
	ld.global.u32 	%r1154, [%rd19+52];
	xor.b32  	%r2188, %r2188, %r1154;
	ld.global.u32 	%r1155, [%rd19+56];
	xor.b32  	%r2187, %r2187, %r1155;
$L__BB7_140:
	and.b32  	%r1157, %r1133, 8;
	setp.eq.s32 	%p34, %r1157, 0;
	@%p34 bra 	$L__BB7_142;
	ld.global.u32 	%r1158, [%rd19+60];
	xor.b32  	%r2191, %r2191, %r1158;
	ld.global.u32 	%r1159, [%rd19+64];
	xor.b32  	%r2190, %r2190, %r1159;
	ld.global.u32 	%r1160, [%rd19+68];
	xor.b32  	%r2189, %r2189, %r1160;
	ld.global.u32 	%r1161, [%rd19+72];
	xor.b32  	%r2188, %r2188, %r1161;
	ld.global.u32 	%r1162, [%rd19+76];
	xor.b32  	%r2187, %r2187, %r1162;
$L__BB7_142:
	and.b32  	%r1164, %r1133, 16;
	setp.eq.s32 	%p35, %r1164, 0;
	@%p35 bra 	$L__BB7_144;
	ld.global.u32 	%r1165, [%rd19+80];
	xor.b32  	%r2191, %r2191, %r1165;
	ld.global.u32 	%r1166, [%rd19+84];
	xor.b32  	%r2190, %r2190, %r1166;
	ld.global.u32 	%r1167, [%rd19+88];
	xor.b32  	%r2189, %r2189, %r1167;
	ld.global.u32 	%r1168, [%rd19+92];
	xor.b32  	%r2188, %r2188, %r1168;
	ld.global.u32 	%r1169, [%rd19+96];
	xor.b32  	%r2187, %r2187, %r1169;
$L__BB7_144:
	and.b32  	%r1171, %r1133, 32;
	setp.eq.s32 	%p36, %r1171, 0;
	@%p36 bra 	$L__BB7_146;
	ld.global.u32 	%r1172, [%rd19+100];
	xor.b32  	%r2191, %r2191, %r1172;
	ld.global.u32 	%r1173, [%rd19+104];
	xor.b32  	%r2190, %r2190, %r1173;
	ld.global.u32 	%r1174, [%rd19+108];
	xor.b32  	%r2189, %r2189, %r1174;
	ld.global.u32 	%r1175, [%rd19+112];
	xor.b32  	%r2188, %r2188, %r1175;
	ld.global.u32 	%r1176, [%rd19+116];
	xor.b32  	%r2187, %r2187, %r1176;
$L__BB7_146:
	and.b32  	%r1178, %r1133, 64;
	setp.eq.s32 	%p37, %r1178, 0;
	@%p37 bra 	$L__BB7_148;
	ld.global.u32 	%r1179, [%rd19+120];
	xor.b32  	%r2191, %r2191, %r1179;
	ld.global.u32 	%r1180, [%rd19+124];
	xor.b32  	%r2190, %r2190, %r1180;
	ld.global.u32 	%r1181, [%rd19+128];
	xor.b32  	%r2189, %r2189, %r1181;
	ld.global.u32 	%r1182, [%rd19+132];
	xor.b32  	%r2188, %r2188, %r1182;
	ld.global.u32 	%r1183, [%rd19+136];
	xor.b32  	%r2187, %r2187, %r1183;
$L__BB7_148:
	and.b32  	%r1185, %r1133, 128;
	setp.eq.s32 	%p38, %r1185, 0;
	@%p38 bra 	$L__BB7_150;
	ld.global.u32 	%r1186, [%rd19+140];
	xor.b32  	%r2191, %r2191, %r1186;
	ld.global.u32 	%r1187, [%rd19+144];
	xor.b32  	%r2190, %r2190, %r1187;
	ld.global.u32 	%r1188, [%rd19+148];
	xor.b32  	%r2189, %r2189, %r1188;
	ld.global.u32 	%r1189, [%rd19+152];
	xor.b32  	%r2188, %r2188, %r1189;
	ld.global.u32 	%r1190, [%rd19+156];
	xor.b32  	%r2187, %r2187, %r1190;
$L__BB7_150:
	and.b32  	%r1192, %r1133, 256;
	setp.eq.s32 	%p39, %r1192, 0;
	@%p39 bra 	$L__BB7_152;
	ld.global.u32 	%r1193, [%rd19+160];
	xor.b32  	%r2191, %r2191, %r1193;
	ld.global.u32 	%r1194, [%rd19+164];
	xor.b32  	%r2190, %r2190, %r1194;
	ld.global.u32 	%r1195, [%rd19+168];
	xor.b32  	%r2189, %r2189, %r1195;
	ld.global.u32 	%r1196, [%rd19+172];
	xor.b32  	%r2188, %r2188, %r1196;
	ld.global.u32 	%r1197, [%rd19+176];
	xor.b32  	%r2187, %r2187, %r1197;
$L__BB7_152:
	and.b32  	%r1199, %r1133, 512;
	setp.eq.s32 	%p40, %r1199, 0;
	@%p40 bra 	$L__BB7_154;
	ld.global.u32 	%r1200, [%rd19+180];
	xor.b32  	%r2191, %r2191, %r1200;
	ld.global.u32 	%r1201, [%rd19+184];
	xor.b32  	%r2190, %r2190, %r1201;
	ld.global.u32 	%r1202, [%rd19+188];
	xor.b32  	%r2189, %r2189, %r1202;
	ld.global.u32 	%r1203, [%rd19+192];
	xor.b32  	%r2188, %r2188, %r1203;
	ld.global.u32 	%r1204, [%rd19+196];
	xor.b32  	%r2187, %r2187, %r1204;
$L__BB7_154:
	and.b32  	%r1206, %r1133, 1024;
	setp.eq.s32 	%p41, %r1206, 0;
	@%p41 bra 	$L__BB7_156;
	ld.global.u32 	%r1207, [%rd19+200];
	xor.b32  	%r2191, %r2191, %r1207;
	ld.global.u32 	%r1208, [%rd19+204];
	xor.b32  	%r2190, %r2190, %r1208;
	ld.global.u32 	%r1209, [%rd19+208];
	xor.b32  	%r2189, %r2189, %r1209;
	ld.global.u32 	%r1210, [%rd19+212];
	xor.b32  	%r2188, %r2188, %r1210;
	ld.global.u32 	%r1211, [%rd19+216];
	xor.b32  	%r2187, %r2187, %r1211;
$L__BB7_156:
	and.b32  	%r1213, %r1133, 2048;
	setp.eq.s32 	%p42, %r1213, 0;
	@%p42 bra 	$L__BB7_158;
	ld.global.u32 	%r1214, [%rd19+220];
	xor.b32  	%r2191, %r2191, %r1214;
	ld.global.u32 	%r1215, [%rd19+224];
	xor.b32  	%r2190, %r2190, %r1215;
	ld.global.u32 	%r1216, [%rd19+228];
	xor.b32  	%r2189, %r2189, %r1216;
	ld.global.u32 	%r1217, [%rd19+232];
	xor.b32  	%r2188, %r2188, %r1217;
	ld.global.u32 	%r1218, [%rd19+236];
	xor.b32  	%r2187, %r2187, %r1218;
$L__BB7_158:
	and.b32  	%r1220, %r1133, 4096;
	setp.eq.s32 	%p43, %r1220, 0;
	@%p43 bra 	$L__BB7_160;
	ld.global.u32 	%r1221, [%rd19+240];
	xor.b32  	%r2191, %r2191, %r1221;
	ld.global.u32 	%r1222, [%rd19+244];
	xor.b32  	%r2190, %r2190, %r1222;
	ld.global.u32 	%r1223, [%rd19+248];
	xor.b32  	%r2189, %r2189, %r1223;
	ld.global.u32 	%r1224, [%rd19+252];
	xor.b32  	%r2188, %r2188, %r1224;
	ld.global.u32 	%r1225, [%rd19+256];
	xor.b32  	%r2187, %r2187, %r1225;
$L__BB7_160:
	and.b32  	%r1227, %r1133, 8192;
	setp.eq.s32 	%p44, %r1227, 0;
	@%p44 bra 	$L__BB7_162;
	ld.global.u32 	%r1228, [%rd19+260];
	xor.b32  	%r2191, %r2191, %r1228;
	ld.global.u32 	%r1229, [%rd19+264];
	xor.b32  	%r2190, %r2190, %r1229;
	ld.global.u32 	%r1230, [%rd19+268];
	xor.b32  	%r2189, %r2189, %r1230;
	ld.global.u32 	%r1231, [%rd19+272];
	xor.b32  	%r2188, %r2188, %r1231;
	ld.global.u32 	%r1232, [%rd19+276];
	xor.b32  	%r2187, %r2187, %r1232;
$L__BB7_162:
	and.b32  	%r1234, %r1133, 16384;
	setp.eq.s32 	%p45, %r1234, 0;
	@%p45 bra 	$L__BB7_164;
	ld.global.u32 	%r1235, [%rd19+280];
	xor.b32  	%r2191, %r2191, %r1235;
	ld.global.u32 	%r1236, [%rd19+284];
	xor.b32  	%r2190, %r2190, %r1236;
	ld.global.u32 	%r1237, [%rd19+288];
	xor.b32  	%r2189, %r2189, %r1237;
	ld.global.u32 	%r1238, [%rd19+292];
	xor.b32  	%r2188, %r2188, %r1238;
	ld.global.u32 	%r1239, [%rd19+296];
	xor.b32  	%r2187, %r2187, %r1239;
$L__BB7_164:
	and.b32  	%r1241, %r1133, 32768;
	setp.eq.s32 	%p46, %r1241, 0;
	@%p46 bra 	$L__BB7_166;
	ld.global.u32 	%r1242, [%rd19+300];
	xor.b32  	%r2191, %r2191, %r1242;
	ld.global.u32 	%r1243, [%rd19+304];
	xor.b32  	%r2190, %r2190, %r1243;
	ld.global.u32 	%r1244, [%rd19+308];
	xor.b32  	%r2189, %r2189, %r1244;
	ld.global.u32 	%r1245, [%rd19+312];
	xor.b32  	%r2188, %r2188, %r1245;
	ld.global.u32 	%r1246, [%rd19+316];
	xor.b32  	%r2187, %r2187, %r1246;
$L__BB7_166:
	add.s32 	%r2186, %r2186, 16;
	setp.ne.s32 	%p47, %r2186, 32;
	@%p47 bra 	$L__BB7_134;
	mad.lo.s32 	%r1247, %r2180, -31, %r565;
	add.s32 	%r2180, %r1247, 1;
	setp.ne.s32 	%p48, %r2180, 5;
	@%p48 bra 	$L__BB7_133;
	st.local.u32 	[%rd5+4], %r2191;
	st.local.v2.u32 	[%rd5+8], {%r2190, %r2189};
	st.local.v2.u32 	[%rd5+16], {%r2188, %r2187};
	setp.eq.s64 	%p49, %rd17, 1;
	@%p49 bra 	$L__BB7_243;
	mov.b32 	%r2187, 0;
	mov.u32 	%r2280, %r2187;
	mov.u32 	%r2281, %r2187;
	mov.u32 	%r2282, %r2187;
	mov.u32 	%r2191, %r2187;
	mov.u32 	%r2272, %r2187;
$L__BB7_170:
	mul.wide.u32 	%rd42, %r2272, 4;
	add.s64 	%rd43, %rd5, %rd42;
	ld.local.u32 	%r740, [%rd43+4];
	shl.b32 	%r741, %r2272, 5;
	mov.b32 	%r2278, 0;
$L__BB7_171:
	.pragma "nounroll";
	shr.u32 	%r1250, %r740, %r2278;
	and.b32  	%r1251, %r1250, 1;
	setp.eq.b32 	%p50, %r1251, 1;
	not.pred 	%p51, %p50;
	add.s32 	%r1252, %r741, %r2278;
	mul.lo.s32 	%r1253, %r1252, 5;
	mul.wide.u32 	%rd44, %r1253, 4;
	add.s64 	%rd20, %rd18, %rd44;
	@%p51 bra 	$L__BB7_173;
	ld.global.u32 	%r1254, [%rd20];
	xor.b32  	%r2191, %r2191, %r1254;
	ld.global.u32 	%r1255, [%rd20+4];
	xor.b32  	%r2282, %r2282, %r1255;
	ld.global.u32 	%r1256, [%rd20+8];
	xor.b32  	%r2281, %r2281, %r1256;
	ld.global.u32 	%r1257, [%rd20+12];
	xor.b32  	%r2280, %r2280, %r1257;
	ld.global.u32 	%r1258, [%rd20+16];
	xor.b32  	%r2187, %r2187, %r1258;
$L__BB7_173:
	and.b32  	%r1260, %r1250, 2;
	setp.eq.s32 	%p52, %r1260, 0;
	@%p52 bra 	$L__BB7_175;
	ld.global.u32 	%r1261, [%rd20+20];
	xor.b32  	%r2191, %r2191, %r1261;
	ld.global.u32 	%r1262, [%rd20+24];
	xor.b32  	%r2282, %r2282, %r1262;
	ld.global.u32 	%r1263, [%rd20+28];
	xor.b32  	%r2281, %r2281, %r1263;
	ld.global.u32 	%r1264, [%rd20+32];
	xor.b32  	%r2280, %r2280, %r1264;
	ld.global.u32 	%r1265, [%rd20+36];
	xor.b32  	%r2187, %r2187, %r1265;
$L__BB7_175:
	and.b32  	%r1267, %r1250, 4;
	setp.eq.s32 	%p53, %r1267, 0;
	@%p53 bra 	$L__BB7_177;
	ld.global.u32 	%r1268, [%rd20+40];
	xor.b32  	%r2191, %r2191, %r1268;
	ld.global.u32 	%r1269, [%rd20+44];
	xor.b32  	%r2282, %r2282, %r1269;
	ld.global.u32 	%r1270, [%rd20+48];
	xor.b32  	%r2281, %r2281, %r1270;
	ld.global.u32 	%r1271, [%rd20+52];
	xor.b32  	%r2280, %r2280, %r1271;
	ld.global.u32 	%r1272, [%rd20+56];
	xor.b32  	%r2187, %r2187, %r1272;
$L__BB7_177:
	and.b32  	%r1274, %r1250, 8;
	setp.eq.s32 	%p54, %r1274, 0;
	@%p54 bra 	$L__BB7_179;
	ld.global.u32 	%r1275, [%rd20+60];
	xor.b32  	%r2191, %r2191, %r1275;
	ld.global.u32 	%r1276, [%rd20+64];
	xor.b32  	%r2282, %r2282, %r1276;
	ld.global.u32 	%r1277, [%rd20+68];
	xor.b32  	%r2281, %r2281, %r1277;
	ld.global.u32 	%r1278, [%rd20+72];
	xor.b32  	%r2280, %r2280, %r1278;
	ld.global.u32 	%r1279, [%rd20+76];
	xor.b32  	%r2187, %r2187, %r1279;
$L__BB7_179:
	and.b32  	%r1281, %r1250, 16;
	setp.eq.s32 	%p55, %r1281, 0;
	@%p55 bra 	$L__BB7_181;
	ld.global.u32 	%r1282, [%rd20+80];
	xor.b32  	%r2191, %r2191, %r1282;
	ld.global.u32 	%r1283, [%rd20+84];
	xor.b32  	%r2282, %r2282, %r1283;
	ld.global.u32 	%r1284, [%rd20+88];
	xor.b32  	%r2281, %r2281, %r1284;
	ld.global.u32 	%r1285, [%rd20+92];
	xor.b32  	%r2280, %r2280, %r1285;
	ld.global.u32 	%r1286, [%rd20+96];
	xor.b32  	%r2187, %r2187, %r1286;
$L__BB7_181:
	and.b32  	%r1288, %r1250, 32;
	setp.eq.s32 	%p56, %r1288, 0;
	@%p56 bra 	$L__BB7_183;
	ld.global.u32 	%r1289, [%rd20+100];
	xor.b32  	%r2191, %r2191, %r1289;
	ld.global.u32 	%r1290, [%rd20+104];
	xor.b32  	%r2282, %r2282, %r1290;
	ld.global.u32 	%r1291, [%rd20+108];
	xor.b32  	%r2281, %r2281, %r1291;
	ld.global.u32 	%r1292, [%rd20+112];
	xor.b32  	%r2280, %r2280, %r1292;
	ld.global.u32 	%r1293, [%rd20+116];
	xor.b32  	%r2187, %r2187, %r1293;
$L__BB7_183:
	and.b32  	%r1295, %r1250, 64;
	setp.eq.s32 	%p57, %r1295, 0;
	@%p57 bra 	$L__BB7_185;
	ld.global.u32 	%r1296, [%rd20+120];
	xor.b32  	%r2191, %r2191, %r1296;
	ld.global.u32 	%r1297, [%rd20+124];
	xor.b32  	%r2282, %r2282, %r1297;
	ld.global.u32 	%r1298, [%rd20+128];
	xor.b32  	%r2281, %r2281, %r1298;
	ld.global.u32 	%r1299, [%rd20+132];
	xor.b32  	%r2280, %r2280, %r1299;
	ld.global.u32 	%r1300, [%rd20+136];
	xor.b32  	%r2187, %r2187, %r1300;
$L__BB7_185:
	and.b32  	%r1302, %r1250, 128;
	setp.eq.s32 	%p58, %r1302, 0;
	@%p58 bra 	$L__BB7_187;
	ld.global.u32 	%r1303, [%rd20+140];
	xor.b32  	%r2191, %r2191, %r1303;
	ld.global.u32 	%r1304, [%rd20+144];
	xor.b32  	%r2282, %r2282, %r1304;
	ld.global.u32 	%r1305, [%rd20+148];
	xor.b32  	%r2281, %r2281, %r1305;
	ld.global.u32 	%r1306, [%rd20+152];
	xor.b32  	%r2280, %r2280, %r1306;
	ld.global.u32 	%r1307, [%rd20+156];
	xor.b32  	%r2187, %r2187, %r1307;
$L__BB7_187:
	and.b32  	%r1309, %r1250, 256;
	setp.eq.s32 	%p59, %r1309, 0;
	@%p59 bra 	$L__BB7_189;
	ld.global.u32 	%r1310, [%rd20+160];
	xor.b32  	%r2191, %r2191, %r1310;
	ld.global.u32 	%r1311, [%rd20+164];
	xor.b32  	%r2282, %r2282, %r1311;
	ld.global.u32 	%r1312, [%rd20+168];
	xor.b32  	%r2281, %r2281, %r1312;
	ld.global.u32 	%r1313, [%rd20+172];
	xor.b32  	%r2280, %r2280, %r1313;
	ld.global.u32 	%r1314, [%rd20+176];
	xor.b32  	%r2187, %r2187, %r1314;
$L__BB7_189:
	and.b32  	%r1316, %r1250, 512;
	setp.eq.s32 	%p60, %r1316, 0;
	@%p60 bra 	$L__BB7_191;
	ld.global.u32 	%r1317, [%rd20+180];
	xor.b32  	%r2191, %r2191, %r1317;
	ld.global.u32 	%r1318, [%rd20+184];
	xor.b32  	%r2282, %r2282, %r1318;
	ld.global.u32 	%r1319, [%rd20+188];
	xor.b32  	%r2281, %r2281, %r1319;
	ld.global.u32 	%r1320, [%rd20+192];
	xor.b32  	%r2280, %r2280, %r1320;
	ld.global.u32 	%r1321, [%rd20+196];
	xor.b32  	%r2187, %r2187, %r1321;
$L__BB7_191:
	and.b32  	%r1323, %r1250, 1024;
	setp.eq.s32 	%p61, %r1323, 0;
	@%p61 bra 	$L__BB7_193;
	ld.global.u32 	%r1324, [%rd20+200];
	xor.b32  	%r2191, %r2191, %r1324;
	ld.global.u32 	%r1325, [%rd20+204];
	xor.b32  	%r2282, %r2282, %r1325;
	ld.global.u32 	%r1326, [%rd20+208];
	xor.b32  	%r2281, %r2281, %r1326;
	ld.global.u32 	%r1327, [%rd20+212];
	xor.b32  	%r2280, %r2280, %r1327;
	ld.global.u32 	%r1328, [%rd20+216];
	xor.b32  	%r2187, %r2187, %r1328;
$L__BB7_193:
	and.b32  	%r1330, %r1250, 2048;
	setp.eq.s32 	%p62, %r1330, 0;
	@%p62 bra 	$L__BB7_195;
	ld.global.u32 	%r1331, [%rd20+220];
	xor.b32  	%r2191, %r2191, %r1331;
	ld.global.u32 	%r1332, [%rd20+224];
	xor.b32  	%r2282, %r2282, %r1332;
	ld.global.u32 	%r1333, [%rd20+228];
	xor.b32  	%r2281, %r2281, %r1333;
	ld.global.u32 	%r1334, [%rd20+232];
	xor.b32  	%r2280, %r2280, %r1334;
	ld.global.u32 	%r1335, [%rd20+236];
	xor.b32  	%r2187, %r2187, %r1335;
$L__BB7_195:
	and.b32  	%r1337, %r1250, 4096;
	setp.eq.s32 	%p63, %r1337, 0;
	@%p63 bra 	$L__BB7_197;
	ld.global.u32 	%r1338, [%rd20+240];
	xor.b32  	%r2191, %r2191, %r1338;
	ld.global.u32 	%r1339, [%rd20+244];
	xor.b32  	%r2282, %r2282, %r1339;
	ld.global.u32 	%r1340, [%rd20+248];
	xor.b32  	%r2281, %r2281, %r1340;
	ld.global.u32 	%r1341, [%rd20+252];
	xor.b32  	%r2280, %r2280, %r1341;
	ld.global.u32 	%r1342, [%rd20+256];
	xor.b32  	%r2187, %r2187, %r1342;
$L__BB7_197:
	and.b32  	%r1344, %r1250, 8192;
	setp.eq.s32 	%p64, %r1344, 0;
	@%p64 bra 	$L__BB7_199;
	ld.global.u32 	%r1345, [%rd20+260];
	xor.b32  	%r2191, %r2191, %r1345;
	ld.global.u32 	%r1346, [%rd20+264];
	xor.b32  	%r2282, %r2282, %r1346;
	ld.global.u32 	%r1347, [%rd20+268];
	xor.b32  	%r2281, %r2281, %r1347;
	ld.global.u32 	%r1348, [%rd20+272];
	xor.b32  	%r2280, %r2280, %r1348;
	ld.global.u32 	%r1349, [%rd20+276];
	xor.b32  	%r2187, %r2187, %r1349;
$L__BB7_199:
	and.b32  	%r1351, %r1250, 16384;
	setp.eq.s32 	%p65, %r1351, 0;
	@%p65 bra 	$L__BB7_201;
	ld.global.u32 	%r1352, [%rd20+280];
	xor.b32  	%r2191, %r2191, %r1352;
	ld.global.u32 	%r1353, [%rd20+284];
	xor.b32  	%r2282, %r2282, %r1353;
	ld.global.u32 	%r1354, [%rd20+288];
	xor.b32  	%r2281, %r2281, %r1354;
	ld.global.u32 	%r1355, [%rd20+292];
	xor.b32  	%r2280, %r2280, %r1355;
	ld.global.u32 	%r1356, [%rd20+296];
	xor.b32  	%r2187, %r2187, %r1356;
$L__BB7_201:
	and.b32  	%r1358, %r1250, 32768;
	setp.eq.s32 	%p66, %r1358, 0;
	@%p66 bra 	$L__BB7_203;
	ld.global.u32 	%r1359, [%rd20+300];
	xor.b32  	%r2191, %r2191, %r1359;
	ld.global.u32 	%r1360, [%rd20+304];
	xor.b32  	%r2282, %r2282, %r1360;
	ld.global.u32 	%r1361, [%rd20+308];
	xor.b32  	%r2281, %r2281, %r1361;
	ld.global.u32 	%r1362, [%rd20+312];
	xor.b32  	%r2280, %r2280, %r1362;
	ld.global.u32 	%r1363, [%rd20+316];
	xor.b32  	%r2187, %r2187, %r1363;
$L__BB7_203:
	add.s32 	%r2278, %r2278, 16;
	setp.ne.s32 	%p67, %r2278, 32;
	@%p67 bra 	$L__BB7_171;
	mad.lo.s32 	%r1364, %r2272, -31, %r741;
	add.s32 	%r2272, %r1364, 1;
	setp.ne.s32 	%p68, %r2272, 5;
	@%p68 bra 	$L__BB7_170;
	st.local.u32 	[%rd5+4], %r2191;
	st.local.v2.u32 	[%rd5+8], {%r2282, %r2281};
	st.local.v2.u32 	[%rd5+16], {%r2280, %r2187};
	setp.ne.s64 	%p69, %rd17, 3;
	@%p69 bra 	$L__BB7_243;
	mov.b32 	%r2187, 0;
	mov.u32 	%r2372, %r2187;
	mov.u32 	%r2373, %r2187;
	mov.u32 	%r2374, %r2187;
	mov.u32 	%r2191, %r2187;
	mov.u32 	%r2364, %r2187;
$L__BB7_207:
	mul.wide.u32 	%rd45, %r2364, 4;
	add.s64 	%rd46, %rd5, %rd45;
	ld.local.u32 	%r916, [%rd46+4];
	shl.b32 	%r917, %r2364, 5;
	mov.b32 	%r2370, 0;
$L__BB7_208:
	.pragma "nounroll";
	shr.u32 	%r1367, %r916, %r2370;
	and.b32  	%r1368, %r1367, 1;
	setp.eq.b32 	%p70, %r1368, 1;
	not.pred 	%p71, %p70;
	add.s32 	%r1369, %r917, %r2370;
	mul.lo.s32 	%r1370, %r1369, 5;
	mul.wide.u32 	%rd47, %r1370, 4;
	add.s64 	%rd21, %rd18, %rd47;
	@%p71 bra 	$L__BB7_210;
	ld.global.u32 	%r1371, [%rd21];
	xor.b32  	%r2191, %r2191, %r1371;
	ld.global.u32 	%r1372, [%rd21+4];
	xor.b32  	%r2374, %r2374, %r1372;
	ld.global.u32 	%r1373, [%rd21+8];
	xor.b32  	%r2373, %r2373, %r1373;
	ld.global.u32 	%r1374, [%rd21+12];
	xor.b32  	%r2372, %r2372, %r1374;
	ld.global.u32 	%r1375, [%rd21+16];
	xor.b32  	%r2187, %r2187, %r1375;
$L__BB7_210:
	and.b32  	%r1377, %r1367, 2;
	setp.eq.s32 	%p72, %r1377, 0;
	@%p72 bra 	$L__BB7_212;
	ld.global.u32 	%r1378, [%rd21+20];
	xor.b32  	%r2191, %r2191, %r1378;
	ld.global.u32 	%r1379, [%rd21+24];
	xor.b32  	%r2374, %r2374, %r1379;
	ld.global.u32 	%r1380, [%rd21+28];
	xor.b32  	%r2373, %r2373, %r1380;
	ld.global.u32 	%r1381, [%rd21+32];
	xor.b32  	%r2372, %r2372, %r1381;
	ld.global.u32 	%r1382, [%rd21+36];
	xor.b32  	%r2187, %r2187, %r1382;
$L__BB7_212:
	and.b32  	%r1384, %r1367, 4;
	setp.eq.s32 	%p73, %r1384, 0;
	@%p73 bra 	$L__BB7_214;
	ld.global.u32 	%r1385, [%rd21+40];
	xor.b32  	%r2191, %r2191, %r1385;
	ld.global.u32 	%r1386, [%rd21+44];
	xor.b32  	%r2374, %r2374, %r1386;
	ld.global.u32 	%r1387, [%rd21+48];
	xor.b32  	%r2373, %r2373, %r1387;
	ld.global.u32 	%r1388, [%rd21+52];
	xor.b32  	%r2372, %r2372, %r1388;
	ld.global.u32 	%r1389, [%rd21+56];
	xor.b32  	%r2187, %r2187, %r1389;
$L__BB7_214:
	and.b32  	%r1391, %r1367, 8;
	setp.eq.s32 	%p74, %r1391, 0;
	@%p74 bra 	$L__BB7_216;
	ld.global.u32 	%r1392, [%rd21+60];
	xor.b32  	%r2191, %r2191, %r1392;
	ld.global.u32 	%r1393, [%rd21+64];
	xor.b32  	%r2374, %r2374, %r1393;
	ld.global.u32 	%r1394, [%rd21+68];
	xor.b32  	%r2373, %r2373, %r1394;
	ld.global.u32 	%r1395, [%rd21+72];
	xor.b32  	%r2372, %r2372, %r1395;
	ld.global.u32 	%r1396, [%rd21+76];
	xor.b32  	%r2187, %r2187, %r1396;
$L__BB7_216:
	and.b32  	%r1398, %r1367, 16;
	setp.eq.s32 	%p75, %r1398, 0;
	@%p75 bra 	$L__BB7_218;
	ld.global.u32 	%r1399, [%rd21+80];
	xor.b32  	%r2191, %r2191, %r1399;
	ld.global.u32 	%r1400, [%rd21+84];
	xor.b32  	%r2374, %r2374, %r1400;
	ld.global.u32 	%r1401, [%rd21+88];
	xor.b32  	%r2373, %r2373, %r1401;
	ld.global.u32 	%r1402, [%rd21+92];
	xor.b32  	%r2372, %r2372, %r1402;
	ld.global.u32 	%r1403, [%rd21+96];
	xor.b32  	%r2187, %r2187, %r1403;
$L__BB7_218:
	and.b32  	%r1405, %r1367, 32;
	setp.eq.s32 	%p76, %r1405, 0;
	@%p76 bra 	$L__BB7_220;
	ld.global.u32 	%r1406, [%rd21+100];
	xor.b32  	%r2191, %r2191, %r1406;
	ld.global.u32 	%r1407, [%rd21+104];
	xor.b32  	%r2374, %r2374, %r1407;
	ld.global.u32 	%r1408, [%rd21+108];
	xor.b32  	%r2373, %r2373, %r1408;
	ld.global.u32 	%r1409, [%rd21+112];
	xor.b32  	%r2372, %r2372, %r1409;
	ld.global.u32 	%r1410, [%rd21+116];
	xor.b32  	%r2187, %r2187, %r1410;
$L__BB7_220:
	and.b32  	%r1412, %r1367, 64;
	setp.eq.s32 	%p77, %r1412, 0;
	@%p77 bra 	$L__BB7_222;
	ld.global.u32 	%r1413, [%rd21+120];
	xor.b32  	%r2191, %r2191, %r1413;
	ld.global.u32 	%r1414, [%rd21+124];
	xor.b32  	%r2374, %r2374, %r1414;
	ld.global.u32 	%r1415, [%rd21+128];
	xor.b32  	%r2373, %r2373, %r1415;
	ld.global.u32 	%r1416, [%rd21+132];
	xor.b32  	%r2372, %r2372, %r1416;
	ld.global.u32 	%r1417, [%rd21+136];
	xor.b32  	%r2187, %r2187, %r1417;
$L__BB7_222:
	and.b32  	%r1419, %r1367, 128;
	setp.eq.s32 	%p78, %r1419, 0;
	@%p78 bra 	$L__BB7_224;
	ld.global.u32 	%r1420, [%rd21+140];
	xor.b32  	%r2191, %r2191, %r1420;
	ld.global.u32 	%r1421, [%rd21+144];
	xor.b32  	%r2374, %r2374, %r1421;
	ld.global.u32 	%r1422, [%rd21+148];
	xor.b32  	%r2373, %r2373, %r1422;
	ld.global.u32 	%r1423, [%rd21+152];
	xor.b32  	%r2372, %r2372, %r1423;
	ld.global.u32 	%r1424, [%rd21+156];
	xor.b32  	%r2187, %r2187, %r1424;
$L__BB7_224:
	and.b32  	%r1426, %r1367, 256;
	setp.eq.s32 	%p79, %r1426, 0;
	@%p79 bra 	$L__BB7_226;
	ld.global.u32 	%r1427, [%rd21+160];
	xor.b32  	%r2191, %r2191, %r1427;
	ld.global.u32 	%r1428, [%rd21+164];
	xor.b32  	%r2374, %r2374, %r1428;
	ld.global.u32 	%r1429, [%rd21+168];
	xor.b32  	%r2373, %r2373, %r1429;
	ld.global.u32 	%r1430, [%rd21+172];
	xor.b32  	%r2372, %r2372, %r1430;
	ld.global.u32 	%r1431, [%rd21+176];
	xor.b32  	%r2187, %r2187, %r1431;
$L__BB7_226:
	and.b32  	%r1433, %r1367, 512;
	setp.eq.s32 	%p80, %r1433, 0;
	@%p80 bra 	$L__BB7_228;
	ld.global.u32 	%r1434, [%rd21+180];
	xor.b32  	%r2191, %r2191, %r1434;
	ld.global.u32 	%r1435, [%rd21+184];
	xor.b32  	%r2374, %r2374, %r1435;
	ld.global.u32 	%r1436, [%rd21+188];
	xor.b32  	%r2373, %r2373, %r1436;
	ld.global.u32 	%r1437, [%rd21+192];
	xor.b32  	%r2372, %r2372, %r1437;
	ld.global.u32 	%r1438, [%rd21+196];
	xor.b32  	%r2187, %r2187, %r1438;
$L__BB7_228:
	and.b32  	%r1440, %r1367, 1024;
	setp.eq.s32 	%p81, %r1440, 0;
	@%p81 bra 	$L__BB7_230;
	ld.global.u32 	%r1441, [%rd21+200];
	xor.b32  	%r2191, %r2191, %r1441;
	ld.global.u32 	%r1442, [%rd21+204];
	xor.b32  	%r2374, %r2374, %r1442;
	ld.global.u32 	%r1443, [%rd21+208];
	xor.b32  	%r2373, %r2373, %r1443;
	ld.global.u32 	%r1444, [%rd21+212];
	xor.b32  	%r2372, %r2372, %r1444;
	ld.global.u32 	%r1445, [%rd21+216];
	xor.b32  	%r2187, %r2187, %r1445;
$L__BB7_230:
	and.b32  	%r1447, %r1367, 2048;
	setp.eq.s32 	%p82, %r1447, 0;
	@%p82 bra 	$L__BB7_232;
	ld.global.u32 	%r1448, [%rd21+220];
	xor.b32  	%r2191, %r2191, %r1448;
	ld.global.u32 	%r1449, [%rd21+224];
	xor.b32  	%r2374, %r2374, %r1449;
	ld.global.u32 	%r1450, [%rd21+228];
	xor.b32  	%r2373, %r2373, %r1450;
	ld.global.u32 	%r1451, [%rd21+232];
	xor.b32  	%r2372, %r2372, %r1451;
	ld.global.u32 	%r1452, [%rd21+236];
	xor.b32  	%r2187, %r2187, %r1452;
$L__BB7_232:
	and.b32  	%r1454, %r1367, 4096;
	setp.eq.s32 	%p83, %r1454, 0;
	@%p83 bra 	$L__BB7_234;
	ld.global.u32 	%r1455, [%rd21+240];
	xor.b32  	%r2191, %r2191, %r1455;
	ld.global.u32 	%r1456, [%rd21+244];
	xor.b32  	%r2374, %r2374, %r1456;
	ld.global.u32 	%r1457, [%rd21+248];
	xor.b32  	%r2373, %r2373, %r1457;
	ld.global.u32 	%r1458, [%rd21+252];
	xor.b32  	%r2372, %r2372, %r1458;
	ld.global.u32 	%r1459, [%rd21+256];
	xor.b32  	%r2187, %r2187, %r1459;
$L__BB7_234:
	and.b32  	%r1461, %r1367, 8192;
	setp.eq.s32 	%p84, %r1461, 0;
	@%p84 bra 	$L__BB7_236;
	ld.global.u32 	%r1462, [%rd21+260];
	xor.b32  	%r2191, %r2191, %r1462;
	ld.global.u32 	%r1463, [%rd21+264];
	xor.b32  	%r2374, %r2374, %r1463;
	ld.global.u32 	%r1464, [%rd21+268];
	xor.b32  	%r2373, %r2373, %r1464;
	ld.global.u32 	%r1465, [%rd21+272];
	xor.b32  	%r2372, %r2372, %r1465;
	ld.global.u32 	%r1466, [%rd21+276];
	xor.b32  	%r2187, %r2187, %r1466;
$L__BB7_236:
	and.b32  	%r1468, %r1367, 16384;
	setp.eq.s32 	%p85, %r1468, 0;
	@%p85 bra 	$L__BB7_238;
	ld.global.u32 	%r1469, [%rd21+280];
	xor.b32  	%r2191, %r2191, %r1469;
	ld.global.u32 	%r1470, [%rd21+284];
	xor.b32  	%r2374, %r2374, %r1470;
	ld.global.u32 	%r1471, [%rd21+288];
	xor.b32  	%r2373, %r2373, %r1471;
	ld.global.u32 	%r1472, [%rd21+292];
	xor.b32  	%r2372, %r2372, %r1472;
	ld.global.u32 	%r1473, [%rd21+296];
	xor.b32  	%r2187, %r2187, %r1473;
$L__BB7_238:
	and.b32  	%r1475, %r1367, 32768;
	setp.eq.s32 	%p86, %r1475, 0;
	@%p86 bra 	$L__BB7_240;
	ld.global.u32 	%r1476, [%rd21+300];
	xor.b32  	%r2191, %r2191, %r1476;
	ld.global.u32 	%r1477, [%rd21+304];
	xor.b32  	%r2374, %r2374, %r1477;
	ld.global.u32 	%r1478, [%rd21+308];
	xor.b32  	%r2373, %r2373, %r1478;
	ld.global.u32 	%r1479, [%rd21+312];
	xor.b32  	%r2372, %r2372, %r1479;
	ld.global.u32 	%r1480, [%rd21+316];
	xor.b32  	%r2187, %r2187, %r1480;
$L__BB7_240:
	add.s32 	%r2370, %r2370, 16;
	setp.ne.s32 	%p87, %r2370, 32;
	@%p87 bra 	$L__BB7_208;
	mad.lo.s32 	%r1481, %r2364, -31, %r917;
	add.s32 	%r2364, %r1481, 1;
	setp.ne.s32 	%p88, %r2364, 5;
	@%p88 bra 	$L__BB7_207;
	st.local.u32 	[%rd5+4], %r2191;
	st.local.v2.u32 	[%rd5+8], {%r2374, %r2373};
	st.local.v2.u32 	[%rd5+16], {%r2372, %r2187};
$L__BB7_243:
	shr.u64 	%rd70, %rd16, 2;
	add.s32 	%r2174, %r2174, 1;
	setp.gt.u64 	%p89, %rd16, 3;
	@%p89 bra 	$L__BB7_131;
$L__BB7_244:
	ld.param.u32 	%r1887, [_Z30kernelEncontrarRompecabezasTNTPiiiiS_ii_param_6];
	shr.u32 	%r1482, %r2191, 2;
	xor.b32  	%r1483, %r1482, %r2191;
	shl.b32 	%r1484, %r2187, 4;
	shl.b32 	%r1485, %r1483, 1;
	xor.b32  	%r1486, %r1485, %r1484;
	xor.b32  	%r1487, %r1486, %r1483;
	xor.b32  	%r1488, %r1487, %r2187;
	add.s32 	%r1489, %r552, %r1488;
	add.s32 	%r1490, %r1489, 362437;
	rem.u32 	%r1491, %r1490, %r1887;
	add.s32 	%r1492, %r1491, 1;
	abs.s32 	%r1493, %r1492;
	add.s32 	%r1494, %r1493, 7;
	shl.b64 	%rd48, %rd15, 2;
	add.s64 	%rd49, %rd2, %rd48;
	st.global.u32 	[%rd49], %r1494;
$L__BB7_245:
	mov.b32 	%r1884, 0;
	st.global.u32 	[%rd1], %r1884;
	ret;

}


// ===== COMPILED SASS (sm_100) =====

	.target	sm_100

	.elftype	@"ET_EXEC"


//--------------------- .note.nv.tkinfo           --------------------------
	.section	.note.nv.tkinfo,"",@"SHT_NOTE"
	.sectionflags	@"SHF_NOTE_NV_TKINFO"
	.tkinfo
        /*0018*/ 	.word	0x00000002
        /*0030*/ 	.string	""
        /*0030*/ 	.string	"ptxas"
        /*0030*/ 	.string	"Cuda compilation tools, release 13.0, V13.0.88"
        /*0030*/ 	.string	"Build cuda_13.0.r13.0/compiler.36424714_0"
        /*0030*/ 	.string	"-arch sm_100 -m 64 "



//--------------------- .note.nv.cuinfo           --------------------------
	.section	.note.nv.cuinfo,"",@"SHT_NOTE"
	.sectionflags	@"SHF_NOTE_NV_CUINFO"
        /*0018*/ 	.short	0x0002
        /*001a*/ 	.short	0x0064
        /*001c*/ 	.short	0x0082
	.zero		2


//--------------------- .nv.info                  --------------------------
	.section	.nv.info,"",@"SHT_CUDA_INFO"
	.align	4


	//----- nvinfo : EIATTR_REGCOUNT
	.align		4
        /*0000*/ 	.byte	0x04, 0x2f
        /*0002*/ 	.short	(.L_36 - .L_35)
	.align		4
.L_35:
        /*0004*/ 	.word	index@(_Z20kernelGenerarTableroPiiiiiii)
        /*0008*/ 	.word	0x00000020


	//----- nvinfo : EIATTR_FRAME_SIZE
	.align		4
.L_36:
        /*000c*/ 	.byte	0x04, 0x11
        /*000e*/ 	.short	(.L_38 - .L_37)
	.align		4
.L_37:
        /*0010*/ 	.word	index@(_Z20kernelGenerarTableroPiiiiiii)
        /*0014*/ 	.word	0x00000040


	//----- nvinfo : EIATTR_REGCOUNT
	.align		4
.L_38:
        /*0018*/ 	.byte	0x04, 0x2f
        /*001a*/ 	.short	(.L_40 - .L_39)
	.align		4
.L_39:
        /*001c*/ 	.word	index@(_Z11kernelBombaPiiii)
        /*0020*/ 	.word	0x00000013


	//----- nvinfo : EIATTR_FRAME_SIZE
	.align		4
.L_40:
        /*0024*/ 	.byte	0x04, 0x11
        /*0026*/ 	.short	(.L_42 - .L_41)
	.align		4
.L_41:
        /*0028*/ 	.word	index@(_Z11kernelBombaPiiii)
        /*002c*/ 	.word	0x00000000


	//----- nvinfo : EIATTR_REGCOUNT
	.align		4
.L_42:
        /*0030*/ 	.byte	0x04, 0x2f
        /*0032*/ 	.short	(.L_44 - .L_43)
	.align		4
.L_43:
        /*0034*/ 	.word	index@(_Z9kernelTNTPiiii)
        /*0038*/ 	.word	0x00000011


	//----- nvinfo : EIATTR_FRAME_SIZE
	.align		4
.L_44:
        /*003c*/ 	.byte	0x04, 0x11
        /*003e*/ 	.short	(.L_46 - .L_45)
	.align		4
.L_45:
        /*0040*/ 	.word	index@(_Z9kernelTNTPiiii)
        /*0044*/ 	.word	0x00000000


	//----- nvinfo : EIATTR_REGCOUNT
	.align		4
.L_46:
        /*0048*/ 	.byte	0x04, 0x2f
        /*004a*/ 	.short	(.L_48 - .L_47)
	.align		4
.L_47:
        /*004c*/ 	.word	index@(_Z18kernelRompeCabezasPiiiii)
        /*0050*/ 	.word	0x0000000e


	//----- nvinfo : EIATTR_FRAME_SIZE
	.align		4
.L_48:
        /*0054*/ 	.byte	0x04, 0x11
        /*0056*/ 	.short	(.L_50 - .L_49)
	.align		4
.L_49:
        /*0058*/ 	.word	index@(_Z18kernelRompeCabezasPiiiii)
        /*005c*/ 	.word	0x00000000


	//----- nvinfo : EIATTR_REGCOUNT
	.align		4
.L_50:
        /*0060*/ 	.byte	0x04, 0x2f
        /*0062*/ 	.short	(.L_52 - .L_51)
	.align		4
.L_51:
        /*0064*/ 	.word	index@(_Z26kernelReemplazarPosicionesPiiiiiS_)
        /*0068*/ 	.word	0x0000001f


	//----- nvinfo : EIATTR_FRAME_SIZE
	.align		4
.L_52:
        /*006c*/ 	.byte	0x04, 0x11
        /*006e*/ 	.short	(.L_54 - .L_53)
	.align		4
.L_53:
        /*0070*/ 	.word	index@(_Z26kernelReemplazarPosicionesPiiiiiS_)
        /*0074*/ 	.word	0x00000068


	//----- nvinfo : EIATTR_REGCOUNT
	.align		4
.L_54:
        /*0078*/ 	.byte	0x04, 0x2f
        /*007a*/ 	.short	(.L_56 - .L_55)
	.align		4
.L_55:
        /*007c*/ 	.word	index@(_Z22kernelEncontrarCaminosPiiiS_iPbi)
        /*0080*/ 	.word	0x0000002a


	//----- nvinfo : EIATTR_FRAME_SIZE
	.align		4
.L_56:
        /*0084*/ 	.byte	0x04, 0x11
        /*0086*/ 	.short	(.L_58 - .L_57)
	.align		4
.L_57:
        /*0088*/ 	.word	index@(_Z22kernelEncontrarCaminosPiiiS_iPbi)
        /*008c*/ 	.word	0x00000018


	//----- nvinfo : EIATTR_REGCOUNT
	.align		4
.L_58:
        /*0090*/ 	.byte	0x04, 0x2f
        /*0092*/ 	.short	(.L_60 - .L_59)
	.align		4
.L_59:
        /*0094*/ 	.word	index@(_Z20kernelEncontrarBombaPiiiiS_S_)
        /*0098*/ 	.word	0x00000014


	//----- nvinfo : EIATTR_FRAME_SIZE
	.align		4
.L_60:
        /*009c*/ 	.byte	0x04, 0x11
        /*009e*/ 	.short	(.L_62 - .L_61)
	.align		4
.L_61:
        /*00a0*/ 	.word	index@(_Z20kernelEncontrarBombaPiiiiS_S_)
        /*00a4*/ 	.word	0x00000000


	//----- nvinfo : EIATTR_REGCOUNT
	.align		4
.L_62:
        /*00a8*/ 	.byte	0x04, 0x2f
        /*00aa*/ 	.short	(.L_64 - .L_63)
	.align		4
.L_63:
        /*00ac*/ 	.word	index@(_Z30kernelEncontrarRompecabezasTNTPiiiiS_ii)
        /*00b0*/ 	.word	0x0000001f


	//----- nvinfo : EIATTR_FRAME_SIZE
	.align		4
.L_64:
        /*00b4*/ 	.byte	0x04, 0x11
        /*00b6*/ 	.short	(.L_66 - .L_65)
	.align		4
.L_65:
        /*00b8*/ 	.word	index@(_Z30kernelEncontrarRompecabezasTNTPiiiiS_ii)
        /*00bc*/ 	.word	0x00000068


	//----- nvinfo : EIATTR_MIN_STACK_SIZE
	.align		4
.L_66:
        /*00c0*/ 	.byte	0x04, 0x12
        /*00c2*/ 	.short	(.L_68 - .L_67)
	.align		4
.L_67:
        /*00c4*/ 	.word	index@(_Z30kernelEncontrarRompecabezasTNTPiiiiS_ii)
        /*00c8*/ 	.word	0x00000068


	//----- nvinfo : EIATTR_MIN_STACK_SIZE
	.align		4
.L_68:
        /*00cc*/ 	.byte	0x04, 0x12
        /*00ce*/ 	.short	(.L_70 - .L_69)
	.align		4
.L_69:
        /*00d0*/ 	.word	index@(_Z20kernelEncontrarBombaPiiiiS_S_)
        /*00d4*/ 	.word	0x00000000


	//----- nvinfo : EIATTR_MIN_STACK_SIZE
	.align		4
.L_70:
        /*00d8*/ 	.byte	0x04, 0x12
        /*00da*/ 	.short	(.L_72 - .L_71)
	.align		4
.L_71:
        /*00dc*/ 	.word	index@(_Z22kernelEncontrarCaminosPiiiS_iPbi)
        /*00e0*/ 	.word	0x00000018


	//----- nvinfo : EIATTR_MIN_STACK_SIZE
	.align		4
.L_72:
        /*00e4*/ 	.byte	0x04, 0x12
        /*00e6*/ 	.short	(.L_74 - .L_73)
	.align		4
.L_73:
        /*00e8*/ 	.word	index@(_Z26kernelReemplazarPosicionesPiiiiiS_)
        /*00ec*/ 	.word	0x00000068


	//----- nvinfo : EIATTR_MIN_STACK_SIZE
	.align		4
.L_74:
        /*00f0*/ 	.byte	0x04, 0x12
        /*00f2*/ 	.short	(.L_76 - .L_75)
	.align		4
.L_75:
        /*00f4*/ 	.word	index@(_Z18kernelRompeCabezasPiiiii)
        /*00f8*/ 	.word	0x00000000


	//----- nvinfo : EIATTR_MIN_STACK_SIZE
	.align		4
.L_76:
        /*00fc*/ 	.byte	0x04, 0x12
        /*00fe*/ 	.short	(.L_78 - .L_77)
	.align		4
.L_77:
        /*0100*/ 	.word	index@(_Z9kernelTNTPiiii)
        /*0104*/ 	.word	0x00000000


	//----- nvinfo : EIATTR_MIN_STACK_SIZE
	.align		4
.L_78:
        /*0108*/ 	.byte	0x04, 0x12
        /*010a*/ 	.short	(.L_80 - .L_79)
	.align		4
.L_79:
        /*010c*/ 	.word	index@(_Z11kernelBombaPiiii)
        /*0110*/ 	.word	0x00000000


	//----- nvinfo : EIATTR_MIN_STACK_SIZE
	.align		4
.L_80:
        /*0114*/ 	.byte	0x04, 0x12
        /*0116*/ 	.short	(.L_82 - .L_81)
	.align		4
.L_81:
        /*0118*/ 	.word	index@(_Z20kernelGenerarTableroPiiiiiii)
        /*011c*/ 	.word	0x00000040
.L_82:


//--------------------- .nv.compat                --------------------------
	.section	.nv.compat,"",@"SHT_CUDA_COMPAT_INFO"
	.align	4
        /*0000*/ 	.byte	0x02, 0x09, 0x00, 0x00, 0x02, 0x02, 0x01, 0x00, 0x02, 0x05, 0x05, 0x00, 0x03, 0x07, 0x01, 0x01
        /*0010*/ 	.byte	0x02, 0x03, 0x00, 0x00, 0x02, 0x06, 0x01, 0x00, 0x04, 0x0b, 0x08, 0x00, 0x09, 0x00, 0x00, 0x00
        /*0020*/ 	.byte	0x00, 0x00, 0x00, 0x00


//--------------------- .nv.info._Z30kernelEncontrarRompecabezasTNTPiiiiS_ii --------------------------
	.section	.nv.info._Z30kernelEncontrarRompecabezasTNTPiiiiS_ii,"",@"SHT_CUDA_INFO"
	.sectionflags	@""
	.align	4


	//----- nvinfo : EIATTR_CUDA_API_VERSION
	.align		4
        /*0000*/ 	.byte	0x04, 0x37
        /*0002*/ 	.short	(.L_84 - .L_83)
.L_83:
        /*0004*/ 	.word	0x00000082


	//----- nvinfo : EIATTR_KPARAM_INFO
	.align		4
.L_84:
        /*0008*/ 	.byte	0x04, 0x17
        /*000a*/ 	.short	(.L_86 - .L_85)
.L_85:
        /*000c*/ 	.word	0x00000000
        /*0010*/ 	.short	0x0006
        /*0012*/ 	.short	0x0024
        /*0014*/ 	.byte	0x00, 0xf0, 0x11, 0x00


	//----- nvinfo : EIATTR_KPARAM_INFO
	.align		4
.L_86:
        /*0018*/ 	.byte	0x04, 0x17
        /*001a*/ 	.short	(.L_88 - .L_87)
.L_87:
        /*001c*/ 	.word	0x00000000
        /*0020*/ 	.short	0x0005
        /*0022*/ 	.short	0x0020
        /*0024*/ 	.byte	0x00, 0xf0, 0x11, 0x00


	//----- nvinfo : EIATTR_KPARAM_INFO
	.align		4
.L_88:
        /*0028*/ 	.byte	0x04, 0x17
        /*002a*/ 	.short	(.L_90 - .L_89)
.L_89:
        /*002c*/ 	.word	0x00000000
        /*0030*/ 	.short	0x0004
        /*0032*/ 	.short	0x0018
        /*0034*/ 	.byte	0x00, 0xf5, 0x21, 0x00


	//----- nvinfo : EIATTR_KPARAM_INFO
	.align		4
.L_90:
        /*0038*/ 	.byte	0x04, 0x17
        /*003a*/ 	.short	(.L_92 - .L_91)
.L_91:
        /*003c*/ 	.word	0x00000000
        /*0040*/ 	.short	0x0003
        /*0042*/ 	.short	0x0010
        /*0044*/ 	.byte	0x00, 0xf0, 0x11, 0x00


	//----- nvinfo : EIATTR_KPARAM_INFO
	.align		4
.L_92:
        /*0048*/ 	.byte	0x04, 0x17
        /*004a*/ 	.short	(.L_94 - .L_93)
.L_93:
        /*004c*/ 	.word	0x00000000
        /*0050*/ 	.short	0x0002
        /*0052*/ 	.short	0x000c
        /*0054*/ 	.byte	0x00, 0xf0, 0x11, 0x00


	//----- nvinfo : EIATTR_KPARAM_INFO
	.align		4
.L_94:
        /*0058*/ 	.byte	0x04, 0x17
        /*005a*/ 	.short	(.L_96 - .L_95)
.L_95:
        /*005c*/ 	.word	0x00000000
        /*0060*/ 	.short	0x0001
        /*0062*/ 	.short	0x0008
        /*0064*/ 	.byte	0x00, 0xf0, 0x11, 0x00


	//----- nvinfo : EIATTR_KPARAM_INFO
	.align		4
.L_96:
        /*0068*/ 	.byte	0x04, 0x17
        /*006a*/ 	.short	(.L_98 - .L_97)
.L_97:
        /*006c*/ 	.word	0x00000000
        /*0070*/ 	.short	0x0000
        /*0072*/ 	.short	0x0000
        /*0074*/ 	.byte	0x00, 0xf5, 0x21, 0x00


	//----- nvinfo : EIATTR_SPARSE_MMA_MASK
	.align		4
.L_98:
        /*0078*/ 	.byte	0x03, 0x50
        /*007a*/ 	.short	0x0000


	//----- nvinfo : EIATTR_MAXREG_COUNT
	.align		4
        /*007c*/ 	.byte	0x03, 0x1b
        /*007e*/ 	.short	0x00ff


	//----- nvinfo : EIATTR_NUM_BARRIERS
	.align		4
        /*0080*/ 	.byte	0x02, 0x4c
        /*0082*/ 	.byte	0x01
	.zero		1


	//----- nvinfo : EIATTR_EXTERNS
	.align		4
        /*0084*/ 	.byte	0x04, 0x0f
        /*0086*/ 	.short	(.L_100 - .L_99)


	//   ....[0]....
	.align		4
.L_99:
        /*0088*/ 	.word	index@(vprintf)


	//----- nvinfo : EIATTR_MERCURY_ISA_VERSION
	.align		4
.L_100:
        /*008c*/ 	.byte	0x03, 0x5f
        /*008e*/ 	.short	0x0101


	//----- nvinfo : EIATTR_INT_WARP_WIDE_INSTR_OFFSETS
	.align		4
        /*0090*/ 	.byte	0x04, 0x31
        /*0092*/ 	.short	(.L_102 - .L_101)


	//   ....[0]....
.L_101:
        /*0094*/ 	.word	0x00000670


	//   ....[1]....
        /*0098*/ 	.word	0x000032b0


	//----- nvinfo : EIATTR_VRC_CTA_INIT_COUNT
	.align		4
.L_102:
        /*009c*/ 	.byte	0x02, 0x4a
	.zero		1
	.zero		1


	//----- nvinfo : EIATTR_SYSCALL_OFFSETS
	.align		4
        /*00a0*/ 	.byte	0x04, 0x46
        /*00a2*/ 	.short	(.L_104 - .L_103)


	//   ....[0]....
.L_103:
        /*00a4*/ 	.word	0x00000210


	//   ....[1]....
        /*00a8*/ 	.word	0x00000640


	//   ....[2]....
        /*00ac*/ 	.word	0x00000780


	//   ....[3]....
        /*00b0*/ 	.word	0x00003280


	//   ....[4]....
        /*00b4*/ 	.word	0x000033c0


	//----- nvinfo : EIATTR_EXIT_INSTR_OFFSETS
	.align		4
.L_104:
        /*00b8*/ 	.byte	0x04, 0x1c
        /*00ba*/ 	.short	(.L_106 - .L_105)


	//   ....[0]....
.L_105:
        /*00bc*/ 	.word	0x00005dc0


	//----- nvinfo : EIATTR_CRS_STACK_SIZE
	.align		4
.L_106:
        /*00c0*/ 	.byte	0x04, 0x1e
        /*00c2*/ 	.short	(.L_108 - .L_107)
.L_107:
        /*00c4*/ 	.word	0x00000000


	//----- nvinfo : EIATTR_CBANK_PARAM_SIZE
	.align		4
.L_108:
        /*00c8*/ 	.byte	0x03, 0x19
        /*00ca*/ 	.short	0x0028


	//----- nvinfo : EIATTR_PARAM_CBANK
	.align		4
        /*00cc*/ 	.byte	0x04, 0x0a
        /*00ce*/ 	.short	(.L_110 - .L_109)
	.align		4
.L_109:
        /*00d0*/ 	.word	index@(.nv.constant0._Z30kernelEncontrarRompecabezasTNTPiiiiS_ii)
        /*00d4*/ 	.short	0x0380
        /*00d6*/ 	.short	0x0028


	//----- nvinfo : EIATTR_SW_WAR
	.align		4
.L_110:
        /*00d8*/ 	.byte	0x04, 0x36
        /*00da*/ 	.short	(.L_112 - .L_111)
.L_111:
        /*00dc*/ 	.word	0x00000008
.L_112:


//--------------------- .nv.info._Z20kernelEncontrarBombaPiiiiS_S_ --------------------------
	.section	.nv.info._Z20kernelEncontrarBombaPiiiiS_S_,"",@"SHT_CUDA_INFO"
	.sectionflags	@""
	.align	4


	//----- nvinfo : EIATTR_CUDA_API_VERSION
	.align		4
        /*0000*/ 	.byte	0x04, 0x37
        /*0002*/ 	.short	(.L_114 - .L_113)
.L_113:
        /*0004*/ 	.word	0x00000082


	//----- nvinfo : EIATTR_KPARAM_INFO
	.align		4
.L_114:
        /*0008*/ 	.byte	0x04, 0x17
        /*000a*/ 	.short	(.L_116 - .L_115)
.L_115:
        /*000c*/ 	.word	0x00000000
        /*0010*/ 	.short	0x0005
        /*0012*/ 	.short	0x0020
        /*0014*/ 	.byte	0x00, 0xf5, 0x21, 0x00


	//----- nvinfo : EIATTR_KPARAM_INFO
	.align		4
.L_116:
        /*0018*/ 	.byte	0x04, 0x17
        /*001a*/ 	.short	(.L_118 - .L_117)
.L_117:
        /*001c*/ 	.word	0x00000000
        /*0020*/ 	.short	0x0004
        /*0022*/ 	.short	0x0018
        /*0024*/ 	.byte	0x00, 0xf5, 0x21, 0x00


	//----- nvinfo : EIATTR_KPARAM_INFO
	.align		4
.L_118:
        /*0028*/ 	.byte	0x04, 0x17
        /*002a*/ 	.short	(.L_120 - .L_119)
.L_119:
        /*002c*/ 	.word	0x00000000
        /*0030*/ 	.short	0x0003
        /*0032*/ 	.short	0x0010
        /*0034*/ 	.byte	0x00, 0xf0, 0x11, 0x00


	//----- nvinfo : EIATTR_KPARAM_INFO
	.align		4
.L_120:
        /*0038*/ 	.byte	0x04, 0x17
        /*003a*/ 	.short	(.L_122 - .L_121)
.L_121:
        /*003c*/ 	.word	0x00000000
        /*0040*/ 	.short	0x0002
        /*0042*/ 	.short	0x000c
        /*0044*/ 	.byte	0x00, 0xf0, 0x11, 0x00


	//----- nvinfo : EIATTR_KPARAM_INFO
	.align		4
.L_122:
        /*0048*/ 	.byte	0x04, 0x17
        /*004a*/ 	.short	(.L_124 - .L_123)
.L_123:
        /*004c*/ 	.word	0x00000000
        /*0050*/ 	.short	0x0001
        /*0052*/ 	.short	0x0008
        /*0054*/ 	.byte	0x00, 0xf0, 0x11, 0x00


	//----- nvinfo : EIATTR_KPARAM_INFO
	.align		4
.L_124:
        /*0058*/ 	.byte	0x04, 0x17
        /*005a*/ 	.short	(.L_126 - .L_125)
.L_125:
        /*005c*/ 	.word	0x00000000
        /*0060*/ 	.short	0x0000
        /*0062*/ 	.short	0x0000
        /*0064*/ 	.byte	0x00, 0xf5, 0x21, 0x00


	//----- nvinfo : EIATTR_SPARSE_MMA_MASK
	.align		4
.L_126:
        /*0068*/ 	.byte	0x03, 0x50
        /*006a*/ 	.short	0x0000


	//----- nvinfo : EIATTR_MAXREG_COUNT
	.align		4
        /*006c*/ 	.byte	0x03, 0x1b
        /*006e*/ 	.short	0x00ff


	//----- nvinfo : EIATTR_NUM_BARRIERS
	.align		4
        /*0070*/ 	.byte	0x02, 0x4c
        /*0072*/ 	.byte	0x01
	.zero		1


	//----- nvinfo : EIATTR_MERCURY_ISA_VERSION
	.align		4
        /*0074*/ 	.byte	0x03, 0x5f
        /*0076*/ 	.short	0x0101


	//----- nvinfo : EIATTR_INT_WARP_WIDE_INSTR_OFFSETS
	.align		4
        /*0078*/ 	.byte	0x04, 0x31
        /*007a*/ 	.short	(.L_128 - .L_127)


	//   ....[0]....
.L_127:
        /*007c*/ 	.word	0x00000630


	//   ....[1]....
        /*0080*/ 	.word	0x000006f0


	//   ....[2]....
        /*0084*/ 	.word	0x00000940


	//   ....[3]....
        /*0088*/ 	.word	0x00000a00


	//----- nvinfo : EIATTR_VRC_CTA_INIT_COUNT
	.align		4
.L_128:
        /*008c*/ 	.byte	0x02, 0x4a
	.zero		1
	.zero		1


	//----- nvinfo : EIATTR_EXIT_INSTR_OFFSETS
	.align		4
        /*0090*/ 	.byte	0x04, 0x1c
        /*0092*/ 	.short	(.L_130 - .L_129)


	//   ....[0]....
.L_129:
        /*0094*/ 	.word	0x00000b70


	//----- nvinfo : EIATTR_CRS_STACK_SIZE
	.align		4
.L_130:
        /*0098*/ 	.byte	0x04, 0x1e
        /*009a*/ 	.short	(.L_132 - .L_131)
.L_131:
        /*009c*/ 	.word	0x00000000


	//----- nvinfo : EIATTR_CBANK_PARAM_SIZE
	.align		4
.L_132:
        /*00a0*/ 	.byte	0x03, 0x19
        /*00a2*/ 	.short	0x0028


	//----- nvinfo : EIATTR_PARAM_CBANK
	.align		4
        /*00a4*/ 	.byte	0x04, 0x0a
        /*00a6*/ 	.short	(.L_134 - .L_133)
	.align		4
.L_133:
        /*00a8*/ 	.word	index@(.nv.constant0._Z20kernelEncontrarBombaPiiiiS_S_)
        /*00ac*/ 	.short	0x0380
        /*00ae*/ 	.short	0x0028


	//----- nvinfo : EIATTR_SW_WAR
	.align		4
.L_134:
        /*00b0*/ 	.byte	0x04, 0x36
        /*00b2*/ 	.short	(.L_136 - .L_135)
.L_135:
        /*00b4*/ 	.word	0x00000008
.L_136:


//--------------------- .nv.info._Z22kernelEncontrarCaminosPiiiS_iPbi --------------------------
	.section	.nv.info._Z22kernelEncontrarCaminosPiiiS_iPbi,"",@"SHT_CUDA_INFO"
	.sectionflags	@""
	.align	4


	//----- nvinfo : EIATTR_CUDA_API_VERSION
	.align		4
        /*0000*/ 	.byte	0x04, 0x37
        /*0002*/ 	.short	(.L_138 - .L_137)
.L_137:
        /*0004*/ 	.word	0x00000082


	//----- nvinfo : EIATTR_KPARAM_INFO
	.align		4
.L_138:
        /*0008*/ 	.byte	0x04, 0x17
        /*000a*/ 	.short	(.L_140 - .L_139)
.L_139:
        /*000c*/ 	.word	0x00000000
        /*0010*/ 	.short	0x0006
        /*0012*/ 	.short	0x0028
        /*0014*/ 	.byte	0x00, 0xf0, 0x11, 0x00


	//----- nvinfo : EIATTR_KPARAM_INFO
	.align		4
.L_140:
        /*0018*/ 	.byte	0x04, 0x17
        /*001a*/ 	.short	(.L_142 - .L_141)
.L_141:
        /*001c*/ 	.word	0x00000000
        /*0020*/ 	.short	0x0005
        /*0022*/ 	.short	0x0020
        /*0024*/ 	.byte	0x00, 0xf5, 0x21, 0x00


	//----- nvinfo : EIATTR_KPARAM_INFO
	.align		4
.L_142:
        /*0028*/ 	.byte	0x04, 0x17
        /*002a*/ 	.short	(.L_144 - .L_143)
.L_143:
        /*002c*/ 	.word	0x00000000
        /*0030*/ 	.short	0x0004
        /*0032*/ 	.short	0x0018
        /*0034*/ 	.byte	0x00, 0xf0, 0x11, 0x00


	//----- nvinfo : EIATTR_KPARAM_INFO
	.align		4
.L_144:
        /*0038*/ 	.byte	0x04, 0x17
        /*003a*/ 	.short	(.L_146 - .L_145)
.L_145:
        /*003c*/ 	.word	0x00000000
        /*0040*/ 	.short	0x0003
        /*0042*/ 	.short	0x0010
        /*0044*/ 	.byte	0x00, 0xf5, 0x21, 0x00


	//----- nvinfo : EIATTR_KPARAM_INFO
	.align		4
.L_146:
        /*0048*/ 	.byte	0x04, 0x17
        /*004a*/ 	.short	(.L_148 - .L_147)
.L_147:
        /*004c*/ 	.word	0x00000000
        /*0050*/ 	.short	0x0002
        /*0052*/ 	.short	0x000c
        /*0054*/ 	.byte	0x00, 0xf0, 0x11, 0x00


	//----- nvinfo : EIATTR_KPARAM_INFO
	.align		4
.L_148:
        /*0058*/ 	.byte	0x04, 0x17
        /*005a*/ 	.short	(.L_150 - .L_149)
.L_149:
        /*005c*/ 	.word	0x00000000
        /*0060*/ 	.short	0x0001
        /*0062*/ 	.short	0x0008
        /*0064*/ 	.byte	0x00, 0xf0, 0x11, 0x00


	//----- nvinfo : EIATTR_KPARAM_INFO
	.align		4
.L_150:
        /*0068*/ 	.byte	0x04, 0x17
        /*006a*/ 	.short	(.L_152 - .L_151)
.L_151:
        /*006c*/ 	.word	0x00000000
        /*0070*/ 	.short	0x0000
        /*0072*/ 	.short	0x0000
        /*0074*/ 	.byte	0x00, 0xf5, 0x21, 0x00


	//----- nvinfo : EIATTR_SPARSE_MMA_MASK
	.align		4
.L_152:
        /*0078*/ 	.byte	0x03, 0x50
        /*007a*/ 	.short	0x0000


	//----- nvinfo : EIATTR_MAXREG_COUNT
	.align		4
        /*007c*/ 	.byte	0x03, 0x1b
        /*007e*/ 	.short	0x00ff


	//----- nvinfo : EIATTR_NUM_BARRIERS
	.align		4
        /*0080*/ 	.byte	0x02, 0x4c
        /*0082*/ 	.byte	0x01
	.zero		1


	//----- nvinfo : EIATTR_EXTERNS
	.align		4
        /*0084*/ 	.byte	0x04, 0x0f
        /*0086*/ 	.short	(.L_154 - .L_153)


	//   ....[0]....
	.align		4
.L_153:
        /*0088*/ 	.word	index@(vprintf)


	//----- nvinfo : EIATTR_MERCURY_ISA_VERSION
	.align		4
.L_154:
        /*008c*/ 	.byte	0x03, 0x5f
        /*008e*/ 	.short	0x0101


	//----- nvinfo : EIATTR_INT_WARP_WIDE_INSTR_OFFSETS
	.align		4
        /*0090*/ 	.byte	0x04, 0x31
        /*0092*/ 	.short	(.L_156 - .L_155)


	//   ....[0]....
.L_155:
        /*0094*/ 	.word	0x00002070


	//   ....[1]....
        /*0098*/ 	.word	0x00003680


	//----- nvinfo : EIATTR_VRC_CTA_INIT_COUNT
	.align		4
.L_156:
        /*009c*/ 	.byte	0x02, 0x4a
	.zero		1
	.zero		1


	//----- nvinfo : EIATTR_SYSCALL_OFFSETS
	.align		4
        /*00a0*/ 	.byte	0x04, 0x46
        /*00a2*/ 	.short	(.L_158 - .L_157)


	//   ....[0]....
.L_157:
        /*00a4*/ 	.word	0x00000660


	//   ....[1]....
        /*00a8*/ 	.word	0x00000be0


	//   ....[2]....
        /*00ac*/ 	.word	0x00000ca0


	//   ....[3]....
        /*00b0*/ 	.word	0x00000e90


	//   ....[4]....
        /*00b4*/ 	.word	0x00000f50


	//   ....[5]....
        /*00b8*/ 	.word	0x000011d0


	//   ....[6]....
        /*00bc*/ 	.word	0x00001420


	//   ....[7]....
        /*00c0*/ 	.word	0x000017a0


	//   ....[8]....
        /*00c4*/ 	.word	0x00001990


	//   ....[9]....
        /*00c8*/ 	.word	0x00001be0


	//   ....[10]....
        /*00cc*/ 	.word	0x00001e20


	//   ....[11]....
        /*00d0*/ 	.word	0x00001f40


	//   ....[12]....
        /*00d4*/ 	.word	0x00001fe0


	//   ....[13]....
        /*00d8*/ 	.word	0x00002160


	//   ....[14]....
        /*00dc*/ 	.word	0x000022c0


	//   ....[15]....
        /*00e0*/ 	.word	0x00002370


	//   ....[16]....
        /*00e4*/ 	.word	0x00002450


	//   ....[17]....
        /*00e8*/ 	.word	0x00002600


	//   ....[18]....
        /*00ec*/ 	.word	0x00002b20


	//   ....[19]....
        /*00f0*/ 	.word	0x00002be0


	//   ....[20]....
        /*00f4*/ 	.word	0x00002cd0


	//   ....[21]....
        /*00f8*/ 	.word	0x00002e20


	//   ....[22]....
        /*00fc*/ 	.word	0x00002ef0


	//   ....[23]....
        /*0100*/ 	.word	0x000030c0


	//   ....[24]....
        /*0104*/ 	.word	0x00003250


	//   ....[25]....
        /*0108*/ 	.word	0x00003420


	//   ....[26]....
        /*010c*/ 	.word	0x00003550


	//   ....[27]....
        /*0110*/ 	.word	0x000035f0


	//   ....[28]....
        /*0114*/ 	.word	0x00003770


	//   ....[29]....
        /*0118*/ 	.word	0x000038d0


	//   ....[30]....
        /*011c*/ 	.word	0x00003980


	//   ....[31]....
        /*0120*/ 	.word	0x00003a60


	//----- nvinfo : EIATTR_EXIT_INSTR_OFFSETS
	.align		4
.L_158:
        /*0124*/ 	.byte	0x04, 0x1c
        /*0126*/ 	.short	(.L_160 - .L_159)


	//   ....[0]....
.L_159:
        /*0128*/ 	.word	0x00003ab0


	//----- nvinfo : EIATTR_CRS_STACK_SIZE
	.align		4
.L_160:
        /*012c*/ 	.byte	0x04, 0x1e
        /*012e*/ 	.short	(.L_162 - .L_161)
.L_161:
        /*0130*/ 	.word	0x00000000


	//----- nvinfo : EIATTR_CBANK_PARAM_SIZE
	.align		4
.L_162:
        /*0134*/ 	.byte	0x03, 0x19
        /*0136*/ 	.short	0x002c


	//----- nvinfo : EIATTR_PARAM_CBANK
	.align		4
        /*0138*/ 	.byte	0x04, 0x0a
        /*013a*/ 	.short	(.L_164 - .L_163)
	.align		4
.L_163:
        /*013c*/ 	.word	index@(.nv.constant0._Z22kernelEncontrarCaminosPiiiS_iPbi)
        /*0140*/ 	.short	0x0380
        /*0142*/ 	.short	0x002c


	//----- nvinfo : EIATTR_SW_WAR
	.align		4
.L_164:
        /*0144*/ 	.byte	0x04, 0x36
        /*0146*/ 	.short	(.L_166 - .L_165)
.L_165:
        /*0148*/ 	.word	0x00000008
.L_166:


//--------------------- .nv.info._Z26kernelReemplazarPosicionesPiiiiiS_ --------------------------
	.section	.nv.info._Z26kernelReemplazarPosicionesPiiiiiS_,"",@"SHT_CUDA_INFO"
	.sectionflags	@""
	.align	4


	//----- nvinfo : EIATTR_CUDA_API_VERSION
	.align		4
        /*0000*/ 	.byte	0x04, 0x37
        /*0002*/ 	.short	(.L_168 - .L_167)
.L_167:
        /*0004*/ 	.word	0x00000082


	//----- nvinfo : EIATTR_KPARAM_INFO
	.align		4
.L_168:
        /*0008*/ 	.byte	0x04, 0x17
        /*000a*/ 	.short	(.L_170 - .L_169)
.L_169:
        /*000c*/ 	.word	0x00000000
        /*0010*/ 	.short	0x0005
        /*0012*/ 	.short	0x0018
        /*0014*/ 	.byte	0x00, 0xf5, 0x21, 0x00


	//----- nvinfo : EIATTR_KPARAM_INFO
	.align		4
.L_170:
        /*0018*/ 	.byte	0x04, 0x17
        /*001a*/ 	.short	(.L_172 - .L_171)
.L_171:
        /*001c*/ 	.word	0x00000000
        /*0020*/ 	.short	0x0004
        /*0022*/ 	.short	0x0014
        /*0024*/ 	.byte	0x00, 0xf0, 0x11, 0x00


	//----- nvinfo : EIATTR_KPARAM_INFO
	.align		4
.L_172:
        /*0028*/ 	.byte	0x04, 0x17
        /*002a*/ 	.short	(.L_174 - .L_173)
.L_173:
        /*002c*/ 	.word	0x00000000
        /*0030*/ 	.short	0x0003
        /*0032*/ 	.short	0x0010
        /*0034*/ 	.byte	0x00, 0xf0, 0x11, 0x00


	//----- nvinfo : EIATTR_KPARAM_INFO
	.align		4
.L_174:
        /*0038*/ 	.byte	0x04, 0x17
        /*003a*/ 	.short	(.L_176 - .L_175)
.L_175:
        /*003c*/ 	.word	0x00000000
        /*0040*/ 	.short	0x0002
        /*0042*/ 	.short	0x000c
        /*0044*/ 	.byte	0x00, 0xf0, 0x11, 0x00


	//----- nvinfo : EIATTR_KPARAM_INFO
	.align		4
.L_176:
        /*0048*/ 	.byte	0x04, 0x17
        /*004a*/ 	.short	(.L_178 - .L_177)
.L_177:
        /*004c*/ 	.word	0x00000000
        /*0050*/ 	.short	0x0001
        /*0052*/ 	.short	0x0008
        /*0054*/ 	.byte	0x00, 0xf0, 0x11, 0x00


	//----- nvinfo : EIATTR_KPARAM_INFO
	.align		4
.L_178:
        /*0058*/ 	.byte	0x04, 0x17
        /*005a*/ 	.short	(.L_180 - .L_179)
.L_179:
        /*005c*/ 	.word	0x00000000
        /*0060*/ 	.short	0x0000
        /*0062*/ 	.short	0x0000
        /*0064*/ 	.byte	0x00, 0xf5, 0x21, 0x00


	//----- nvinfo : EIATTR_SPARSE_MMA_MASK
	.align		4
.L_180:
        /*0068*/ 	.byte	0x03, 0x50
        /*006a*/ 	.short	0x0000


	//----- nvinfo : EIATTR_MAXREG_COUNT
	.align		4
        /*006c*/ 	.byte	0x03, 0x1b
        /*006e*/ 	.short	0x00ff


	//----- nvinfo : EIATTR_NUM_BARRIERS
	.align		4
        /*0070*/ 	.byte	0x02, 0x4c
        /*0072*/ 	.byte	0x01
	.zero		1


	//----- nvinfo : EIATTR_EXTERNS
	.align		4
        /*0074*/ 	.byte	0x04, 0x0f
        /*0076*/ 	.short	(.L_182 - .L_181)


	//   ....[0]....
	.align		4
.L_181:
        /*0078*/ 	.word	index@(vprintf)


	//----- nvinfo : EIATTR_MERCURY_ISA_VERSION
	.align		4
.L_182:
        /*007c*/ 	.byte	0x03, 0x5f
        /*007e*/ 	.short	0x0101


	//----- nvinfo : EIATTR_INT_WARP_WIDE_INSTR_OFFSETS
	.align		4
        /*0080*/ 	.byte	0x04, 0x31
        /*0082*/ 	.short	(.L_184 - .L_183)


	//   ....[0]....
.L_183:
        /*0084*/ 	.word	0x000005c0


	//   ....[1]....
        /*0088*/ 	.word	0x00002fa0


	//   ....[2]....
        /*008c*/ 	.word	0x000030f0


	//   ....[3]....
        /*0090*/ 	.word	0x000059f0


	//----- nvinfo : EIATTR_VRC_CTA_INIT_COUNT
	.align		4
.L_184:
        /*0094*/ 	.byte	0x02, 0x4a
	.zero		1
	.zero		1


	//----- nvinfo : EIATTR_SYSCALL_OFFSETS
	.align		4
        /*0098*/ 	.byte	0x04, 0x46
        /*009a*/ 	.short	(.L_186 - .L_185)


	//   ....[0]....
.L_185:
        /*009c*/ 	.word	0x000004c0


	//   ....[1]....
        /*00a0*/ 	.word	0x00002f70


	//   ....[2]....
        /*00a4*/ 	.word	0x000059c0


	//----- nvinfo : EIATTR_EXIT_INSTR_OFFSETS
	.align		4
.L_186:
        /*00a8*/ 	.byte	0x04, 0x1c
        /*00aa*/ 	.short	(.L_188 - .L_187)


	//   ....[0]....
.L_187:
        /*00ac*/ 	.word	0x00000160


	//   ....[1]....
        /*00b0*/ 	.word	0x00003020


	//   ....[2]....
        /*00b4*/ 	.word	0x00003050


	//   ....[3]....
        /*00b8*/ 	.word	0x00003170


	//   ....[4]....
        /*00bc*/ 	.word	0x00003180


	//   ....[5]....
        /*00c0*/ 	.word	0x00005a50


	//----- nvinfo : EIATTR_CRS_STACK_SIZE
	.align		4
.L_188:
        /*00c4*/ 	.byte	0x04, 0x1e
        /*00c6*/ 	.short	(.L_190 - .L_189)
.L_189:
        /*00c8*/ 	.word	0x00000000


	//----- nvinfo : EIATTR_CBANK_PARAM_SIZE
	.align		4
.L_190:
        /*00cc*/ 	.byte	0x03, 0x19
        /*00ce*/ 	.short	0x0020


	//----- nvinfo : EIATTR_PARAM_CBANK
	.align		4
        /*00d0*/ 	.byte	0x04, 0x0a
        /*00d2*/ 	.short	(.L_192 - .L_191)
	.align		4
.L_191:
        /*00d4*/ 	.word	index@(.nv.constant0._Z26kernelReemplazarPosicionesPiiiiiS_)
        /*00d8*/ 	.short	0x0380
        /*00da*/ 	.short	0x0020


	//----- nvinfo : EIATTR_SW_WAR
	.align		4
.L_192:
        /*00dc*/ 	.byte	0x04, 0x36
        /*00de*/ 	.short	(.L_194 - .L_193)
.L_193:
        /*00e0*/ 	.word	0x00000008
.L_194:


//--------------------- .nv.info._Z18kernelRompeCabezasPiiiii --------------------------
	.section	.nv.info._Z18kernelRompeCabezasPiiiii,"",@"SHT_CUDA_INFO"
	.sectionflags	@""
	.align	4


	//----- nvinfo : EIATTR_CUDA_API_VERSION
	.align		4
        /*0000*/ 	.byte	0x04, 0x37
        /*0002*/ 	.short	(.L_196 - .L_195)
.L_195:
        /*0004*/ 	.word	0x00000082


	//----- nvinfo : EIATTR_KPARAM_INFO
	.align		4
.L_196:
        /*0008*/ 	.byte	0x04, 0x17
        /*000a*/ 	.short	(.L_198 - .L_197)
.L_197:
        /*000c*/ 	.word	0x00000000
        /*0010*/ 	.short	0x0004
        /*0012*/ 	.short	0x0014
        /*0014*/ 	.byte	0x00, 0xf0, 0x11, 0x00


	//----- nvinfo : EIATTR_KPARAM_INFO
	.align		4
.L_198:
        /*0018*/ 	.byte	0x04, 0x17
        /*001a*/ 	.short	(.L_200 - .L_199)
.L_199:
        /*001c*/ 	.word	0x00000000
        /*0020*/ 	.short	0x0003
        /*0022*/ 	.short	0x0010
        /*0024*/ 	.byte	0x00, 0xf0, 0x11, 0x00


	//----- nvinfo : EIATTR_KPARAM_INFO
	.align		4
.L_200:
        /*0028*/ 	.byte	0x04, 0x17
        /*002a*/ 	.short	(.L_202 - .L_201)
.L_201:
        /*002c*/ 	.word	0x00000000
        /*0030*/ 	.short	0x0002
        /*0032*/ 	.short	0x000c
        /*0034*/ 	.byte	0x00, 0xf0, 0x11, 0x00


	//----- nvinfo : EIATTR_KPARAM_INFO
	.align		4
.L_202:
        /*0038*/ 	.byte	0x04, 0x17
        /*003a*/ 	.short	(.L_204 - .L_203)
.L_203:
        /*003c*/ 	.word	0x00000000
        /*0040*/ 	.short	0x0001
        /*0042*/ 	.short	0x0008
        /*0044*/ 	.byte	0x00, 0xf0, 0x11, 0x00


	//----- nvinfo : EIATTR_KPARAM_INFO
	.align		4
.L_204:
        /*0048*/ 	.byte	0x04, 0x17
        /*004a*/ 	.short	(.L_206 - .L_205)
.L_205:
        /*004c*/ 	.word	0x00000000
        /*0050*/ 	.short	0x0000
        /*0052*/ 	.short	0x0000
        /*0054*/ 	.byte	0x00, 0xf5, 0x21, 0x00


	//----- nvinfo : EIATTR_SPARSE_MMA_MASK
	.align		4
.L_206:
        /*0058*/ 	.byte	0x03, 0x50
        /*005a*/ 	.short	0x0000


	//----- nvinfo : EIATTR_MAXREG_COUNT
	.align		4
        /*005c*/ 	.byte	0x03, 0x1b
        /*005e*/ 	.short	0x00ff


	//----- nvinfo : EIATTR_NUM_BARRIERS
	.align		4
        /*0060*/ 	.byte	0x02, 0x4c
        /*0062*/ 	.byte	0x01
	.zero		1


	//----- nvinfo : EIATTR_MERCURY_ISA_VERSION
	.align		4
        /*0064*/ 	.byte	0x03, 0x5f
        /*0066*/ 	.short	0x0101


	//----- nvinfo : EIATTR_VRC_CTA_INIT_COUNT
	.align		4
        /*0068*/ 	.byte	0x02, 0x4a
	.zero		1
	.zero		1


	//----- nvinfo : EIATTR_EXIT_INSTR_OFFSETS
	.align		4
        /*006c*/ 	.byte	0x04, 0x1c
        /*006e*/ 	.short	(.L_208 - .L_207)


	//   ....[0]....
.L_207:
        /*0070*/ 	.word	0x00000220


	//----- nvinfo : EIATTR_CRS_STACK_SIZE
	.align		4
.L_208:
        /*0074*/ 	.byte	0x04, 0x1e
        /*0076*/ 	.short	(.L_210 - .L_209)
.L_209:
        /*0078*/ 	.word	0x00000000


	//----- nvinfo : EIATTR_CBANK_PARAM_SIZE
	.align		4
.L_210:
        /*007c*/ 	.byte	0x03, 0x19
        /*007e*/ 	.short	0x0018


	//----- nvinfo : EIATTR_PARAM_CBANK
	.align		4
        /*0080*/ 	.byte	0x04, 0x0a
        /*0082*/ 	.short	(.L_212 - .L_211)
	.align		4
.L_211:
        /*0084*/ 	.word	index@(.nv.constant0._Z18kernelRompeCabezasPiiiii)
        /*0088*/ 	.short	0x0380
        /*008a*/ 	.short	0x0018


	//----- nvinfo : EIATTR_SW_WAR
	.align		4
.L_212:
        /*008c*/ 	.byte	0x04, 0x36
        /*008e*/ 	.short	(.L_214 - .L_213)
.L_213:
        /*0090*/ 	.word	0x00000008
.L_214:


//--------------------- .nv.info._Z9kernelTNTPiiii --------------------------
	.section	.nv.info._Z9kernelTNTPiiii,"",@"SHT_CUDA_INFO"
	.sectionflags	@""
	.align	4


	//----- nvinfo : EIATTR_CUDA_API_VERSION
	.align		4
        /*0000*/ 	.byte	0x04, 0x37
        /*0002*/ 	.short	(.L_216 - .L_215)
.L_215:
        /*0004*/ 	.word	0x00000082


	//----- nvinfo : EIATTR_KPARAM_INFO
	.align		4
.L_216:
        /*0008*/ 	.byte	0x04, 0x17
        /*000a*/ 	.short	(.L_218 - .L_217)
.L_217:
        /*000c*/ 	.word	0x00000000
        /*0010*/ 	.short	0x0003
        /*0012*/ 	.short	0x0010
        /*0014*/ 	.byte	0x00, 0xf0, 0x11, 0x00


	//----- nvinfo : EIATTR_KPARAM_INFO
	.align		4
.L_218:
        /*0018*/ 	.byte	0x04, 0x17
        /*001a*/ 	.short	(.L_220 - .L_219)
.L_219:
        /*001c*/ 	.word	0x00000000
        /*0020*/ 	.short	0x0002
        /*0022*/ 	.short	0x000c
        /*0024*/ 	.byte	0x00, 0xf0, 0x11, 0x00


	//----- nvinfo : EIATTR_KPARAM_INFO
	.align		4
.L_220:
        /*0028*/ 	.byte	0x04, 0x17
        /*002a*/ 	.short	(.L_222 - .L_221)
.L_221:
        /*002c*/ 	.word	0x00000000
        /*0030*/ 	.short	0x0001
        /*0032*/ 	.short	0x0008
        /*0034*/ 	.byte	0x00, 0xf0, 0x11, 0x00


	//----- nvinfo : EIATTR_KPARAM_INFO
	.align		4
.L_222:
        /*0038*/ 	.byte	0x04, 0x17
        /*003a*/ 	.short	(.L_224 - .L_223)
.L_223:
        /*003c*/ 	.word	0x00000000
        /*0040*/ 	.short	0x0000
        /*0042*/ 	.short	0x0000
        /*0044*/ 	.byte	0x00, 0xf5, 0x21, 0x00


	//----- nvinfo : EIATTR_SPARSE_MMA_MASK
	.align		4
.L_224:
        /*0048*/ 	.byte	0x03, 0x50
        /*004a*/ 	.short	0x0000


	//----- nvinfo : EIATTR_MAXREG_COUNT
	.align		4
        /*004c*/ 	.byte	0x03, 0x1b
        /*004e*/ 	.short	0x00ff


	//----- nvinfo : EIATTR_NUM_BARRIERS
	.align		4
        /*0050*/ 	.byte	0x02, 0x4c
        /*0052*/ 	.byte	0x01
	.zero		1


	//----- nvinfo : EIATTR_MERCURY_ISA_VERSION
	.align		4
        /*0054*/ 	.byte	0x03, 0x5f
        /*0056*/ 	.short	0x0101


	//----- nvinfo : EIATTR_VRC_CTA_INIT_COUNT
	.align		4
        /*0058*/ 	.byte	0x02, 0x4a
	.zero		1
	.zero		1


	//----- nvinfo : EIATTR_EXIT_INSTR_OFFSETS
	.align		4
        /*005c*/ 	.byte	0x04, 0x1c
        /*005e*/ 	.short	(.L_226 - .L_225)


	//   ....[0]....
.L_225:
        /*0060*/ 	.word	0x00000580


	//----- nvinfo : EIATTR_CRS_STACK_SIZE
	.align		4
.L_226:
        /*0064*/ 	.byte	0x04, 0x1e
        /*0066*/ 	.short	(.L_228 - .L_227)
.L_227:
        /*0068*/ 	.word	0x00000000


	//----- nvinfo : EIATTR_CBANK_PARAM_SIZE
	.align		4
.L_228:
        /*006c*/ 	.byte	0x03, 0x19
        /*006e*/ 	.short	0x0014


	//----- nvinfo : EIATTR_PARAM_CBANK
	.align		4
        /*0070*/ 	.byte	0x04, 0x0a
        /*0072*/ 	.short	(.L_230 - .L_229)
	.align		4
.L_229:
        /*0074*/ 	.word	index@(.nv.constant0._Z9kernelTNTPiiii)
        /*0078*/ 	.short	0x0380
        /*007a*/ 	.short	0x0014


	//----- nvinfo : EIATTR_SW_WAR
	.align		4
.L_230:
        /*007c*/ 	.byte	0x04, 0x36
        /*007e*/ 	.short	(.L_232 - .L_231)
.L_231:
        /*0080*/ 	.word	0x00000008
.L_232:


//--------------------- .nv.info._Z11kernelBombaPiiii --------------------------
	.section	.nv.info._Z11kernelBombaPiiii,"",@"SHT_CUDA_INFO"
	.sectionflags	@""
	.align	4


	//----- nvinfo : EIATTR_CUDA_API_VERSION
	.align		4
        /*0000*/ 	.byte	0x04, 0x37
        /*0002*/ 	.short	(.L_234 - .L_233)
.L_233:
        /*0004*/ 	.word	0x00000082


	//----- nvinfo : EIATTR_KPARAM_INFO
	.align		4
.L_234:
        /*0008*/ 	.byte	0x04, 0x17
        /*000a*/ 	.short	(.L_236 - .L_235)
.L_235:
        /*000c*/ 	.word	0x00000000
        /*0010*/ 	.short	0x0003
        /*0012*/ 	.short	0x0010
        /*0014*/ 	.byte	0x00, 0xf0, 0x11, 0x00


	//----- nvinfo : EIATTR_KPARAM_INFO
	.align		4
.L_236:
        /*0018*/ 	.byte	0x04, 0x17
        /*001a*/ 	.short	(.L_238 - .L_237)
.L_237:
        /*001c*/ 	.word	0x00000000
        /*0020*/ 	.short	0x0002
        /*0022*/ 	.short	0x000c
        /*0024*/ 	.byte	0x00, 0xf0, 0x11, 0x00


	//----- nvinfo : EIATTR_KPARAM_INFO
	.align		4
.L_238:
        /*0028*/ 	.byte	0x04, 0x17
        /*002a*/ 	.short	(.L_240 - .L_239)
.L_239:
        /*002c*/ 	.word	0x00000000
        /*0030*/ 	.short	0x0001
        /*0032*/ 	.short	0x0008
        /*0034*/ 	.byte	0x00, 0xf0, 0x11, 0x00


	//----- nvinfo : EIATTR_KPARAM_INFO
	.align		4
.L_240:
        /*0038*/ 	.byte	0x04, 0x17
        /*003a*/ 	.short	(.L_242 - .L_241)
.L_241:
        /*003c*/ 	.word	0x00000000
        /*0040*/ 	.short	0x0000
        /*0042*/ 	.short	0x0000
        /*0044*/ 	.byte	0x00, 0xf5, 0x21, 0x00


	//----- nvinfo : EIATTR_SPARSE_MMA_MASK
	.align		4
.L_242:
        /*0048*/ 	.byte	0x03, 0x50
        /*004a*/ 	.short	0x0000


	//----- nvinfo : EIATTR_MAXREG_COUNT
	.align		4
        /*004c*/ 	.byte	0x03, 0x1b
        /*004e*/ 	.short	0x00ff


	//----- nvinfo : EIATTR_NUM_BARRIERS
	.align		4
        /*0050*/ 	.byte	0x02, 0x4c
        /*0052*/ 	.byte	0x01
	.zero		1


	//----- nvinfo : EIATTR_MERCURY_ISA_VERSION
	.align		4
        /*0054*/ 	.byte	0x03, 0x5f
        /*0056*/ 	.short	0x0101


	//----- nvinfo : EIATTR_VRC_CTA_INIT_COUNT
	.align		4
        /*0058*/ 	.byte	0x02, 0x4a
	.zero		1
	.zero		1


	//----- nvinfo : EIATTR_EXIT_INSTR_OFFSETS
	.align		4
        /*005c*/ 	.byte	0x04, 0x1c
        /*005e*/ 	.short	(.L_244 - .L_243)


	//   ....[0]....
.L_243:
        /*0060*/ 	.word	0x000005d0


	//   ....[1]....
        /*0064*/ 	.word	0x00000600


	//----- nvinfo : EIATTR_CRS_STACK_SIZE
	.align		4
.L_244:
        /*0068*/ 	.byte	0x04, 0x1e
        /*006a*/ 	.short	(.L_246 - .L_245)
.L_245:
        /*006c*/ 	.word	0x00000000


	//----- nvinfo : EIATTR_CBANK_PARAM_SIZE
	.align		4
.L_246:
        /*0070*/ 	.byte	0x03, 0x19
        /*0072*/ 	.short	0x0014


	//----- nvinfo : EIATTR_PARAM_CBANK
	.align		4
        /*0074*/ 	.byte	0x04, 0x0a
        /*0076*/ 	.short	(.L_248 - .L_247)
	.align		4
.L_247:
        /*0078*/ 	.word	index@(.nv.constant0._Z11kernelBombaPiiii)
        /*007c*/ 	.short	0x0380
        /*007e*/ 	.short	0x0014


	//----- nvinfo : EIATTR_SW_WAR
	.align		4
.L_248:
        /*0080*/ 	.byte	0x04, 0x36
        /*0082*/ 	.short	(.L_250 - .L_249)
.L_249:
        /*0084*/ 	.word	0x00000008
.L_250:


//--------------------- .nv.info._Z20kernelGenerarTableroPiiiiiii --------------------------
	.section	.nv.info._Z20kernelGenerarTableroPiiiiiii,"",@"SHT_CUDA_INFO"
	.sectionflags	@""
	.align	4


	//----- nvinfo : EIATTR_CUDA_API_VERSION
	.align		4
        /*0000*/ 	.byte	0x04, 0x37
        /*0002*/ 	.short	(.L_252 - .L_251)
.L_251:
        /*0004*/ 	.word	0x00000082


	//----- nvinfo : EIATTR_KPARAM_INFO
	.align		4
.L_252:
        /*0008*/ 	.byte	0x04, 0x17
        /*000a*/ 	.short	(.L_254 - .L_253)
.L_253:
        /*000c*/ 	.word	0x00000000
        /*0010*/ 	.short	0x0006
        /*0012*/ 	.short	0x001c
        /*0014*/ 	.byte	0x00, 0xf0, 0x11, 0x00


	//----- nvinfo : EIATTR_KPARAM_INFO
	.align		4
.L_254:
        /*0018*/ 	.byte	0x04, 0x17
        /*001a*/ 	.short	(.L_256 - .L_255)
.L_255:
        /*001c*/ 	.word	0x00000000
        /*0020*/ 	.short	0x0005
        /*0022*/ 	.short	0x0018
        /*0024*/ 	.byte	0x00, 0xf0, 0x11, 0x00


	//----- nvinfo : EIATTR_KPARAM_INFO
	.align		4
.L_256:
        /*0028*/ 	.byte	0x04, 0x17
        /*002a*/ 	.short	(.L_258 - .L_257)
.L_257:
        /*002c*/ 	.word	0x00000000
        /*0030*/ 	.short	0x0004
        /*0032*/ 	.short	0x0014
        /*0034*/ 	.byte	0x00, 0xf0, 0x11, 0x00


	//----- nvinfo : EIATTR_KPARAM_INFO
	.align		4
.L_258:
        /*0038*/ 	.byte	0x04, 0x17
        /*003a*/ 	.short	(.L_260 - .L_259)
.L_259:
        /*003c*/ 	.word	0x00000000
        /*0040*/ 	.short	0x0003
        /*0042*/ 	.short	0x0010
        /*0044*/ 	.byte	0x00, 0xf0, 0x11, 0x00


	//----- nvinfo : EIATTR_KPARAM_INFO
	.align		4
.L_260:
        /*0048*/ 	.byte	0x04, 0x17
        /*004a*/ 	.short	(.L_262 - .L_261)
.L_261:
        /*004c*/ 	.word	0x00000000
        /*0050*/ 	.short	0x0002
        /*0052*/ 	.short	0x000c
        /*0054*/ 	.byte	0x00, 0xf0, 0x11, 0x00


	//----- nvinfo : EIATTR_KPARAM_INFO
	.align		4
.L_262:
        /*0058*/ 	.byte	0x04, 0x17
        /*005a*/ 	.short	(.L_264 - .L_263)
.L_263:
        /*005c*/ 	.word	0x00000000
        /*0060*/ 	.short	0x0001
        /*0062*/ 	.short	0x0008
        /*0064*/ 	.byte	0x00, 0xf0, 0x11, 0x00


	//----- nvinfo : EIATTR_KPARAM_INFO
	.align		4
.L_264:
        /*0068*/ 	.byte	0x04, 0x17
        /*006a*/ 	.short	(.L_266 - .L_265)
.L_265:
        /*006c*/ 	.word	0x00000000
        /*0070*/ 	.short	0x0000
        /*0072*/ 	.short	0x0000
        /*0074*/ 	.byte	0x00, 0xf5, 0x21, 0x00


	//----- nvinfo : EIATTR_SPARSE_MMA_MASK
	.align		4
.L_266:
        /*0078*/ 	.byte	0x03, 0x50
        /*007a*/ 	.short	0x0000


	//----- nvinfo : EIATTR_MAXREG_COUNT
	.align		4
        /*007c*/ 	.byte	0x03, 0x1b
        /*007e*/ 	.short	0x00ff


	//----- nvinfo : EIATTR_NUM_BARRIERS
	.align		4
        /*0080*/ 	.byte	0x02, 0x4c
        /*0082*/ 	.byte	0x01
	.zero		1


	//----- nvinfo : EIATTR_EXTERNS
	.align		4
        /*0084*/ 	.byte	0x04, 0x0f
        /*0086*/ 	.short	(.L_268 - .L_267)


	//   ....[0]....
	.align		4
.L_267:
        /*0088*/ 	.word	index@(vprintf)


	//----- nvinfo : EIATTR_MERCURY_ISA_VERSION
	.align		4
.L_268:
        /*008c*/ 	.byte	0x03, 0x5f
        /*008e*/ 	.short	0x0101


	//----- nvinfo : EIATTR_VRC_CTA_INIT_COUNT
	.align		4
        /*0090*/ 	.byte	0x02, 0x4a
	.zero		1
	.zero		1


	//----- nvinfo : EIATTR_SYSCALL_OFFSETS
	.align		4
        /*0094*/ 	.byte	0x04, 0x46
        /*0096*/ 	.short	(.L_270 - .L_269)


	//   ....[0]....
.L_269:
        /*0098*/ 	.word	0x00000210


	//   ....[1]....
        /*009c*/ 	.word	0x00002c20


	//----- nvinfo : EIATTR_EXIT_INSTR_OFFSETS
	.align		4
.L_270:
        /*00a0*/ 	.byte	0x04, 0x1c
        /*00a2*/ 	.short	(.L_272 - .L_271)


	//   ....[0]....
.L_271:
        /*00a4*/ 	.word	0x00000160


	//   ....[1]....
        /*00a8*/ 	.word	0x00002cd0


	//----- nvinfo : EIATTR_CRS_STACK_SIZE
	.align		4
.L_272:
        /*00ac*/ 	.byte	0x04, 0x1e
        /*00ae*/ 	.short	(.L_274 - .L_273)
.L_273:
        /*00b0*/ 	.word	0x00000000


	//----- nvinfo : EIATTR_CBANK_PARAM_SIZE
	.align		4
.L_274:
        /*00b4*/ 	.byte	0x03, 0x19
        /*00b6*/ 	.short	0x0020


	//----- nvinfo : EIATTR_PARAM_CBANK
	.align		4
        /*00b8*/ 	.byte	0x04, 0x0a
        /*00ba*/ 	.short	(.L_276 - .L_275)
	.align		4
.L_275:
        /*00bc*/ 	.word	index@(.nv.constant0._Z20kernelGenerarTableroPiiiiiii)
        /*00c0*/ 	.short	0x0380
        /*00c2*/ 	.short	0x0020


	//----- nvinfo : EIATTR_SW_WAR
	.align		4
.L_276:
        /*00c4*/ 	.byte	0x04, 0x36
        /*00c6*/ 	.short	(.L_278 - .L_277)
.L_277:
        /*00c8*/ 	.word	0x00000008
.L_278:


//--------------------- .nv.callgraph             --------------------------
	.section	.nv.callgraph,"",@"SHT_CUDA_CALLGRAPH"
	.align	4
	.sectionentsize	8
	.align		4
        /*0000*/ 	.word	0x00000000
	.align		4
        /*0004*/ 	.word	0xffffffff
	.align		4
        /*0008*/ 	.word	index@(_Z30kernelEncontrarRompecabezasTNTPiiiiS_ii)
	.align		4
        /*000c*/ 	.word	index@(vprintf)
	.align		4
        /*0010*/ 	.word	index@(_Z22kernelEncontrarCaminosPiiiS_iPbi)
	.align		4
        /*0014*/ 	.word	index@(vprintf)
	.align		4
        /*0018*/ 	.word	index@(_Z26kernelReemplazarPosicionesPiiiiiS_)
	.align		4
        /*001c*/ 	.word	index@(vprintf)
	.align		4
        /*0020*/ 	.word	index@(_Z20kernelGenerarTableroPiiiiiii)
	.align		4
        /*0024*/ 	.word	index@(vprintf)
	.align		4
        /*0028*/ 	.word	0x00000000
	.align		4
        /*002c*/ 	.word	0xfffffffe
	.align		4
        /*0030*/ 	.word	0x00000000
	.align		4
        /*0034*/ 	.word	0xfffffffd
	.align		4
        /*0038*/ 	.word	0x00000000
	.align		4
        /*003c*/ 	.word	0xfffffffc


//--------------------- .nv.constant4             --------------------------
	.section	.nv.constant4,"a",@progbits
	.align	8
	.align		8
.nv.constant4:
        /*0000*/ 	.dword	vprintf
	.align		8
        /*0008*/ 	.dword	precalc_xorwow_matrix
	.align		8
        /*0010*/ 	.dword	precalc_xorwow_offset_matrix
	.align		8
        /*0018*/ 	.dword	mrg32k3aM1
	.align		8
        /*0020*/ 	.dword	mrg32k3aM2
	.align		8
        /*0028*/ 	.dword	mrg32k3aM1SubSeq
	.align		8
        /*0030*/ 	.dword	mrg32k3aM2SubSeq
	.align		8
        /*0038*/ 	.dword	mrg32k3aM1Seq
	.align		8
        /*0040*/ 	.dword	mrg32k3aM2Seq
	.align		8
        /*0048*/ 	.dword	$str
	.align		8
        /*0050*/ 	.dword	$str$1
	.align		8
        /*0058*/ 	.dword	$str$2
	.align		8
        /*0060*/ 	.dword	$str$3
	.align		8
        /*0068*/ 	.dword	$str$4
	.align		8
        /*0070*/ 	.dword	$str$5
	.align		8
        /*0078*/ 	.dword	$str$6
	.align		8
        /*0080*/ 	.dword	$str$7
	.align		8
        /*0088*/ 	.dword	$str$8
	.align		8
        /*0090*/ 	.dword	$str$9
	.align		8
        /*0098*/ 	.dword	$str$10
	.align		8
        /*00a0*/ 	.dword	$str$11
	.align		8
        /*00a8*/ 	.dword	$str$12
	.align		8
        /*00b0*/ 	.dword	$str$13
	.align		8
        /*00b8*/ 	.dword	$str$14
	.align		8
        /*00c0*/ 	.dword	$str$15
	.align		8
        /*00c8*/ 	.dword	$str$16
	.align		8
        /*00d0*/ 	.dword	$str$17
	.align		8
        /*00d8*/ 	.dword	$str$18
	.align		8
        /*00e0*/ 	.dword	$str$19
	.align		8
        /*00e8*/ 	.dword	$str$20
	.align		8
        /*00f0*/ 	.dword	$str$21
	.align		8
        /*00f8*/ 	.dword	$str$22


//--------------------- .nv.constant3             --------------------------
	.section	.nv.constant3,"a",@progbits
	.align	8
.nv.constant3:
	.type		__cr_lgamma_table,@object
	.size		__cr_lgamma_table,(FILAS - __cr_lgamma_table)
__cr_lgamma_table:
        /*0000*/ 	.byte	0x00, 0x00, 0x00, 0x00, 0x00, 0x00, 0x00, 0x00, 0x00, 0x00, 0x00, 0x00, 0x00, 0x00, 0x00, 0x00
        /*0010*/ 	.byte	0xef, 0x39, 0xfa, 0xfe, 0x42, 0x2e, 0xe6, 0x3f, 0x02, 0x20, 0x2a, 0xfa, 0x0b, 0xab, 0xfc, 0x3f
        /*0020*/ 	.byte	0xf9, 0x2c, 0x92, 0x7c, 0xa7, 0x6c, 0x09, 0x40, 0xc9, 0x79, 0x44, 0x3c, 0x64, 0x26, 0x13, 0x40
        /*0030*/ 	.byte	0xca, 0x01, 0xcf, 0x3a, 0x27, 0x51, 0x1a, 0x40, 0x30, 0xcc, 0x2d, 0xf3, 0xe1, 0x0c, 0x21, 0x40
        /*0040*/ 	.byte	0x0d, 0xb7, 0xfc, 0x82, 0x8e, 0x35, 0x25, 0x40
	.type		FILAS,@object
	.size		FILAS,(COLUMNAS - FILAS)
FILAS:
	.zero		8
	.type		COLUMNAS,@object
	.size		COLUMNAS,(hiloX - COLUMNAS)
COLUMNAS:
	.zero		8
	.type		hiloX,@object
	.size		hiloX,(.L_11 - hiloX)
hiloX:
	.zero		4
.L_11:


//--------------------- .text._Z30kernelEncontrarRompecabezasTNTPiiiiS_ii --------------------------
	.section	.text._Z30kernelEncontrarRompecabezasTNTPiiiiS_ii,"ax",@progbits
	.align	128
        .global         _Z30kernelEncontrarRompecabezasTNTPiiiiS_ii
        .type           _Z30kernelEncontrarRompecabezasTNTPiiiiS_ii,@function
        .size           _Z30kernelEncontrarRompecabezasTNTPiiiiS_ii,(.L_x_195 - _Z30kernelEncontrarRompecabezasTNTPiiiiS_ii)
        .other          _Z30kernelEncontrarRompecabezasTNTPiiiiS_ii,@"STO_CUDA_ENTRY STV_DEFAULT"
_Z30kernelEncontrarRompecabezasTNTPiiiiS_ii:
.text._Z30kernelEncontrarRompecabezasTNTPiiiiS_ii:
[----:B------:R-:W0:Y:S01]  /*0000*/  LDC R1, c[0x0][0x37c] ;  /* 0x0000df00ff017b82 */ /* 0x000e220000000800 */
[----:B------:R-:W1:Y:S07]  /*0010*/  S2R R22, SR_TID.X ;  /* 0x0000000000167919 */ /* 0x000e6e0000002100 */
[----:B------:R-:W2:Y:S01]  /*0020*/  LDC.64 R2, c[0x0][0x388] ;  /* 0x0000e200ff027b82 */ /* 0x000ea20000000a00 */
[----:B------:R-:W3:Y:S01]  /*0030*/  LDCU UR5, c[0x0][0x2fc] ;  /* 0x00005f80ff0577ac */ /* 0x000ee20008000800 */
[----:B0-----:R-:W-:Y:S01]  /*0040*/  VIADD R1, R1, 0xffffff98 ;  /* 0xffffff9801017836 */ /* 0x001fe20000000000 */
[----:B------:R-:W0:Y:S01]  /*0050*/  S2R R26, SR_TID.Y ;  /* 0x00000000001a7919 */ /* 0x000e220000002200 */
[----:B------:R-:W4:Y:S04]  /*0060*/  LDCU.64 UR36, c[0x0][0x358] ;  /* 0x00006b00ff2477ac */ /* 0x000f280008000a00 */
[----:B------:R-:W5:Y:S08]  /*0070*/  S2UR UR38, SR_CTAID.Y ;  /* 0x00000000002679c3 */ /* 0x000f700000002600 */
[----:B------:R-:W3:Y:S08]  /*0080*/  S2UR UR4, SR_CTAID.X ;  /* 0x00000000000479c3 */ /* 0x000ef00000002500 */
[----:B------:R-:W4:Y:S01]  /*0090*/  LDC.64 R16, c[0x0][0x380] ;  /* 0x0000e000ff107b82 */ /* 0x000f220000000a00 */
[----:B--2---:R-:W-:Y:S01]  /*00a0*/  ISETP.GT.AND P0, PT, R3, R2, PT ;  /* 0x000000020300720c */ /* 0x004fe20003f04270 */
[----:B------:R-:W2:Y:S06]  /*00b0*/  LDCU.64 UR6, c[0x4][0xe8] ;  /* 0x01001d00ff0677ac */ /* 0x000eac0008000a00 */
[----:B------:R-:W3:Y:S01]  /*00c0*/  LDC R24, c[0x0][0x360] ;  /* 0x0000d800ff187b82 */ /* 0x000ee20000000800 */
[----:B------:R-:W5:Y:S02]  /*00d0*/  LDCU UR39, c[0x0][0x364] ;  /* 0x00006c80ff2777ac */ /* 0x000f640008000800 */
[----:B-----5:R-:W-:Y:S01]  /*00e0*/  UIMAD UR38, UR38, UR39, URZ ;  /* 0x00000027262672a4 */ /* 0x020fe2000f8e02ff */
[----:B---3--:R-:W-:-:S05]  /*00f0*/  IMAD R25, R24, UR4, RZ ;  /* 0x0000000418197c24 */ /* 0x008fca000f8e02ff */
[----:B0-----:R-:W-:Y:S02]  /*0100*/  VIADD R23, R26, UR38 ;  /* 0x000000261a177c36 */ /* 0x001fe40008000000 */
[----:B-1----:R-:W-:-:S04]  /*0110*/  IMAD.IADD R22, R25, 0x1, R22 ;  /* 0x0000000119167824 */ /* 0x002fc800078e0216 */
[----:B------:R-:W-:Y:S02]  /*0120*/  IMAD R2, R22, R2, R23 ;  /* 0x0000000216027224 */ /* 0x000fe400078e0217 */
[----:B------:R-:W-:-:S04]  /*0130*/  @P0 IMAD R2, R23, R3, R22 ;  /* 0x0000000317020224 */ /* 0x000fc800078e0216 */
[----:B----4-:R-:W-:-:S05]  /*0140*/  IMAD.WIDE R16, R2, 0x4, R16 ;  /* 0x0000000402107825 */ /* 0x010fca00078e0210 */
[----:B------:R-:W3:Y:S01]  /*0150*/  LDG.E R3, desc[UR36][R16.64] ;  /* 0x0000002410037981 */ /* 0x000ee2000c1e1900 */
[----:B------:R-:W0:Y:S01]  /*0160*/  LDCU UR4, c[0x0][0x2f8] ;  /* 0x00005f00ff0477ac */ /* 0x000e220008000800 */
[----:B------:R-:W-:Y:S01]  /*0170*/  MOV R8, 0x0 ;  /* 0x0000000000087802 */ /* 0x000fe20000000f00 */
[----:B--2---:R-:W-:Y:S02]  /*0180*/  IMAD.U32 R4, RZ, RZ, UR6 ;  /* 0x00000006ff047e24 */ /* 0x004fe4000f8e00ff */
[----:B------:R-:W-:-:S03]  /*0190*/  IMAD.U32 R5, RZ, RZ, UR7 ;  /* 0x00000007ff057e24 */ /* 0x000fc6000f8e00ff */
[----:B------:R-:W1:Y:S01]  /*01a0*/  LDC.64 R8, c[0x4][R8] ;  /* 0x0100000008087b82 */ /* 0x000e620000000a00 */
[----:B0-----:R-:W-:-:S05]  /*01b0*/  IADD3 R18, P0, PT, R1, UR4, RZ ;  /* 0x0000000401127c10 */ /* 0x001fca000ff1e0ff */
[----:B------:R-:W-:Y:S02]  /*01c0*/  IMAD.X R19, RZ, RZ, UR5, P0 ;  /* 0x00000005ff137e24 */ /* 0x000fe400080e06ff */
[----:B------:R-:W-:Y:S02]  /*01d0*/  IMAD.MOV.U32 R6, RZ, RZ, R18 ;  /* 0x000000ffff067224 */ /* 0x000fe400078e0012 */
[----:B------:R-:W-:Y:S01]  /*01e0*/  IMAD.MOV.U32 R7, RZ, RZ, R19 ;  /* 0x000000ffff077224 */ /* 0x000fe200078e0013 */
[----:B-1-3--:R0:W-:Y:S06]  /*01f0*/  STL.64 [R1], R2 ;  /* 0x0000000201007387 */ /* 0x00a1ec0000100a00 */
[----:B------:R-:W-:-:S07]  /*0200*/  LEPC R20, `(.L_x_0) ;  /* 0x000000001014794e */ /* 0x000fce0000000000 */
[----:B0-----:R-:W-:Y:S05]  /*0210*/  CALL.ABS.NOINC R8 ;  /* 0x0000000008007343 */ /* 0x001fea0003c00000 */
.L_x_0:
[----:B------:R-:W0:Y:S01]  /*0220*/  LDC.64 R4, c[0x0][0x388] ;  /* 0x0000e200ff047b82 */ /* 0x000e220000000a00 */
[----:B------:R-:W-:Y:S01]  /*0230*/  BSSY.RECONVERGENT B7, `(.L_x_1) ;  /* 0x00005b6000077945 */ /* 0x000fe20003800200 */
[----:B0-----:R-:W-:-:S04]  /*0240*/  ISETP.GE.AND P0, PT, R22, R5, PT ;  /* 0x000000051600720c */ /* 0x001fc80003f06270 */
[----:B------:R-:W-:-:S13]  /*0250*/  ISETP.GE.OR P0, PT, R23, R4, P0 ;  /* 0x000000041700720c */ /* 0x000fda0000706670 */
[----:B------:R-:W-:Y:S05]  /*0260*/  @P0 BRA `(.L_x_2) ;  /* 0x0000005800c80947 */ /* 0x000fea0003800000 */
[----:B------:R-:W2:Y:S01]  /*0270*/  LDG.E R0, desc[UR36][R16.64] ;  /* 0x0000002410007981 */ /* 0x000ea2000c1e1900 */
[----:B------:R-:W-:Y:S01]  /*0280*/  IABS R8, R5 ;  /* 0x0000000500087213 */ /* 0x000fe20000000000 */
[----:B------:R-:W0:Y:S01]  /*0290*/  LDC R4, c[0x0][0x390] ;  /* 0x0000e400ff047b82 */ /* 0x000e220000000800 */
[----:B------:R-:W-:Y:S01]  /*02a0*/  MOV R27, 0x400 ;  /* 0x00000400001b7802 */ /* 0x000fe20000000f00 */
[----:B------:R-:W-:Y:S05]  /*02b0*/  WARPSYNC.ALL ;  /* 0x0000000000007948 */ /* 0x000fea0003800000 */
[----:B------:R-:W1:Y:S01]  /*02c0*/  I2F.RP R3, R8 ;  /* 0x0000000800037306 */ /* 0x000e620000209400 */
[----:B------:R-:W-:-:S07]  /*02d0*/  UIADD3 UR4, UPT, UPT, UR38, UR39, URZ ;  /* 0x0000002726047290 */ /* 0x000fce000fffe0ff */
[----:B-1----:R-:W1:Y:S01]  /*02e0*/  MUFU.RCP R3, R3 ;  /* 0x0000000300037308 */ /* 0x002e620000001000 */
[----:B0-----:R-:W-:Y:S01]  /*02f0*/  IABS R10, R4 ;  /* 0x00000004000a7213 */ /* 0x001fe20000000000 */
[----:B-1----:R-:W-:-:S06]  /*0300*/  VIADD R6, R3, 0xffffffe ;  /* 0x0ffffffe03067836 */ /* 0x002fcc0000000000 */
[----:B------:R0:W1:Y:S02]  /*0310*/  F2I.FTZ.U32.TRUNC.NTZ R7, R6 ;  /* 0x0000000600077305 */ /* 0x000064000021f000 */
[----:B0-----:R-:W-:Y:S02]  /*0320*/  IMAD.MOV.U32 R6, RZ, RZ, RZ ;  /* 0x000000ffff067224 */ /* 0x001fe400078e00ff */
[----:B-1----:R-:W-:-:S04]  /*0330*/  IMAD.MOV R9, RZ, RZ, -R7 ;  /* 0x000000ffff097224 */ /* 0x002fc800078e0a07 */
[----:B------:R-:W-:-:S04]  /*0340*/  IMAD R9, R9, R8, RZ ;  /* 0x0000000809097224 */ /* 0x000fc800078e02ff */
[----:B------:R-:W-:Y:S02]  /*0350*/  IMAD.HI.U32 R7, R7, R9, R6 ;  /* 0x0000000907077227 */ /* 0x000fe400078e0006 */
[----:B------:R-:W0:Y:S02]  /*0360*/  S2R R6, SR_CgaCtaId ;  /* 0x0000000000067919 */ /* 0x000e240000008800 */
[----:B------:R-:W-:-:S04]  /*0370*/  IMAD.MOV.U32 R9, RZ, RZ, R10 ;  /* 0x000000ffff097224 */ /* 0x000fc800078e000a */
[----:B------:R-:W-:-:S04]  /*0380*/  IMAD.HI.U32 R7, R7, R9, RZ ;  /* 0x0000000907077227 */ /* 0x000fc800078e00ff */
[----:B------:R-:W-:-:S04]  /*0390*/  IMAD.MOV R3, RZ, RZ, -R7 ;  /* 0x000000ffff037224 */ /* 0x000fc800078e0a07 */
[----:B------:R-:W-:-:S05]  /*03a0*/  IMAD R3, R8, R3, R9 ;  /* 0x0000000308037224 */ /* 0x000fca00078e0209 */
[----:B------:R-:W-:-:S13]  /*03b0*/  ISETP.GT.U32.AND P1, PT, R8, R3, PT ;  /* 0x000000030800720c */ /* 0x000fda0003f24070 */
[----:B------:R-:W-:Y:S01]  /*03c0*/  @!P1 IMAD.IADD R3, R3, 0x1, -R8 ;  /* 0x0000000103039824 */ /* 0x000fe200078e0a08 */
[----:B0-----:R-:W-:Y:S01]  /*03d0*/  LEA R27, R6, R27, 0x18 ;  /* 0x0000001b061b7211 */ /* 0x001fe200078ec0ff */
[----:B------:R-:W-:Y:S01]  /*03e0*/  @!P1 VIADD R7, R7, 0x1 ;  /* 0x0000000107079836 */ /* 0x000fe20000000000 */
[----:B------:R-:W-:Y:S02]  /*03f0*/  ISETP.NE.AND P1, PT, R5, RZ, PT ;  /* 0x000000ff0500720c */ /* 0x000fe40003f25270 */
[----:B------:R-:W-:Y:S01]  /*0400*/  ISETP.GE.U32.AND P0, PT, R3, R8, PT ;  /* 0x000000080300720c */ /* 0x000fe20003f06070 */
[----:B------:R-:W-:Y:S01]  /*0410*/  IMAD R23, R2, 0x4, R27 ;  /* 0x0000000402177824 */ /* 0x000fe200078e021b */
[----:B------:R-:W-:-:S04]  /*0420*/  LOP3.LUT R3, R4, R5, RZ, 0x3c, !PT ;  /* 0x0000000504037212 */ /* 0x000fc800078e3cff */
[----:B------:R-:W-:Y:S01]  /*0430*/  ISETP.GE.AND P2, PT, R3, RZ, PT ;  /* 0x000000ff0300720c */ /* 0x000fe20003f46270 */
[----:B------:R-:W-:-:S06]  /*0440*/  IMAD.IADD R3, R25, 0x1, R24 ;  /* 0x0000000119037824 */ /* 0x000fcc00078e0218 */
[----:B------:R-:W-:Y:S01]  /*0450*/  @P0 VIADD R7, R7, 0x1 ;  /* 0x0000000107070836 */ /* 0x000fe20000000000 */
[----:B------:R-:W-:-:S04]  /*0460*/  ISETP.GE.U32.AND P0, PT, R26, UR39, PT ;  /* 0x000000271a007c0c */ /* 0x000fc8000bf06070 */
[C---:B------:R-:W-:Y:S01]  /*0470*/  ISETP.LT.AND P0, PT, R22.reuse, R3, !P0 ;  /* 0x000000031600720c */ /* 0x040fe20004701270 */
[----:B------:R-:W-:Y:S01]  /*0480*/  @!P2 IMAD.MOV R7, RZ, RZ, -R7 ;  /* 0x000000ffff07a224 */ /* 0x000fe200078e0a07 */
[----:B------:R-:W-:Y:S02]  /*0490*/  @!P1 LOP3.LUT R7, RZ, R5, RZ, 0x33, !PT ;  /* 0x00000005ff079212 */ /* 0x000fe400078e33ff */
[----:B------:R-:W-:-:S03]  /*04a0*/  ISETP.GE.AND P0, PT, R22, R25, P0 ;  /* 0x000000191600720c */ /* 0x000fc60000706270 */
[----:B------:R-:W-:Y:S01]  /*04b0*/  IMAD.MOV R6, RZ, RZ, -R7 ;  /* 0x000000ffff067224 */ /* 0x000fe200078e0a07 */
[----:B------:R-:W-:-:S03]  /*04c0*/  ISETP.LT.AND P0, PT, R7, UR4, P0 ;  /* 0x0000000407007c0c */ /* 0x000fc60008701270 */
[----:B------:R-:W-:Y:S01]  /*04d0*/  IMAD R4, R5, R6, R4 ;  /* 0x0000000605047224 */ /* 0x000fe200078e0204 */
[----:B------:R-:W-:-:S04]  /*04e0*/  ISETP.GE.AND P0, PT, R7, UR38, P0 ;  /* 0x0000002607007c0c */ /* 0x000fc80008706270 */
[----:B------:R-:W-:-:S04]  /*04f0*/  ISETP.GE.AND P1, PT, R4, R25, PT ;  /* 0x000000190400720c */ /* 0x000fc80003f26270 */
[----:B------:R-:W-:-:S04]  /*0500*/  ISETP.LT.AND P1, PT, R4, R3, P1 ;  /* 0x000000030400720c */ /* 0x000fc80000f21270 */
[----:B------:R-:W-:Y:S01]  /*0510*/  PLOP3.LUT P0, PT, P0, P1, PT, 0x80, 0x8 ;  /* 0x000000000008781c */ /* 0x000fe20000703070 */
[----:B--2---:R0:W-:Y:S01]  /*0520*/  STS [R23], R0 ;  /* 0x0000000017007388 */ /* 0x0041e20000000800 */
[----:B------:R-:W-:Y:S11]  /*0530*/  BAR.SYNC.DEFER_BLOCKING 0x0 ;  /* 0x0000000000007b1d */ /* 0x000ff60000010000 */
[----:B------:R-:W-:Y:S05]  /*0540*/  @!P0 BRA `(.L_x_3) ;  /* 0x0000002c00108947 */ /* 0x000fea0003800000 */
[----:B0-----:R-:W0:Y:S01]  /*0550*/  LDS R0, [R23] ;  /* 0x0000000017007984 */ /* 0x001e220000000800 */
[----:B------:R-:W-:Y:S01]  /*0560*/  BSSY.RECONVERGENT B6, `(.L_x_4) ;  /* 0x0000016000067945 */ /* 0x000fe20003800200 */
[----:B0-----:R-:W-:-:S13]  /*0570*/  ISETP.NE.AND P0, PT, R0, -0x1, PT ;  /* 0xffffffff0000780c */ /* 0x001fda0003f05270 */
[----:B------:R-:W-:Y:S05]  /*0580*/  @P0 BRA `(.L_x_5) ;  /* 0x00000000004c0947 */ /* 0x000fea0003800000 */
[----:B------:R-:W0:Y:S01]  /*0590*/  LDC.64 R10, c[0x0][0x398] ;  /* 0x0000e600ff0a7b82 */ /* 0x000e220000000a00 */
[----:B------:R-:W-:Y:S01]  /*05a0*/  MOV R8, 0x0 ;  /* 0x0000000000087802 */ /* 0x000fe20000000f00 */
[----:B------:R-:W1:Y:S01]  /*05b0*/  LDCU.64 UR4, c[0x4][0xf0] ;  /* 0x01001e00ff0477ac */ /* 0x000e620008000a00 */
[----:B0-----:R-:W2:Y:S05]  /*05c0*/  LDG.E R3, desc[UR36][R10.64] ;  /* 0x000000240a037981 */ /* 0x001eaa000c1e1900 */
[----:B------:R-:W0:Y:S01]  /*05d0*/  LDC.64 R8, c[0x4][R8] ;  /* 0x0100000008087b82 */ /* 0x000e220000000a00 */
[----:B-1----:R-:W-:Y:S02]  /*05e0*/  IMAD.U32 R4, RZ, RZ, UR4 ;  /* 0x00000004ff047e24 */ /* 0x002fe4000f8e00ff */
[----:B------:R-:W-:-:S02]  /*05f0*/  IMAD.U32 R5, RZ, RZ, UR5 ;  /* 0x00000005ff057e24 */ /* 0x000fc4000f8e00ff */
[----:B------:R-:W-:Y:S02]  /*0600*/  IMAD.MOV.U32 R6, RZ, RZ, R18 ;  /* 0x000000ffff067224 */ /* 0x000fe400078e0012 */
[----:B------:R-:W-:Y:S01]  /*0610*/  IMAD.MOV.U32 R7, RZ, RZ, R19 ;  /* 0x000000ffff077224 */ /* 0x000fe200078e0013 */
[----:B0-2---:R1:W-:Y:S06]  /*0620*/  STL.64 [R1], R2 ;  /* 0x0000000201007387 */ /* 0x0053ec0000100a00 */
[----:B------:R-:W-:-:S07]  /*0630*/  LEPC R20, `(.L_x_6) ;  /* 0x000000001014794e */ /* 0x000fce0000000000 */
[----:B-1----:R-:W-:Y:S05]  /*0640*/  CALL.ABS.NOINC R8 ;  /* 0x0000000008007343 */ /* 0x002fea0003c00000 */
.L_x_6:
[----:B------:R-:W0:Y:S01]  /*0650*/  S2R R0, SR_LANEID ;  /* 0x0000000000007919 */ /* 0x000e220000000000 */
[----:B------:R-:W1:Y:S01]  /*0660*/  LDC.64 R4, c[0x0][0x398] ;  /* 0x0000e600ff047b82 */ /* 0x000e620000000a00 */
[----:B------:R-:W-:Y:S02]  /*0670*/  VOTEU.ANY UR4, UPT, PT ;  /* 0x0000000000047886 */ /* 0x000fe400038e0100 */
[----:B------:R-:W-:Y:S02]  /*0680*/  UFLO.U32 UR5, UR4 ;  /* 0x00000004000572bd */ /* 0x000fe400080e0000 */
[----:B------:R-:W1:Y:S04]  /*0690*/  POPC R3, UR4 ;  /* 0x0000000400037d09 */ /* 0x000e680008000000 */
[----:B0-----:R-:W-:-:S13]  /*06a0*/  ISETP.EQ.U32.AND P0, PT, R0, UR5, PT ;  /* 0x0000000500007c0c */ /* 0x001fda000bf02070 */
[----:B-1----:R0:W-:Y:S02]  /*06b0*/  @P0 REDG.E.ADD.STRONG.GPU desc[UR36][R4.64], R3 ;  /* 0x000000030400098e */ /* 0x0021e4000c12e124 */
.L_x_5:
[----:B------:R-:W-:Y:S05]  /*06c0*/  BSYNC.RECONVERGENT B6 ;  /* 0x0000000000067941 */ /* 0x000fea0003800200 */
.L_x_4:
[----:B------:R-:W1:Y:S01]  /*06d0*/  LDC.64 R10, c[0x0][0x398] ;  /* 0x0000e600ff0a7b82 */ /* 0x000e620000000a00 */
[----:B------:R-:W-:Y:S01]  /*06e0*/  MOV R8, 0x0 ;  /* 0x0000000000087802 */ /* 0x000fe20000000f00 */
[----:B------:R-:W0:Y:S01]  /*06f0*/  LDCU.64 UR4, c[0x4][0xf8] ;  /* 0x01001f00ff0477ac */ /* 0x000e220008000a00 */
[----:B-1----:R-:W2:Y:S05]  /*0700*/  LDG.E R0, desc[UR36][R10.64] ;  /* 0x000000240a007981 */ /* 0x002eaa000c1e1900 */
[----:B------:R-:W1:Y:S01]  /*0710*/  LDC.64 R8, c[0x4][R8] ;  /* 0x0100000008087b82 */ /* 0x000e620000000a00 */
[----:B0-----:R-:W-:Y:S02]  /*0720*/  IMAD.U32 R4, RZ, RZ, UR4 ;  /* 0x00000004ff047e24 */ /* 0x001fe4000f8e00ff */
[----:B------:R-:W-:-:S02]  /*0730*/  IMAD.U32 R5, RZ, RZ, UR5 ;  /* 0x00000005ff057e24 */ /* 0x000fc4000f8e00ff */
[----:B------:R-:W-:Y:S02]  /*0740*/  IMAD.MOV.U32 R6, RZ, RZ, R18 ;  /* 0x000000ffff067224 */ /* 0x000fe400078e0012 */
[----:B------:R-:W-:Y:S01]  /*0750*/  IMAD.MOV.U32 R7, RZ, RZ, R19 ;  /* 0x000000ffff077224 */ /* 0x000fe200078e0013 */
[----:B-12---:R0:W-:Y:S06]  /*0760*/  STL [R1], R0 ;  /* 0x0000000001007387 */ /* 0x0061ec0000100800 */
[----:B------:R-:W-:-:S07]  /*0770*/  LEPC R20, `(.L_x_7) ;  /* 0x000000001014794e */ /* 0x000fce0000000000 */
[----:B0-----:R-:W-:Y:S05]  /*0780*/  CALL.ABS.NOINC R8 ;  /* 0x0000000008007343 */ /* 0x001fea0003c00000 */
.L_x_7:
[----:B------:R-:W0:Y:S08]  /*0790*/  LDC.64 R4, c[0x0][0x398] ;  /* 0x0000e600ff047b82 */ /* 0x000e300000000a00 */
[----:B------:R-:W1:Y:S01]  /*07a0*/  LDC R13, c[0x0][0x390] ;  /* 0x0000e400ff0d7b82 */ /* 0x000e620000000800 */
[----:B0-----:R-:W2:Y:S01]  /*07b0*/  LDG.E R4, desc[UR36][R4.64] ;  /* 0x0000002404047981 */ /* 0x001ea2000c1e1900 */
[----:B------:R-:W-:Y:S01]  /*07c0*/  BSSY.RECONVERGENT B2, `(.L_x_8) ;  /* 0x0000299000027945 */ /* 0x000fe20003800200 */
[----:B--2---:R-:W-:-:S04]  /*07d0*/  ISETP.NE.AND P0, PT, R4, 0x6, PT ;  /* 0x000000060400780c */ /* 0x004fc80003f05270 */
[----:B-1----:R-:W-:-:S13]  /*07e0*/  ISETP.NE.OR P0, PT, R2, R13, P0 ;  /* 0x0000000d0200720c */ /* 0x002fda0000705670 */
[----:B------:R-:W-:Y:S02]  /*07f0*/  @!P0 IMAD R27, R13, 0x4, R27 ;  /* 0x000000040d1b8824 */ /* 0x000fe400078e021b */
[----:B------:R-:W-:-:S05]  /*0800*/  @!P0 IMAD.MOV.U32 R0, RZ, RZ, 0x54 ;  /* 0x00000054ff008424 */ /* 0x000fca00078e00ff */
[----:B------:R0:W-:Y:S01]  /*0810*/  @!P0 STS [R27], R0 ;  /* 0x000000001b008388 */ /* 0x0001e20000000800 */
[----:B------:R-:W-:Y:S05]  /*0820*/  @!P0 BRA `(.L_x_9) ;  /* 0x0000002800488947 */ /* 0x000fea0003800000 */
[----:B------:R-:W-:-:S04]  /*0830*/  ISETP.GE.AND P0, PT, R4, 0x7, PT ;  /* 0x000000070400780c */ /* 0x000fc80003f06270 */
[----:B------:R-:W-:-:S13]  /*0840*/  ISETP.NE.OR P0, PT, R2, R13, !P0 ;  /* 0x0000000d0200720c */ /* 0x000fda0004705670 */
[----:B------:R-:W-:Y:S05]  /*0850*/  @P0 BRA `(.L_x_9) ;  /* 0x00000028003c0947 */ /* 0x000fea0003800000 */
[----:B------:R-:W0:Y:S01]  /*0860*/  LDC R2, c[0x0][0x3a0] ;  /* 0x0000e800ff027b82 */ /* 0x000e220000000800 */
[----:B------:R-:W-:Y:S01]  /*0870*/  IMAD.MOV.U32 R3, RZ, RZ, -0x266e14b1 ;  /* 0xd991eb4fff037424 */ /* 0x000fe200078e00ff */
[C---:B0-----:R-:W-:Y:S02]  /*0880*/  LOP3.LUT R0, R2.reuse, 0xaad26b49, RZ, 0x3c, !PT ;  /* 0xaad26b4902007812 */ /* 0x041fe400078e3cff */
[----:B------:R-:W-:-:S03]  /*0890*/  ISETP.GT.AND P0, PT, R2, -0x1, PT ;  /* 0xffffffff0200780c */ /* 0x000fc60003f04270 */
[----:B------:R-:W-:Y:S01]  /*08a0*/  IMAD R0, R0, 0x4182bed5, RZ ;  /* 0x4182bed500007824 */ /* 0x000fe200078e02ff */
[----:B------:R-:W-:Y:S02]  /*08b0*/  SEL R3, R3, 0x8bf16996, P0 ;  /* 0x8bf1699603037807 */ /* 0x000fe40000000000 */
[----:B------:R-:W-:Y:S01]  /*08c0*/  ISETP.NE.AND P0, PT, R13, RZ, PT ;  /* 0x000000ff0d00720c */ /* 0x000fe20003f05270 */
[C---:B------:R-:W-:Y:S01]  /*08d0*/  VIADD R5, R0.reuse, 0x583f19 ;  /* 0x00583f1900057836 */ /* 0x040fe20000000000 */
[C---:B------:R-:W-:Y:S01]  /*08e0*/  IADD3 R2, PT, PT, R3.reuse, 0x64f0c9, R0 ;  /* 0x0064f0c903027810 */ /* 0x040fe20007ffe000 */
[C---:B------:R-:W-:Y:S01]  /*08f0*/  VIADD R7, R3.reuse, 0x1f123bb5 ;  /* 0x1f123bb503077836 */ /* 0x040fe20000000000 */
[----:B------:R-:W-:Y:S01]  /*0900*/  LOP3.LUT R4, R3, 0x5491333, RZ, 0x3c, !PT ;  /* 0x0549133303047812 */ /* 0x000fe200078e3cff */
[C---:B------:R-:W-:Y:S01]  /*0910*/  VIADD R3, R0.reuse, 0x75bcd15 ;  /* 0x075bcd1500037836 */ /* 0x040fe20000000000 */
[----:B------:R-:W-:-:S03]  /*0920*/  LOP3.LUT R6, R0, 0x159a55e5, RZ, 0x3c, !PT ;  /* 0x159a55e500067812 */ /* 0x000fc600078e3cff */
[----:B------:R0:W-:Y:S04]  /*0930*/  STL.64 [R1+0x18], R4 ;  /* 0x0000180401007387 */ /* 0x0001e80000100a00 */
[----:B------:R0:W-:Y:S04]  /*0940*/  STL.64 [R1+0x10], R6 ;  /* 0x0000100601007387 */ /* 0x0001e80000100a00 */
[----:B------:R0:W-:Y:S01]  /*0950*/  STL.64 [R1+0x8], R2 ;  /* 0x0000080201007387 */ /* 0x0001e20000100a00 */
[----:B------:R-:W-:Y:S05]  /*0960*/  @!P0 BRA `(.L_x_10) ;  /* 0x0000002400708947 */ /* 0x000fea0003800000 */
[----:B------:R-:W1:Y:S01]  /*0970*/  LDCU UR4, c[0x0][0x390] ;  /* 0x00007200ff0477ac */ /* 0x000e620008000800 */
[----:B------:R-:W-:Y:S01]  /*0980*/  BSSY.RECONVERGENT B1, `(.L_x_10) ;  /* 0x000025a000017945 */ /* 0x000fe20003800200 */
[----:B------:R-:W-:Y:S01]  /*0990*/  SHF.R.S32.HI R13, RZ, 0x1f, R13 ;  /* 0x0000001fff0d7819 */ /* 0x000fe2000001140d */
[----:B------:R-:W-:Y:S02]  /*09a0*/  VIADD R11, R1, 0x8 ;  /* 0x00000008010b7836 */ /* 0x000fe40000000000 */
[----:B------:R-:W-:Y:S02]  /*09b0*/  IMAD.MOV.U32 R10, RZ, RZ, RZ ;  /* 0x000000ffff0a7224 */ /* 0x000fe400078e00ff */
[----:B-1----:R-:W-:-:S07]  /*09c0*/  IMAD.U32 R0, RZ, RZ, UR4 ;  /* 0x00000004ff007e24 */ /* 0x002fce000f8e00ff */
.L_x_25:
[----:B------:R-:W-:Y:S01]  /*09d0*/  LOP3.LUT R21, R0, 0x3, RZ, 0xc0, !PT ;  /* 0x0000000300157812 */ /* 0x000fe200078ec0ff */
[----:B------:R-:W-:Y:S03]  /*09e0*/  BSSY.RECONVERGENT B0, `(.L_x_11) ;  /* 0x000024d000007945 */ /* 0x000fe60003800200 */
[----:B------:R-:W-:-:S04]  /*09f0*/  ISETP.NE.U32.AND P0, PT, R21, RZ, PT ;  /* 0x000000ff1500720c */ /* 0x000fc80003f05070 */
[----:B------:R-:W-:-:S13]  /*0a00*/  ISETP.NE.AND.EX P0, PT, RZ, RZ, PT, P0 ;  /* 0x000000ffff00720c */ /* 0x000fda0003f05300 */
[----:B-12---:R-:W-:Y:S05]  /*0a10*/  @!P0 BRA `(.L_x_12) ;  /* 0x0000002400248947 */ /* 0x006fea0003800000 */
[----:B------:R-:W1:Y:S01]  /*0a20*/  LDC.64 R8, c[0x4][0x8] ;  /* 0x01000200ff087b82 */ /* 0x000e620000000a00 */
[----:B------:R-:W-:Y:S01]  /*0a30*/  BSSY.RECONVERGENT B3, `(.L_x_13) ;  /* 0x00000bc000037945 */ /* 0x000fe20003800200 */
[----:B------:R-:W-:Y:S01]  /*0a40*/  IMAD.MOV.U32 R12, RZ, RZ, RZ ;  /* 0x000000ffff0c7224 */ /* 0x000fe200078e00ff */
[----:B0-----:R-:W-:Y:S02]  /*0a50*/  CS2R R4, SRZ ;  /* 0x0000000000047805 */ /* 0x001fe4000001ff00 */
[----:B------:R-:W-:Y:S01]  /*0a60*/  CS2R R6, SRZ ;  /* 0x0000000000067805 */ /* 0x000fe2000001ff00 */
[----:B------:R-:W-:Y:S02]  /*0a70*/  IMAD.MOV.U32 R3, RZ, RZ, RZ ;  /* 0x000000ffff037224 */ /* 0x000fe400078e00ff */
[----:B-1----:R-:W-:-:S07]  /*0a80*/  IMAD.WIDE.U32 R8, R10, 0xc80, R8 ;  /* 0x00000c800a087825 */ /* 0x002fce00078e0008 */
.L_x_16:
[----:B------:R-:W-:-:S06]  /*0a90*/  IMAD R18, R12, 0x4, R11 ;  /* 0x000000040c127824 */ /* 0x000fcc00078e020b */
[----:B------:R-:W5:Y:S01]  /*0aa0*/  LDL R18, [R18+0x4] ;  /* 0x0000040012127983 */ /* 0x000f620000100800 */
[----:B------:R-:W-:Y:S01]  /*0ab0*/  BSSY.RECONVERGENT B4, `(.L_x_14) ;  /* 0x00000b0000047945 */ /* 0x000fe20003800200 */
[----:B------:R-:W-:Y:S02]  /*0ac0*/  IMAD.SHL.U32 R19, R12, 0x20, RZ ;  /* 0x000000200c137824 */ /* 0x000fe400078e00ff */
[----:B------:R-:W-:-:S07]  /*0ad0*/  IMAD.MOV.U32 R20, RZ, RZ, RZ ;  /* 0x000000ffff147224 */ /* 0x000fce00078e00ff */
.L_x_15:
[----:B-----5:R-:W-:Y:S01]  /*0ae0*/  SHF.R.U32.HI R24, RZ, R20, R18 ;  /* 0x00000014ff187219 */ /* 0x020fe20000011612 */
[----:B------:R-:W-:-:S03]  /*0af0*/  IMAD.IADD R14, R19, 0x1, R20 ;  /* 0x00000001130e7824 */ /* 0x000fc600078e0214 */
[----:B------:R-:W-:-:S04]  /*0b00*/  LOP3.LUT R15, R24, 0x1, RZ, 0xc0, !PT ;  /* 0x00000001180f7812 */ /* 0x000fc800078ec0ff */
[----:B------:R-:W-:Y:S01]  /*0b10*/  ISETP.NE.U32.AND P0, PT, R15, 0x1, PT ;  /* 0x000000010f00780c */ /* 0x000fe20003f05070 */
[----:B------:R-:W-:-:S03]  /*0b20*/  IMAD R15, R14, 0x5, RZ ;  /* 0x000000050e0f7824 */ /* 0x000fc600078e02ff */
[----:B------:R-:W-:Y:S01]  /*0b30*/  R2P PR, R24, 0x7e ;  /* 0x0000007e18007804 */ /* 0x000fe20000000000 */
[----:B------:R-:W-:-:S08]  /*0b40*/  IMAD.WIDE.U32 R14, R15, 0x4, R8 ;  /* 0x000000040f0e7825 */ /* 0x000fd000078e0008 */
[----:B------:R-:W2:Y:S04]  /*0b50*/  @!P0 LDG.E R26, desc[UR36][R14.64+0x10] ;  /* 0x000010240e1a8981 */ /* 0x000ea8000c1e1900 */
[----:B------:R-:W3:Y:S04]  /*0b60*/  @P1 LDG.E R28, desc[UR36][R14.64+0x24] ;  /* 0x000024240e1c1981 */ /* 0x000ee8000c1e1900 */
[----:B------:R-:W4:Y:S04]  /*0b70*/  @!P0 LDG.E R22, desc[UR36][R14.64] ;  /* 0x000000240e168981 */ /* 0x000f28000c1e1900 */
[----:B------:R-:W4:Y:S04]  /*0b80*/  @!P0 LDG.E R25, desc[UR36][R14.64+0x4] ;  /* 0x000004240e198981 */ /* 0x000f28000c1e1900 */
[----:B------:R-:W4:Y:S01]  /*0b90*/  @P1 LDG.E R27, desc[UR36][R14.64+0x20] ;  /* 0x000020240e1b1981 */ /* 0x000f22000c1e1900 */
[----:B--2---:R-:W-:-:S03]  /*0ba0*/  @!P0 LOP3.LUT R5, R5, R26, RZ, 0x3c, !PT ;  /* 0x0000001a05058212 */ /* 0x004fc600078e3cff */
[----:B------:R-:W2:Y:S01]  /*0bb0*/  @P2 LDG.E R26, desc[UR36][R14.64+0x38] ;  /* 0x000038240e1a2981 */ /* 0x000ea2000c1e1900 */
[----:B---3--:R-:W-:-:S03]  /*0bc0*/  @P1 LOP3.LUT R5, R5, R28, RZ, 0x3c, !PT ;  /* 0x0000001c05051212 */ /* 0x008fc600078e3cff */
[----:B------:R-:W3:Y:S01]  /*0bd0*/  @P3 LDG.E R28, desc[UR36][R14.64+0x4c] ;  /* 0x00004c240e1c3981 */ /* 0x000ee2000c1e1900 */
[----:B----4-:R-:W-:-:S03]  /*0be0*/  @!P0 LOP3.LUT R3, R3, R22, RZ, 0x3c, !PT ;  /* 0x0000001603038212 */ /* 0x010fc600078e3cff */
[----:B------:R-:W4:Y:S01]  /*0bf0*/  @!P0 LDG.E R22, desc[UR36][R14.64+0x8] ;  /* 0x000008240e168981 */ /* 0x000f22000c1e1900 */
[----:B------:R-:W-:-:S03]  /*0c00*/  @!P0 LOP3.LUT R6, R6, R25, RZ, 0x3c, !PT ;  /* 0x0000001906068212 */ /* 0x000fc600078e3cff */
[----:B------:R-:W4:Y:S01]  /*0c10*/  @P4 LDG.E R25, desc[UR36][R14.64+0x60] ;  /* 0x000060240e194981 */ /* 0x000f22000c1e1900 */
[----:B--2---:R-:W-:-:S03]  /*0c20*/  @P2 LOP3.LUT R5, R5, R26, RZ, 0x3c, !PT ;  /* 0x0000001a05052212 */ /* 0x004fc600078e3cff */
[----:B------:R-:W2:Y:S01]  /*0c30*/  @P5 LDG.E R26, desc[UR36][R14.64+0x74] ;  /* 0x000074240e1a5981 */ /* 0x000ea2000c1e1900 */
[----:B---3--:R-:W-:-:S03]  /*0c40*/  @P3 LOP3.LUT R5, R5, R28, RZ, 0x3c, !PT ;  /* 0x0000001c05053212 */ /* 0x008fc600078e3cff */
[----:B------:R-:W3:Y:S01]  /*0c50*/  @P6 LDG.E R28, desc[UR36][R14.64+0x88] ;  /* 0x000088240e1c6981 */ /* 0x000ee2000c1e1900 */
[----:B----4-:R-:W-:-:S03]  /*0c60*/  @!P0 LOP3.LUT R7, R7, R22, RZ, 0x3c, !PT ;  /* 0x0000001607078212 */ /* 0x010fc600078e3cff */
[----:B------:R-:W4:Y:S01]  /*0c70*/  @P1 LDG.E R22, desc[UR36][R14.64+0x14] ;  /* 0x000014240e161981 */ /* 0x000f22000c1e1900 */
[----:B------:R-:W-:-:S03]  /*0c80*/  @P4 LOP3.LUT R5, R5, R25, RZ, 0x3c, !PT ;  /* 0x0000001905054212 */ /* 0x000fc600078e3cff */
[----:B------:R-:W3:Y:S01]  /*0c90*/  @!P0 LDG.E R25, desc[UR36][R14.64+0xc] ;  /* 0x00000c240e198981 */ /* 0x000ee2000c1e1900 */
[----:B--2---:R-:W-:-:S03]  /*0ca0*/  @P5 LOP3.LUT R5, R5, R26, RZ, 0x3c, !PT ;  /* 0x0000001a05055212 */ /* 0x004fc600078e3cff */
[----:B------:R-:W2:Y:S01]  /*0cb0*/  @P2 LDG.E R26, desc[UR36][R14.64+0x28] ;  /* 0x000028240e1a2981 */ /* 0x000ea2000c1e1900 */
[----:B----4-:R-:W-:-:S03]  /*0cc0*/  @P1 LOP3.LUT R3, R3, R22, RZ, 0x3c, !PT ;  /* 0x0000001603031212 */ /* 0x010fc600078e3cff */
[----:B------:R-:W4:Y:S01]  /*0cd0*/  @P1 LDG.E R22, desc[UR36][R14.64+0x1c] ;  /* 0x00001c240e161981 */ /* 0x000f22000c1e1900 */
[----:B---3--:R-:W-:-:S03]  /*0ce0*/  @!P0 LOP3.LUT R4, R4, R25, RZ, 0x3c, !PT ;  /* 0x0000001904048212 */ /* 0x008fc600078e3cff */
[----:B------:R-:W3:Y:S01]  /*0cf0*/  @P1 LDG.E R25, desc[UR36][R14.64+0x18] ;  /* 0x000018240e191981 */ /* 0x000ee2000c1e1900 */
[----:B------:R-:W-:-:S03]  /*0d00*/  @P1 LOP3.LUT R4, R4, R27, RZ, 0x3c, !PT ;  /* 0x0000001b04041212 */ /* 0x000fc600078e3cff */
[----:B------:R-:W3:Y:S01]  /*0d10*/  @P2 LDG.E R27, desc[UR36][R14.64+0x34] ;  /* 0x000034240e1b2981 */ /* 0x000ee2000c1e1900 */
[----:B--2---:R-:W-:-:S03]  /*0d20*/  @P2 LOP3.LUT R3, R3, R26, RZ, 0x3c, !PT ;  /* 0x0000001a03032212 */ /* 0x004fc600078e3cff */
[----:B------:R-:W2:Y:S01]  /*0d30*/  @P3 LDG.E R26, desc[UR36][R14.64+0x3c] ;  /* 0x00003c240e1a3981 */ /* 0x000ea2000c1e1900 */
[----:B----4-:R-:W-:-:S03]  /*0d40*/  @P1 LOP3.LUT R7, R7, R22, RZ, 0x3c, !PT ;  /* 0x0000001607071212 */ /* 0x010fc600078e3cff */
[----:B------:R-:W4:Y:S01]  /*0d50*/  @P2 LDG.E R22, desc[UR36][R14.64+0x30] ;  /* 0x000030240e162981 */ /* 0x000f22000c1e1900 */
[----:B---3--:R-:W-:-:S03]  /*0d60*/  @P1 LOP3.LUT R6, R6, R25, RZ, 0x3c, !PT ;  /* 0x0000001906061212 */ /* 0x008fc600078e3cff */
        /* <DEDUP_REMOVED lines=25> */
[----:B------:R-:W-:Y:S02]  /*0f00*/  LOP3.LUT P0, RZ, R24, 0x80, RZ, 0xc0, !PT ;  /* 0x0000008018ff7812 */ /* 0x000fe4000780c0ff */
[----:B------:R-:W-:Y:S02]  /*0f10*/  @P5 LOP3.LUT R4, R4, R27, RZ, 0x3c, !PT ;  /* 0x0000001b04045212 */ /* 0x000fe400078e3cff */
[----:B------:R-:W3:Y:S01]  /*0f20*/  @P6 LDG.E R27, desc[UR36][R14.64+0x84] ;  /* 0x000084240e1b6981 */ /* 0x000ee2000c1e1900 */
[----:B--2---:R-:W-:-:S08]  /*0f30*/  @P6 LOP3.LUT R3, R3, R26, RZ, 0x3c, !PT ;  /* 0x0000001a03036212 */ /* 0x004fd000078e3cff */
        /* <DEDUP_REMOVED lines=13> */
[----:B------:R-:W-:Y:S02]  /*1010*/  @P6 LOP3.LUT R5, R5, R28, RZ, 0x3c, !PT ;  /* 0x0000001c05056212 */ /* 0x000fe400078e3cff */
[----:B------:R-:W-:Y:S02]  /*1020*/  @P0 LOP3.LUT R4, R4, R27, RZ, 0x3c, !PT ;  /* 0x0000001b04040212 */ /* 0x000fe400078e3cff */
[----:B--2---:R-:W-:Y:S02]  /*1030*/  @P0 LOP3.LUT R5, R5, R26, RZ, 0x3c, !PT ;  /* 0x0000001a05050212 */ /* 0x004fe400078e3cff */
[----:B----4-:R-:W-:Y:S02]  /*1040*/  @P0 LOP3.LUT R7, R7, R22, RZ, 0x3c, !PT ;  /* 0x0000001607070212 */ /* 0x010fe400078e3cff */
[----:B---3--:R-:W-:Y:S02]  /*1050*/  @P0 LOP3.LUT R6, R6, R25, RZ, 0x3c, !PT ;  /* 0x0000001906060212 */ /* 0x008fe400078e3cff */
[----:B------:R-:W-:-:S13]  /*1060*/  R2P PR, R24.B1, 0x7f ;  /* 0x0000007f18007804 */ /* 0x000fda0000001000 */
[----:B------:R-:W2:Y:S04]  /*1070*/  @P0 LDG.E R22, desc[UR36][R14.64+0xb0] ;  /* 0x0000b0240e160981 */ /* 0x000ea8000c1e1900 */
[----:B------:R-:W3:Y:S04]  /*1080*/  @P0 LDG.E R25, desc[UR36][R14.64+0xa4] ;  /* 0x0000a4240e190981 */ /* 0x000ee8000c1e1900 */
[----:B------:R-:W4:Y:S04]  /*1090*/  @P1 LDG.E R27, desc[UR36][R14.64+0xc0] ;  /* 0x0000c0240e1b1981 */ /* 0x000f28000c1e1900 */
[----:B------:R-:W4:Y:S04]  /*10a0*/  @P1 LDG.E R26, desc[UR36][R14.64+0xc4] ;  /* 0x0000c4240e1a1981 */ /* 0x000f28000c1e1900 */
[----:B------:R-:W4:Y:S01]  /*10b0*/  @P2 LDG.E R28, desc[UR36][R14.64+0xd8] ;  /* 0x0000d8240e1c2981 */ /* 0x000f22000c1e1900 */
[----:B--2---:R-:W-:-:S03]  /*10c0*/  @P0 LOP3.LUT R5, R5, R22, RZ, 0x3c, !PT ;  /* 0x0000001605050212 */ /* 0x004fc600078e3cff */
[----:B------:R-:W2:Y:S01]  /*10d0*/  @P0 LDG.E R22, desc[UR36][R14.64+0xa0] ;  /* 0x0000a0240e160981 */ /* 0x000ea2000c1e1900 */
[----:B---3--:R-:W-:-:S03]  /*10e0*/  @P0 LOP3.LUT R6, R6, R25, RZ, 0x3c, !PT ;  /* 0x0000001906060212 */ /* 0x008fc600078e3cff */
[----:B------:R-:W3:Y:S01]  /*10f0*/  @P0 LDG.E R25, desc[UR36][R14.64+0xac] ;  /* 0x0000ac240e190981 */ /* 0x000ee2000c1e1900 */
[----:B--2---:R-:W-:-:S03]  /*1100*/  @P0 LOP3.LUT R3, R3, R22, RZ, 0x3c, !PT ;  /* 0x0000001603030212 */ /* 0x004fc600078e3cff */
[----:B------:R-:W2:Y:S01]  /*1110*/  @P0 LDG.E R22, desc[UR36][R14.64+0xa8] ;  /* 0x0000a8240e160981 */ /* 0x000ea2000c1e1900 */
[----:B---3--:R-:W-:-:S03]  /*1120*/  @P0 LOP3.LUT R4, R4, R25, RZ, 0x3c, !PT ;  /* 0x0000001904040212 */ /* 0x008fc600078e3cff */
[----:B------:R-:W3:Y:S01]  /*1130*/  @P1 LDG.E R25, desc[UR36][R14.64+0xb8] ;  /* 0x0000b8240e191981 */ /* 0x000ee2000c1e1900 */
[----:B--2---:R-:W-:Y:S02]  /*1140*/  @P0 LOP3.LUT R7, R7, R22, RZ, 0x3c, !PT ;  /* 0x0000001607070212 */ /* 0x004fe400078e3cff */
[----:B------:R-:W-:Y:S01]  /*1150*/  LOP3.LUT P0, RZ, R24, 0x8000, RZ, 0xc0, !PT ;  /* 0x0000800018ff7812 */ /* 0x000fe2000780c0ff */
[----:B------:R-:W2:Y:S04]  /*1160*/  @P1 LDG.E R22, desc[UR36][R14.64+0xb4] ;  /* 0x0000b4240e161981 */ /* 0x000ea8000c1e1900 */
[----:B------:R-:W2:Y:S01]  /*1170*/  @P1 LDG.E R24, desc[UR36][R14.64+0xbc] ;  /* 0x0000bc240e181981 */ /* 0x000ea2000c1e1900 */
[----:B---3--:R-:W-:Y:S02]  /*1180*/  @P1 LOP3.LUT R6, R6, R25, RZ, 0x3c, !PT ;  /* 0x0000001906061212 */ /* 0x008fe400078e3cff */
[----:B----4-:R-:W-:Y:S01]  /*1190*/  @P1 LOP3.LUT R4, R4, R27, RZ, 0x3c, !PT ;  /* 0x0000001b04041212 */ /* 0x010fe200078e3cff */
[----:B------:R-:W3:Y:S04]  /*11a0*/  @P2 LDG.E R25, desc[UR36][R14.64+0xcc] ;  /* 0x0000cc240e192981 */ /* 0x000ee8000c1e1900 */
[----:B------:R-:W4:Y:S01]  /*11b0*/  @P2 LDG.E R27, desc[UR36][R14.64+0xd4] ;  /* 0x0000d4240e1b2981 */ /* 0x000f22000c1e1900 */
[----:B--2---:R-:W-:-:S03]  /*11c0*/  @P1 LOP3.LUT R3, R3, R22, RZ, 0x3c, !PT ;  /* 0x0000001603031212 */ /* 0x004fc600078e3cff */
[----:B------:R-:W2:Y:S01]  /*11d0*/  @P2 LDG.E R22, desc[UR36][R14.64+0xc8] ;  /* 0x0000c8240e162981 */ /* 0x000ea2000c1e1900 */
[----:B------:R-:W-:-:S03]  /*11e0*/  @P1 LOP3.LUT R7, R7, R24, RZ, 0x3c, !PT ;  /* 0x0000001807071212 */ /* 0x000fc600078e3cff */
[----:B------:R-:W2:Y:S01]  /*11f0*/  @P2 LDG.E R24, desc[UR36][R14.64+0xd0] ;  /* 0x0000d0240e182981 */ /* 0x000ea2000c1e1900 */
[----:B---3--:R-:W-:-:S03]  /*1200*/  @P2 LOP3.LUT R6, R6, R25, RZ, 0x3c, !PT ;  /* 0x0000001906062212 */ /* 0x008fc600078e3cff */
[----:B------:R-:W3:Y:S01]  /*1210*/  @P3 LDG.E R25, desc[UR36][R14.64+0xe0] ;  /* 0x0000e0240e193981 */ /* 0x000ee2000c1e1900 */
[----:B----4-:R-:W-:-:S03]  /*1220*/  @P2 LOP3.LUT R4, R4, R27, RZ, 0x3c, !PT ;  /* 0x0000001b04042212 */ /* 0x010fc600078e3cff */
        /* <DEDUP_REMOVED lines=13> */
[----:B------:R-:W-:Y:S02]  /*1300*/  @P1 LOP3.LUT R5, R5, R26, RZ, 0x3c, !PT ;  /* 0x0000001a05051212 */ /* 0x000fe400078e3cff */
[----:B---3--:R-:W-:Y:S01]  /*1310*/  @P4 LOP3.LUT R6, R6, R25, RZ, 0x3c, !PT ;  /* 0x0000001906064212 */ /* 0x008fe200078e3cff */
[----:B------:R-:W3:Y:S01]  /*1320*/  @P3 LDG.E R26, desc[UR36][R14.64+0xec] ;  /* 0x0000ec240e1a3981 */ /* 0x000ee2000c1e1900 */
[----:B----4-:R-:W-:-:S03]  /*1330*/  @P4 LOP3.LUT R4, R4, R27, RZ, 0x3c, !PT ;  /* 0x0000001b04044212 */ /* 0x010fc600078e3cff */
[----:B------:R-:W4:Y:S04]  /*1340*/  @P5 LDG.E R25, desc[UR36][R14.64+0x108] ;  /* 0x000108240e195981 */ /* 0x000f28000c1e1900 */
[----:B------:R-:W4:Y:S01]  /*1350*/  @P5 LDG.E R27, desc[UR36][R14.64+0x110] ;  /* 0x000110240e1b5981 */ /* 0x000f22000c1e1900 */
[----:B--2---:R-:W-:-:S03]  /*1360*/  @P4 LOP3.LUT R3, R3, R22, RZ, 0x3c, !PT ;  /* 0x0000001603034212 */ /* 0x004fc600078e3cff */
[----:B------:R-:W2:Y:S01]  /*1370*/  @P5 LDG.E R22, desc[UR36][R14.64+0x104] ;  /* 0x000104240e165981 */ /* 0x000ea2000c1e1900 */
[----:B------:R-:W-:-:S03]  /*1380*/  @P4 LOP3.LUT R7, R7, R24, RZ, 0x3c, !PT ;  /* 0x0000001807074212 */ /* 0x000fc600078e3cff */
[----:B------:R-:W2:Y:S01]  /*1390*/  @P5 LDG.E R24, desc[UR36][R14.64+0x10c] ;  /* 0x00010c240e185981 */ /* 0x000ea2000c1e1900 */
[----:B------:R-:W-:-:S03]  /*13a0*/  @P2 LOP3.LUT R5, R5, R28, RZ, 0x3c, !PT ;  /* 0x0000001c05052212 */ /* 0x000fc600078e3cff */
[----:B------:R-:W2:Y:S01]  /*13b0*/  @P4 LDG.E R28, desc[UR36][R14.64+0x100] ;  /* 0x000100240e1c4981 */ /* 0x000ea2000c1e1900 */
[----:B---3--:R-:W-:Y:S02]  /*13c0*/  @P3 LOP3.LUT R5, R5, R26, RZ, 0x3c, !PT ;  /* 0x0000001a05053212 */ /* 0x008fe400078e3cff */
[----:B----4-:R-:W-:Y:S01]  /*13d0*/  @P5 LOP3.LUT R6, R6, R25, RZ, 0x3c, !PT ;  /* 0x0000001906065212 */ /* 0x010fe200078e3cff */
[----:B------:R-:W3:Y:S01]  /*13e0*/  @P5 LDG.E R26, desc[UR36][R14.64+0x114] ;  /* 0x000114240e1a5981 */ /* 0x000ee2000c1e1900 */
[----:B------:R-:W-:-:S03]  /*13f0*/  @P5 LOP3.LUT R4, R4, R27, RZ, 0x3c, !PT ;  /* 0x0000001b04045212 */ /* 0x000fc600078e3cff */
        /* <DEDUP_REMOVED lines=8> */
[----:B---3--:R-:W-:-:S03]  /*1480*/  @P5 LOP3.LUT R5, R5, R26, RZ, 0x3c, !PT ;  /* 0x0000001a05055212 */ /* 0x008fc600078e3cff */
[----:B------:R-:W3:Y:S01]  /*1490*/  @P0 LDG.E R26, desc[UR36][R14.64+0x13c] ;  /* 0x00013c240e1a0981 */ /* 0x000ee2000c1e1900 */
[----:B----4-:R-:W-:-:S03]  /*14a0*/  @P6 LOP3.LUT R6, R6, R25, RZ, 0x3c, !PT ;  /* 0x0000001906066212 */ /* 0x010fc600078e3cff */
[----:B------:R-:W4:Y:S01]  /*14b0*/  @P0 LDG.E R25, desc[UR36][R14.64+0x130] ;  /* 0x000130240e190981 */ /* 0x000f22000c1e1900 */
[----:B------:R-:W-:-:S03]  /*14c0*/  @P6 LOP3.LUT R4, R4, R27, RZ, 0x3c, !PT ;  /* 0x0000001b04046212 */ /* 0x000fc600078e3cff */
[----:B------:R-:W3:Y:S01]  /*14d0*/  @P0 LDG.E R27, desc[UR36][R14.64+0x138] ;  /* 0x000138240e1b0981 */ /* 0x000ee2000c1e1900 */
[----:B--2---:R-:W-:-:S03]  /*14e0*/  @P6 LOP3.LUT R3, R3, R22, RZ, 0x3c, !PT ;  /* 0x0000001603036212 */ /* 0x004fc600078e3cff */
[----:B------:R-:W2:Y:S01]  /*14f0*/  @P0 LDG.E R22, desc[UR36][R14.64+0x12c] ;  /* 0x00012c240e160981 */ /* 0x000ea2000c1e1900 */
[----:B------:R-:W-:-:S03]  /*1500*/  @P6 LOP3.LUT R7, R7, R24, RZ, 0x3c, !PT ;  /* 0x0000001807076212 */ /* 0x000fc600078e3cff */
[----:B------:R-:W2:Y:S01]  /*1510*/  @P0 LDG.E R24, desc[UR36][R14.64+0x134] ;  /* 0x000134240e180981 */ /* 0x000ea2000c1e1900 */
[----:B------:R-:W-:-:S05]  /*1520*/  VIADD R20, R20, 0x10 ;  /* 0x0000001014147836 */ /* 0x000fca0000000000 */
[----:B------:R-:W-:Y:S02]  /*1530*/  ISETP.NE.AND P1, PT, R20, 0x20, PT ;  /* 0x000000201400780c */ /* 0x000fe40003f25270 */
[----:B------:R-:W-:Y:S02]  /*1540*/  @P6 LOP3.LUT R5, R5, R28, RZ, 0x3c, !PT ;  /* 0x0000001c05056212 */ /* 0x000fe400078e3cff */
[----:B----4-:R-:W-:Y:S02]  /*1550*/  @P0 LOP3.LUT R6, R6, R25, RZ, 0x3c, !PT ;  /* 0x0000001906060212 */ /* 0x010fe400078e3cff */
[----:B---3--:R-:W-:Y:S02]  /*1560*/  @P0 LOP3.LUT R5, R5, R26, RZ, 0x3c, !PT ;  /* 0x0000001a05050212 */ /* 0x008fe400078e3cff */
[----:B------:R-:W-:Y:S02]  /*1570*/  @P0 LOP3.LUT R4, R4, R27, RZ, 0x3c, !PT ;  /* 0x0000001b04040212 */ /* 0x000fe400078e3cff */
[----:B--2---:R-:W-:-:S02]  /*1580*/  @P0 LOP3.LUT R3, R3, R22, RZ, 0x3c, !PT ;  /* 0x0000001603030212 */ /* 0x004fc400078e3cff */
[----:B------:R-:W-:Y:S01]  /*1590*/  @P0 LOP3.LUT R7, R7, R24, RZ, 0x3c, !PT ;  /* 0x0000001807070212 */ /* 0x000fe200078e3cff */
[----:B------:R-:W-:Y:S06]  /*15a0*/  @P1 BRA `(.L_x_15) ;  /* 0xfffffff4004c1947 */ /* 0x000fec000383ffff */
[----:B------:R-:W-:Y:S05]  /*15b0*/  BSYNC.RECONVERGENT B4 ;  /* 0x0000000000047941 */ /* 0x000fea0003800200 */
.L_x_14:
[----:B------:R-:W-:-:S05]  /*15c0*/  VIADD R12, R12, 0x1 ;  /* 0x000000010c0c7836 */ /* 0x000fca0000000000 */
[----:B------:R-:W-:-:S13]  /*15d0*/  ISETP.NE.AND P0, PT, R12, 0x5, PT ;  /* 0x000000050c00780c */ /* 0x000fda0003f05270 */
[----:B------:R-:W-:Y:S05]  /*15e0*/  @P0 BRA `(.L_x_16) ;  /* 0xfffffff400280947 */ /* 0x000fea000383ffff */
[----:B------:R-:W-:Y:S05]  /*15f0*/  BSYNC.RECONVERGENT B3 ;  /* 0x0000000000037941 */ /* 0x000fea0003800200 */
.L_x_13:
[----:B------:R1:W-:Y:S01]  /*1600*/  STL.64 [R1+0x10], R6 ;  /* 0x0000100601007387 */ /* 0x0003e20000100a00 */
[----:B------:R-:W-:-:S03]  /*1610*/  ISETP.NE.U32.AND P0, PT, R21, 0x1, PT ;  /* 0x000000011500780c */ /* 0x000fc60003f05070 */
[----:B------:R1:W-:Y:S01]  /*1620*/  STL.64 [R1+0x18], R4 ;  /* 0x0000180401007387 */ /* 0x0003e20000100a00 */
[----:B------:R-:W-:-:S03]  /*1630*/  ISETP.NE.AND.EX P0, PT, RZ, RZ, PT, P0 ;  /* 0x000000ffff00720c */ /* 0x000fc60003f05300 */
[----:B------:R1:W-:Y:S10]  /*1640*/  STL [R1+0xc], R3 ;  /* 0x00000c0301007387 */ /* 0x0003f40000100800 */
[----:B-1----:R-:W-:Y:S05]  /*1650*/  @!P0 BRA `(.L_x_12) ;  /* 0x0000001800148947 */ /* 0x002fea0003800000 */
[----:B------:R-:W-:Y:S01]  /*1660*/  UMOV UR4, URZ ;  /* 0x000000ff00047c82 */ /* 0x000fe20008000000 */
[----:B------:R-:W-:Y:S01]  /*1670*/  BSSY.RECONVERGENT B3, `(.L_x_17) ;  /* 0x00000bc000037945 */ /* 0x000fe20003800200 */
[----:B------:R-:W-:Y:S01]  /*1680*/  IMAD.MOV.U32 R12, RZ, RZ, RZ ;  /* 0x000000ffff0c7224 */ /* 0x000fe200078e00ff */
[----:B------:R-:W-:Y:S01]  /*1690*/  CS2R R6, SRZ ;  /* 0x0000000000067805 */ /* 0x000fe2000001ff00 */
[----:B------:R-:W-:Y:S02]  /*16a0*/  IMAD.MOV.U32 R4, RZ, RZ, RZ ;  /* 0x000000ffff047224 */ /* 0x000fe400078e00ff */
[----:B------:R-:W-:Y:S02]  /*16b0*/  IMAD.MOV.U32 R3, RZ, RZ, RZ ;  /* 0x000000ffff037224 */ /* 0x000fe400078e00ff */
[----:B------:R-:W-:-:S07]  /*16c0*/  IMAD.U32 R5, RZ, RZ, UR4 ;  /* 0x00000004ff057e24 */ /* 0x000fce000f8e00ff */
.L_x_20:
[----:B------:R-:W-:-:S06]  /*16d0*/  IMAD R18, R12, 0x4, R11 ;  /* 0x000000040c127824 */ /* 0x000fcc00078e020b */
[----:B------:R-:W5:Y:S01]  /*16e0*/  LDL R18, [R18+0x4] ;  /* 0x0000040012127983 */ /* 0x000f620000100800 */
[----:B------:R-:W-:Y:S01]  /*16f0*/  BSSY.RECONVERGENT B4, `(.L_x_18) ;  /* 0x00000b0000047945 */ /* 0x000fe20003800200 */
[----:B------:R-:W-:Y:S02]  /*1700*/  IMAD.SHL.U32 R19, R12, 0x20, RZ ;  /* 0x000000200c137824 */ /* 0x000fe400078e00ff */
[----:B------:R-:W-:-:S07]  /*1710*/  IMAD.MOV.U32 R20, RZ, RZ, RZ ;  /* 0x000000ffff147224 */ /* 0x000fce00078e00ff */
.L_x_19:
        /* <DEDUP_REMOVED lines=174> */
.L_x_18:
[----:B------:R-:W-:-:S05]  /*2200*/  VIADD R12, R12, 0x1 ;  /* 0x000000010c0c7836 */ /* 0x000fca0000000000 */
[----:B------:R-:W-:-:S13]  /*2210*/  ISETP.NE.AND P0, PT, R12, 0x5, PT ;  /* 0x000000050c00780c */ /* 0x000fda0003f05270 */
[----:B------:R-:W-:Y:S05]  /*2220*/  @P0 BRA `(.L_x_20) ;  /* 0xfffffff400280947 */ /* 0x000fea000383ffff */
[----:B------:R-:W-:Y:S05]  /*2230*/  BSYNC.RECONVERGENT B3 ;  /* 0x0000000000037941 */ /* 0x000fea0003800200 */
.L_x_17:
[----:B------:R1:W-:Y:S01]  /*2240*/  STL.64 [R1+0x10], R6 ;  /* 0x0000100601007387 */ /* 0x0003e20000100a00 */
[----:B------:R-:W-:-:S03]  /*2250*/  ISETP.NE.U32.AND P0, PT, R21, 0x3, PT ;  /* 0x000000031500780c */ /* 0x000fc60003f05070 */
[----:B------:R1:W-:Y:S01]  /*2260*/  STL [R1+0xc], R3 ;  /* 0x00000c0301007387 */ /* 0x0003e20000100800 */
[----:B------:R-:W-:-:S03]  /*2270*/  ISETP.NE.AND.EX P0, PT, RZ, RZ, PT, P0 ;  /* 0x000000ffff00720c */ /* 0x000fc60003f05300 */
[----:B------:R1:W-:Y:S10]  /*2280*/  STL.64 [R1+0x18], R4 ;  /* 0x0000180401007387 */ /* 0x0003f40000100a00 */
[----:B------:R-:W-:Y:S05]  /*2290*/  @P0 BRA `(.L_x_12) ;  /* 0x0000000c00040947 */ /* 0x000fea0003800000 */
[----:B------:R-:W-:Y:S01]  /*22a0*/  UMOV UR4, URZ ;  /* 0x000000ff00047c82 */ /* 0x000fe20008000000 */
[----:B------:R-:W-:Y:S01]  /*22b0*/  BSSY.RECONVERGENT B3, `(.L_x_21) ;  /* 0x00000bc000037945 */ /* 0x000fe20003800200 */
[----:B------:R-:W-:Y:S01]  /*22c0*/  IMAD.MOV.U32 R12, RZ, RZ, RZ ;  /* 0x000000ffff0c7224 */ /* 0x000fe200078e00ff */
[----:B-1----:R-:W-:Y:S01]  /*22d0*/  CS2R R6, SRZ ;  /* 0x0000000000067805 */ /* 0x002fe2000001ff00 */
[----:B------:R-:W-:Y:S02]  /*22e0*/  IMAD.MOV.U32 R4, RZ, RZ, RZ ;  /* 0x000000ffff047224 */ /* 0x000fe400078e00ff */
[----:B------:R-:W-:Y:S02]  /*22f0*/  IMAD.MOV.U32 R3, RZ, RZ, RZ ;  /* 0x000000ffff037224 */ /* 0x000fe400078e00ff */
[----:B------:R-:W-:-:S07]  /*2300*/  IMAD.U32 R5, RZ, RZ, UR4 ;  /* 0x00000004ff057e24 */ /* 0x000fce000f8e00ff */
.L_x_24:
[----:B------:R-:W-:-:S06]  /*2310*/  IMAD R18, R12, 0x4, R11 ;  /* 0x000000040c127824 */ /* 0x000fcc00078e020b */
[----:B------:R-:W5:Y:S01]  /*2320*/  LDL R18, [R18+0x4] ;  /* 0x0000040012127983 */ /* 0x000f620000100800 */
[----:B------:R-:W-:Y:S01]  /*2330*/  BSSY.RECONVERGENT B4, `(.L_x_22) ;  /* 0x00000b0000047945 */ /* 0x000fe20003800200 */
[----:B------:R-:W-:Y:S02]  /*2340*/  IMAD.SHL.U32 R19, R12, 0x20, RZ ;  /* 0x000000200c137824 */ /* 0x000fe400078e00ff */
[----:B------:R-:W-:-:S07]  /*2350*/  IMAD.MOV.U32 R20, RZ, RZ, RZ ;  /* 0x000000ffff147224 */ /* 0x000fce00078e00ff */
.L_x_23:
        /* <DEDUP_REMOVED lines=9> */
[----:B------:R-:W4:Y:S04]  /*23f0*/  @P2 LDG.E R28, desc[UR36][R14.64+0x38] ;  /* 0x000038240e1c2981 */ /* 0x000f28000c1e1900 */
[----:B------:R-:W4:Y:S04]  /*2400*/  @P3 LDG.E R21, desc[UR36][R14.64+0x4c] ;  /* 0x00004c240e153981 */ /* 0x000f28000c1e1900 */
[----:B------:R-:W4:Y:S01]  /*2410*/  @P1 LDG.E R25, desc[UR36][R14.64+0x20] ;  /* 0x000020240e191981 */ /* 0x000f22000c1e1900 */
[----:B--2---:R-:W-:-:S03]  /*2420*/  @!P0 LOP3.LUT R5, R5, R22, RZ, 0x3c, !PT ;  /* 0x0000001605058212 */ /* 0x004fc600078e3cff */
[----:B------:R-:W2:Y:S01]  /*2430*/  @!P0 LDG.E R22, desc[UR36][R14.64] ;  /* 0x000000240e168981 */ /* 0x000ea2000c1e1900 */
[----:B---3--:R-:W-:-:S03]  /*2440*/  @P1 LOP3.LUT R5, R5, R26, RZ, 0x3c, !PT ;  /* 0x0000001a05051212 */ /* 0x008fc600078e3cff */
[----:B------:R-:W3:Y:S01]  /*2450*/  @P4 LDG.E R26, desc[UR36][R14.64+0x60] ;  /* 0x000060240e1a4981 */ /* 0x000ee2000c1e1900 */
[----:B----4-:R-:W-:-:S03]  /*2460*/  @P2 LOP3.LUT R5, R5, R28, RZ, 0x3c, !PT ;  /* 0x0000001c05052212 */ /* 0x010fc600078e3cff */
[----:B------:R-:W4:Y:S01]  /*2470*/  @P5 LDG.E R28, desc[UR36][R14.64+0x74] ;  /* 0x000074240e1c5981 */ /* 0x000f22000c1e1900 */
[----:B------:R-:W-:-:S03]  /*2480*/  @P3 LOP3.LUT R5, R5, R21, RZ, 0x3c, !PT ;  /* 0x0000001505053212 */ /* 0x000fc600078e3cff */
[----:B------:R-:W4:Y:S01]  /*2490*/  @!P0 LDG.E R21, desc[UR36][R14.64+0x4] ;  /* 0x000004240e158981 */ /* 0x000f22000c1e1900 */
[----:B--2---:R-:W-:-:S03]  /*24a0*/  @!P0 LOP3.LUT R3, R3, R22, RZ, 0x3c, !PT ;  /* 0x0000001603038212 */ /* 0x004fc600078e3cff */
[----:B------:R-:W2:Y:S01]  /*24b0*/  @!P0 LDG.E R22, desc[UR36][R14.64+0x8] ;  /* 0x000008240e168981 */ /* 0x000ea2000c1e1900 */
[----:B---3--:R-:W-:-:S03]  /*24c0*/  @P4 LOP3.LUT R5, R5, R26, RZ, 0x3c, !PT ;  /* 0x0000001a05054212 */ /* 0x008fc600078e3cff */
[----:B------:R-:W3:Y:S01]  /*24d0*/  @P1 LDG.E R26, desc[UR36][R14.64+0x14] ;  /* 0x000014240e1a1981 */ /* 0x000ee2000c1e1900 */
[----:B----4-:R-:W-:-:S03]  /*24e0*/  @!P0 LOP3.LUT R6, R6, R21, RZ, 0x3c, !PT ;  /* 0x0000001506068212 */ /* 0x010fc600078e3cff */
[----:B------:R-:W4:Y:S01]  /*24f0*/  @!P0 LDG.E R21, desc[UR36][R14.64+0xc] ;  /* 0x00000c240e158981 */ /* 0x000f22000c1e1900 */
[----:B--2---:R-:W-:-:S03]  /*2500*/  @!P0 LOP3.LUT R7, R7, R22, RZ, 0x3c, !PT ;  /* 0x0000001607078212 */ /* 0x004fc600078e3cff */
[----:B------:R-:W2:Y:S01]  /*2510*/  @P1 LDG.E R22, desc[UR36][R14.64+0x1c] ;  /* 0x00001c240e161981 */ /* 0x000ea2000c1e1900 */
[----:B---3--:R-:W-:-:S03]  /*2520*/  @P1 LOP3.LUT R3, R3, R26, RZ, 0x3c, !PT ;  /* 0x0000001a03031212 */ /* 0x008fc600078e3cff */
[----:B------:R-:W3:Y:S01]  /*2530*/  @P2 LDG.E R26, desc[UR36][R14.64+0x28] ;  /* 0x000028240e1a2981 */ /* 0x000ee2000c1e1900 */
[----:B----4-:R-:W-:-:S03]  /*2540*/  @!P0 LOP3.LUT R4, R4, R21, RZ, 0x3c, !PT ;  /* 0x0000001504048212 */ /* 0x010fc600078e3cff */
[----:B------:R-:W4:Y:S01]  /*2550*/  @P1 LDG.E R21, desc[UR36][R14.64+0x18] ;  /* 0x000018240e151981 */ /* 0x000f22000c1e1900 */
[----:B------:R-:W-:-:S03]  /*2560*/  @P1 LOP3.LUT R4, R4, R25, RZ, 0x3c, !PT ;  /* 0x0000001904041212 */ /* 0x000fc600078e3cff */
[----:B------:R-:W4:Y:S01]  /*2570*/  @P2 LDG.E R25, desc[UR36][R14.64+0x34] ;  /* 0x000034240e192981 */ /* 0x000f22000c1e1900 */
[----:B--2---:R-:W-:-:S03]  /*2580*/  @P1 LOP3.LUT R7, R7, R22, RZ, 0x3c, !PT ;  /* 0x0000001607071212 */ /* 0x004fc600078e3cff */
[----:B------:R-:W2:Y:S01]  /*2590*/  @P2 LDG.E R22, desc[UR36][R14.64+0x30] ;  /* 0x000030240e162981 */ /* 0x000ea2000c1e1900 */
[----:B---3--:R-:W-:-:S03]  /*25a0*/  @P2 LOP3.LUT R3, R3, R26, RZ, 0x3c, !PT ;  /* 0x0000001a03032212 */ /* 0x008fc600078e3cff */
[----:B------:R-:W3:Y:S01]  /*25b0*/  @P3 LDG.E R26, desc[UR36][R14.64+0x3c] ;  /* 0x00003c240e1a3981 */ /* 0x000ee2000c1e1900 */
[----:B----4-:R-:W-:-:S03]  /*25c0*/  @P1 LOP3.LUT R6, R6, R21, RZ, 0x3c, !PT ;  /* 0x0000001506061212 */ /* 0x010fc600078e3cff */
        /* <DEDUP_REMOVED lines=25> */
[----:B------:R-:W-:Y:S02]  /*2760*/  LOP3.LUT P0, RZ, R24, 0x80, RZ, 0xc0, !PT ;  /* 0x0000008018ff7812 */ /* 0x000fe4000780c0ff */
[----:B------:R-:W-:Y:S02]  /*2770*/  @P5 LOP3.LUT R4, R4, R25, RZ, 0x3c, !PT ;  /* 0x0000001904045212 */ /* 0x000fe400078e3cff */
[----:B------:R-:W4:Y:S01]  /*2780*/  @P6 LDG.E R25, desc[UR36][R14.64+0x84] ;  /* 0x000084240e196981 */ /* 0x000f22000c1e1900 */
[----:B--2---:R-:W-:-:S03]  /*2790*/  @P5 LOP3.LUT R7, R7, R22, RZ, 0x3c, !PT ;  /* 0x0000001607075212 */ /* 0x004fc600078e3cff */
[----:B------:R-:W2:Y:S01]  /*27a0*/  @P6 LDG.E R22, desc[UR36][R14.64+0x80] ;  /* 0x000080240e166981 */ /* 0x000ea2000c1e1900 */
[----:B---3--:R-:W-:-:S04]  /*27b0*/  @P6 LOP3.LUT R3, R3, R26, RZ, 0x3c, !PT ;  /* 0x0000001a03036212 */ /* 0x008fc800078e3cff */
[----:B------:R-:W3:Y:S01]  /*27c0*/  @P0 LDG.E R26, desc[UR36][R14.64+0x8c] ;  /* 0x00008c240e1a0981 */ /* 0x000ee2000c1e1900 */
[----:B----4-:R-:W-:-:S03]  /*27d0*/  @P5 LOP3.LUT R6, R6, R21, RZ, 0x3c, !PT ;  /* 0x0000001506065212 */ /* 0x010fc600078e3cff */
[----:B------:R-:W4:Y:S01]  /*27e0*/  @P6 LDG.E R21, desc[UR36][R14.64+0x7c] ;  /* 0x00007c240e156981 */ /* 0x000f22000c1e1900 */
[----:B------:R-:W-:-:S03]  /*27f0*/  @P5 LOP3.LUT R5, R5, R28, RZ, 0x3c, !PT ;  /* 0x0000001c05055212 */ /* 0x000fc600078e3cff */
        /* <DEDUP_REMOVED lines=9> */
[----:B------:R-:W-:Y:S02]  /*2890*/  @P6 LOP3.LUT R5, R5, R28, RZ, 0x3c, !PT ;  /* 0x0000001c05056212 */ /* 0x000fe400078e3cff */
[----:B------:R-:W-:Y:S02]  /*28a0*/  @P0 LOP3.LUT R4, R4, R25, RZ, 0x3c, !PT ;  /* 0x0000001904040212 */ /* 0x000fe400078e3cff */
[----:B--2---:R-:W-:Y:S02]  /*28b0*/  @P0 LOP3.LUT R7, R7, R22, RZ, 0x3c, !PT ;  /* 0x0000001607070212 */ /* 0x004fe400078e3cff */
[----:B---3--:R-:W-:Y:S02]  /*28c0*/  @P0 LOP3.LUT R5, R5, R26, RZ, 0x3c, !PT ;  /* 0x0000001a05050212 */ /* 0x008fe400078e3cff */
[----:B----4-:R-:W-:Y:S02]  /*28d0*/  @P0 LOP3.LUT R6, R6, R21, RZ, 0x3c, !PT ;  /* 0x0000001506060212 */ /* 0x010fe400078e3cff */
[----:B------:R-:W-:-:S13]  /*28e0*/  R2P PR, R24.B1, 0x7f ;  /* 0x0000007f18007804 */ /* 0x000fda0000001000 */
[----:B------:R-:W2:Y:S04]  /*28f0*/  @P0 LDG.E R22, desc[UR36][R14.64+0xb0] ;  /* 0x0000b0240e160981 */ /* 0x000ea8000c1e1900 */
[----:B------:R-:W3:Y:S04]  /*2900*/  @P1 LDG.E R26, desc[UR36][R14.64+0xc4] ;  /* 0x0000c4240e1a1981 */ /* 0x000ee8000c1e1900 */
[----:B------:R-:W4:Y:S04]  /*2910*/  @P0 LDG.E R21, desc[UR36][R14.64+0xa4] ;  /* 0x0000a4240e150981 */ /* 0x000f28000c1e1900 */
[----:B------:R-:W4:Y:S04]  /*2920*/  @P2 LDG.E R28, desc[UR36][R14.64+0xd8] ;  /* 0x0000d8240e1c2981 */ /* 0x000f28000c1e1900 */
[----:B------:R-:W4:Y:S04]  /*2930*/  @P5 LDG.E R25, desc[UR36][R14.64+0x114] ;  /* 0x000114240e195981 */ /* 0x000f28000c1e1900 */
        /* <DEDUP_REMOVED lines=21> */
[----:B------:R-:W-:Y:S02]  /*2a90*/  LOP3.LUT P0, RZ, R24, 0x8000, RZ, 0xc0, !PT ;  /* 0x0000800018ff7812 */ /* 0x000fe4000780c0ff */
[----:B---3--:R-:W-:Y:S01]  /*2aa0*/  @P1 LOP3.LUT R3, R3, R26, RZ, 0x3c, !PT ;  /* 0x0000001a03031212 */ /* 0x008fe200078e3cff */
[----:B------:R-:W3:Y:S04]  /*2ab0*/  @P2 LDG.E R24, desc[UR36][R14.64+0xc8] ;  /* 0x0000c8240e182981 */ /* 0x000ee8000c1e1900 */
[----:B------:R-:W3:Y:S01]  /*2ac0*/  @P2 LDG.E R26, desc[UR36][R14.64+0xd0] ;  /* 0x0000d0240e1a2981 */ /* 0x000ee2000c1e1900 */
[----:B----4-:R-:W-:-:S03]  /*2ad0*/  @P1 LOP3.LUT R6, R6, R21, RZ, 0x3c, !PT ;  /* 0x0000001506061212 */ /* 0x010fc600078e3cff */
[----:B------:R-:W4:Y:S01]  /*2ae0*/  @P2 LDG.E R21, desc[UR36][R14.64+0xd4] ;  /* 0x0000d4240e152981 */ /* 0x000f22000c1e1900 */
[----:B------:R-:W-:-:S03]  /*2af0*/  @P1 LOP3.LUT R4, R4, R25, RZ, 0x3c, !PT ;  /* 0x0000001904041212 */ /* 0x000fc600078e3cff */
[----:B------:R-:W4:Y:S01]  /*2b00*/  @P3 LDG.E R25, desc[UR36][R14.64+0xe0] ;  /* 0x0000e0240e193981 */ /* 0x000f22000c1e1900 */
[----:B--2---:R-:W-:Y:S02]  /*2b10*/  @P1 LOP3.LUT R7, R7, R22, RZ, 0x3c, !PT ;  /* 0x0000001607071212 */ /* 0x004fe400078e3cff */
[----:B---3--:R-:W-:Y:S01]  /*2b20*/  @P2 LOP3.LUT R3, R3, R24, RZ, 0x3c, !PT ;  /* 0x0000001803032212 */ /* 0x008fe200078e3cff */
[----:B------:R-:W2:Y:S01]  /*2b30*/  @P4 LDG.E R22, desc[UR36][R14.64+0xf0] ;  /* 0x0000f0240e164981 */ /* 0x000ea2000c1e1900 */
[----:B------:R-:W-:-:S03]  /*2b40*/  @P2 LOP3.LUT R7, R7, R26, RZ, 0x3c, !PT ;  /* 0x0000001a07072212 */ /* 0x000fc600078e3cff */
[----:B------:R-:W3:Y:S04]  /*2b50*/  @P3 LDG.E R24, desc[UR36][R14.64+0xdc] ;  /* 0x0000dc240e183981 */ /* 0x000ee8000c1e1900 */
[----:B------:R-:W2:Y:S01]  /*2b60*/  @P3 LDG.E R26, desc[UR36][R14.64+0xe4] ;  /* 0x0000e4240e1a3981 */ /* 0x000ea2000c1e1900 */
[----:B------:R-:W-:Y:S02]  /*2b70*/  @P2 LOP3.LUT R6, R6, R27, RZ, 0x3c, !PT ;  /* 0x0000001b06062212 */ /* 0x000fe400078e3cff */
[----:B----4-:R-:W-:Y:S01]  /*2b80*/  @P2 LOP3.LUT R4, R4, R21, RZ, 0x3c, !PT ;  /* 0x0000001504042212 */ /* 0x010fe200078e3cff */
[----:B------:R-:W4:Y:S01]  /*2b90*/  @P3 LDG.E R27, desc[UR36][R14.64+0xe8] ;  /* 0x0000e8240e1b3981 */ /* 0x000f22000c1e1900 */
[----:B------:R-:W-:-:S03]  /*2ba0*/  @P3 LOP3.LUT R6, R6, R25, RZ, 0x3c, !PT ;  /* 0x0000001906063212 */ /* 0x000fc600078e3cff */
[----:B------:R-:W4:Y:S04]  /*2bb0*/  @P4 LDG.E R21, desc[UR36][R14.64+0xf4] ;  /* 0x0000f4240e154981 */ /* 0x000f28000c1e1900 */
[----:B------:R-:W4:Y:S01]  /*2bc0*/  @P4 LDG.E R25, desc[UR36][R14.64+0xfc] ;  /* 0x0000fc240e194981 */ /* 0x000f22000c1e1900 */
[----:B---3--:R-:W-:-:S03]  /*2bd0*/  @P3 LOP3.LUT R3, R3, R24, RZ, 0x3c, !PT ;  /* 0x0000001803033212 */ /* 0x008fc600078e3cff */
[----:B------:R-:W3:Y:S01]  /*2be0*/  @P4 LDG.E R24, desc[UR36][R14.64+0xf8] ;  /* 0x0000f8240e184981 */ /* 0x000ee2000c1e1900 */
[----:B--2---:R-:W-:-:S03]  /*2bf0*/  @P3 LOP3.LUT R7, R7, R26, RZ, 0x3c, !PT ;  /* 0x0000001a07073212 */ /* 0x004fc600078e3cff */
[----:B------:R-:W2:Y:S01]  /*2c00*/  @P5 LDG.E R26, desc[UR36][R14.64+0x104] ;  /* 0x000104240e1a5981 */ /* 0x000ea2000c1e1900 */
[----:B------:R-:W-:Y:S02]  /*2c10*/  @P4 LOP3.LUT R3, R3, R22, RZ, 0x3c, !PT ;  /* 0x0000001603034212 */ /* 0x000fe400078e3cff */
[----:B----4-:R-:W-:Y:S01]  /*2c20*/  @P3 LOP3.LUT R4, R4, R27, RZ, 0x3c, !PT ;  /* 0x0000001b04043212 */ /* 0x010fe200078e3cff */
[----:B------:R-:W4:Y:S01]  /*2c30*/  @P5 LDG.E R22, desc[UR36][R14.64+0x10c] ;  /* 0x00010c240e165981 */ /* 0x000f22000c1e1900 */
[----:B------:R-:W-:-:S03]  /*2c40*/  @P4 LOP3.LUT R6, R6, R21, RZ, 0x3c, !PT ;  /* 0x0000001506064212 */ /* 0x000fc600078e3cff */
[----:B------:R-:W4:Y:S04]  /*2c50*/  @P5 LDG.E R27, desc[UR36][R14.64+0x108] ;  /* 0x000108240e1b5981 */ /* 0x000f28000c1e1900 */
[----:B------:R-:W4:Y:S01]  /*2c60*/  @P5 LDG.E R21, desc[UR36][R14.64+0x110] ;  /* 0x000110240e155981 */ /* 0x000f22000c1e1900 */
[----:B------:R-:W-:-:S03]  /*2c70*/  @P4 LOP3.LUT R4, R4, R25, RZ, 0x3c, !PT ;  /* 0x0000001904044212 */ /* 0x000fc600078e3cff */
[----:B------:R-:W4:Y:S01]  /*2c80*/  @P6 LDG.E R25, desc[UR36][R14.64+0x11c] ;  /* 0x00011c240e196981 */ /* 0x000f22000c1e1900 */
[----:B---3--:R-:W-:-:S03]  /*2c90*/  @P4 LOP3.LUT R7, R7, R24, RZ, 0x3c, !PT ;  /* 0x0000001807074212 */ /* 0x008fc600078e3cff */
[----:B------:R-:W3:Y:S01]  /*2ca0*/  @P6 LDG.E R24, desc[UR36][R14.64+0x118] ;  /* 0x000118240e186981 */ /* 0x000ee2000c1e1900 */
[----:B--2---:R-:W-:-:S03]  /*2cb0*/  @P5 LOP3.LUT R3, R3, R26, RZ, 0x3c, !PT ;  /* 0x0000001a03035212 */ /* 0x004fc600078e3cff */
[----:B------:R-:W2:Y:S01]  /*2cc0*/  @P6 LDG.E R26, desc[UR36][R14.64+0x120] ;  /* 0x000120240e1a6981 */ /* 0x000ea2000c1e1900 */
[----:B----4-:R-:W-:-:S03]  /*2cd0*/  @P5 LOP3.LUT R7, R7, R22, RZ, 0x3c, !PT ;  /* 0x0000001607075212 */ /* 0x010fc600078e3cff */
[----:B------:R-:W4:Y:S01]  /*2ce0*/  @P0 LDG.E R22, desc[UR36][R14.64+0x12c] ;  /* 0x00012c240e160981 */ /* 0x000f22000c1e1900 */
[----:B------:R-:W-:-:S03]  /*2cf0*/  @P5 LOP3.LUT R6, R6, R27, RZ, 0x3c, !PT ;  /* 0x0000001b06065212 */ /* 0x000fc600078e3cff */
[----:B------:R-:W4:Y:S01]  /*2d00*/  @P0 LDG.E R27, desc[UR36][R14.64+0x138] ;  /* 0x000138240e1b0981 */ /* 0x000f22000c1e1900 */
[----:B------:R-:W-:-:S03]  /*2d10*/  @P5 LOP3.LUT R4, R4, R21, RZ, 0x3c, !PT ;  /* 0x0000001504045212 */ /* 0x000fc600078e3cff */
[----:B------:R-:W4:Y:S01]  /*2d20*/  @P6 LDG.E R21, desc[UR36][R14.64+0x124] ;  /* 0x000124240e156981 */ /* 0x000f22000c1e1900 */
[----:B------:R-:W-:-:S03]  /*2d30*/  @P6 LOP3.LUT R6, R6, R25, RZ, 0x3c, !PT ;  /* 0x0000001906066212 */ /* 0x000fc600078e3cff */
[----:B------:R-:W4:Y:S01]  /*2d40*/  @P0 LDG.E R25, desc[UR36][R14.64+0x130] ;  /* 0x000130240e190981 */ /* 0x000f22000c1e1900 */
[----:B---3--:R-:W-:-:S03]  /*2d50*/  @P6 LOP3.LUT R3, R3, R24, RZ, 0x3c, !PT ;  /* 0x0000001803036212 */ /* 0x008fc600078e3cff */
[----:B------:R-:W3:Y:S01]  /*2d60*/  @P0 LDG.E R24, desc[UR36][R14.64+0x134] ;  /* 0x000134240e180981 */ /* 0x000ee2000c1e1900 */
[----:B--2---:R-:W-:-:S03]  /*2d70*/  @P6 LOP3.LUT R7, R7, R26, RZ, 0x3c, !PT ;  /* 0x0000001a07076212 */ /* 0x004fc600078e3cff */
[----:B------:R-:W2:Y:S01]  /*2d80*/  @P0 LDG.E R26, desc[UR36][R14.64+0x13c] ;  /* 0x00013c240e1a0981 */ /* 0x000ea2000c1e1900 */
[----:B------:R-:W-:-:S05]  /*2d90*/  VIADD R20, R20, 0x10 ;  /* 0x0000001014147836 */ /* 0x000fca0000000000 */
[----:B------:R-:W-:Y:S02]  /*2da0*/  ISETP.NE.AND P1, PT, R20, 0x20, PT ;  /* 0x000000201400780c */ /* 0x000fe40003f25270 */
[----:B------:R-:W-:Y:S02]  /*2db0*/  @P6 LOP3.LUT R5, R5, R28, RZ, 0x3c, !PT ;  /* 0x0000001c05056212 */ /* 0x000fe400078e3cff */
[----:B----4-:R-:W-:Y:S02]  /*2dc0*/  @P6 LOP3.LUT R4, R4, R21, RZ, 0x3c, !PT ;  /* 0x0000001504046212 */ /* 0x010fe400078e3cff */
[----:B------:R-:W-:Y:S02]  /*2dd0*/  @P0 LOP3.LUT R3, R3, R22, RZ, 0x3c, !PT ;  /* 0x0000001603030212 */ /* 0x000fe400078e3cff */
[----:B------:R-:W-:Y:S02]  /*2de0*/  @P0 LOP3.LUT R6, R6, R25, RZ, 0x3c, !PT ;  /* 0x0000001906060212 */ /* 0x000fe400078e3cff */
[----:B------:R-:W-:-:S02]  /*2df0*/  @P0 LOP3.LUT R4, R4, R27, RZ, 0x3c, !PT ;  /* 0x0000001b04040212 */ /* 0x000fc400078e3cff */
[----:B---3--:R-:W-:Y:S02]  /*2e00*/  @P0 LOP3.LUT R7, R7, R24, RZ, 0x3c, !PT ;  /* 0x0000001807070212 */ /* 0x008fe400078e3cff */
[----:B--2---:R-:W-:Y:S01]  /*2e10*/  @P0 LOP3.LUT R5, R5, R26, RZ, 0x3c, !PT ;  /* 0x0000001a05050212 */ /* 0x004fe200078e3cff */
[----:B------:R-:W-:Y:S06]  /*2e20*/  @P1 BRA `(.L_x_23) ;  /* 0xfffffff4004c1947 */ /* 0x000fec000383ffff */
[----:B------:R-:W-:Y:S05]  /*2e30*/  BSYNC.RECONVERGENT B4 ;  /* 0x0000000000047941 */ /* 0x000fea0003800200 */
.L_x_22:
[----:B------:R-:W-:-:S05]  /*2e40*/  VIADD R12, R12, 0x1 ;  /* 0x000000010c0c7836 */ /* 0x000fca0000000000 */
[----:B------:R-:W-:-:S13]  /*2e50*/  ISETP.NE.AND P0, PT, R12, 0x5, PT ;  /* 0x000000050c00780c */ /* 0x000fda0003f05270 */
[----:B------:R-:W-:Y:S05]  /*2e60*/  @P0 BRA `(.L_x_24) ;  /* 0xfffffff400280947 */ /* 0x000fea000383ffff */
[----:B------:R-:W-:Y:S05]  /*2e70*/  BSYNC.RECONVERGENT B3 ;  /* 0x0000000000037941 */ /* 0x000fea0003800200 */
.L_x_21:
[----:B------:R2:W-:Y:S04]  /*2e80*/  STL.64 [R1+0x10], R6 ;  /* 0x0000100601007387 */ /* 0x0005e80000100a00 */
[----:B------:R2:W-:Y:S04]  /*2e90*/  STL [R1+0xc], R3 ;  /* 0x00000c0301007387 */ /* 0x0005e80000100800 */
[----:B------:R2:W-:Y:S02]  /*2ea0*/  STL.64 [R1+0x18], R4 ;  /* 0x0000180401007387 */ /* 0x0005e40000100a00 */
.L_x_12:
[----:B------:R-:W-:Y:S05]  /*2eb0*/  BSYNC.RECONVERGENT B0 ;  /* 0x0000000000007941 */ /* 0x000fea0003800200 */
.L_x_11:
[----:B------:R-:W-:Y:S01]  /*2ec0*/  ISETP.GT.U32.AND P0, PT, R0, 0x3, PT ;  /* 0x000000030000780c */ /* 0x000fe20003f04070 */
[----:B------:R-:W-:Y:S01]  /*2ed0*/  VIADD R10, R10, 0x1 ;  /* 0x000000010a0a7836 */ /* 0x000fe20000000000 */
[--C-:B------:R-:W-:Y:S02]  /*2ee0*/  SHF.R.U64 R0, R0, 0x2, R13.reuse ;  /* 0x0000000200007819 */ /* 0x100fe4000000120d */
[----:B------:R-:W-:Y:S02]  /*2ef0*/  ISETP.GT.U32.AND.EX P0, PT, R13, RZ, PT, P0 ;  /* 0x000000ff0d00720c */ /* 0x000fe40003f04100 */
[----:B------:R-:W-:-:S11]  /*2f00*/  SHF.R.U32.HI R13, RZ, 0x2, R13 ;  /* 0x00000002ff0d7819 */ /* 0x000fd6000001160d */
[----:B------:R-:W-:Y:S05]  /*2f10*/  @P0 BRA `(.L_x_25) ;  /* 0xffffffd800ac0947 */ /* 0x000fea000383ffff */
[----:B------:R-:W-:Y:S05]  /*2f20*/  BSYNC.RECONVERGENT B1 ;  /* 0x0000000000017941 */ /* 0x000fea0003800200 */
.L_x_10:
[----:B------:R-:W3:Y:S01]  /*2f30*/  LDCU UR4, c[0x0][0x3a4] ;  /* 0x00007480ff0477ac */ /* 0x000ee20008000800 */
[----:B------:R-:W-:Y:S01]  /*2f40*/  SHF.R.U32.HI R0, RZ, 0x2, R3 ;  /* 0x00000002ff007819 */ /* 0x000fe20000011603 */
[----:B------:R-:W4:Y:S01]  /*2f50*/  S2UR UR5, SR_CgaCtaId ;  /* 0x00000000000579c3 */ /* 0x000f220000008800 */
[----:B------:R-:W5:Y:S02]  /*2f60*/  LDCU UR6, c[0x0][0x390] ;  /* 0x00007200ff0677ac */ /* 0x000f640008000800 */
[----:B------:R-:W-:Y:S01]  /*2f70*/  LOP3.LUT R0, R0, R3, RZ, 0x3c, !PT ;  /* 0x0000000300007212 */ /* 0x000fe200078e3cff */
[----:B012---:R-:W-:-:S04]  /*2f80*/  IMAD.SHL.U32 R3, R5, 0x10, RZ ;  /* 0x0000001005037824 */ /* 0x007fc800078e00ff */
[----:B------:R-:W-:-:S05]  /*2f90*/  IMAD.SHL.U32 R4, R0, 0x2, RZ ;  /* 0x0000000200047824 */ /* 0x000fca00078e00ff */
[----:B------:R-:W-:Y:S01]  /*2fa0*/  LOP3.LUT R4, R0, R4, R3, 0x96, !PT ;  /* 0x0000000400047212 */ /* 0x000fe200078e9603 */
[----:B---3--:R-:W0:Y:S03]  /*2fb0*/  I2F.U32.RP R8, UR4 ;  /* 0x0000000400087d06 */ /* 0x008e260008209000 */
[----:B------:R-:W-:Y:S02]  /*2fc0*/  LOP3.LUT R5, R4, R5, RZ, 0x3c, !PT ;  /* 0x0000000504057212 */ /* 0x000fe400078e3cff */
[----:B------:R-:W-:Y:S02]  /*2fd0*/  ISETP.NE.U32.AND P1, PT, RZ, UR4, PT ;  /* 0x00000004ff007c0c */ /* 0x000fe4000bf25070 */
[----:B------:R-:W-:Y:S01]  /*2fe0*/  IADD3 R5, PT, PT, R2, 0x587c5, R5 ;  /* 0x000587c502057810 */ /* 0x000fe20007ffe005 */
[----:B0-----:R-:W0:Y:S02]  /*2ff0*/  MUFU.RCP R8, R8 ;  /* 0x0000000800087308 */ /* 0x001e240000001000 */
[----:B0-----:R-:W-:-:S06]  /*3000*/  VIADD R6, R8, 0xffffffe ;  /* 0x0ffffffe08067836 */ /* 0x001fcc0000000000 */
[----:B------:R0:W1:Y:S02]  /*3010*/  F2I.FTZ.U32.TRUNC.NTZ R7, R6 ;  /* 0x0000000600077305 */ /* 0x000064000021f000 */
[----:B0-----:R-:W-:Y:S02]  /*3020*/  IMAD.MOV.U32 R6, RZ, RZ, RZ ;  /* 0x000000ffff067224 */ /* 0x001fe400078e00ff */
[----:B-1----:R-:W-:-:S04]  /*3030*/  IMAD.MOV R9, RZ, RZ, -R7 ;  /* 0x000000ffff097224 */ /* 0x002fc800078e0a07 */
[----:B------:R-:W-:-:S04]  /*3040*/  IMAD R3, R9, UR4, RZ ;  /* 0x0000000409037c24 */ /* 0x000fc8000f8e02ff */
[----:B------:R-:W-:-:S06]  /*3050*/  IMAD.HI.U32 R6, R7, R3, R6 ;  /* 0x0000000307067227 */ /* 0x000fcc00078e0006 */
[----:B------:R-:W-:-:S04]  /*3060*/  IMAD.HI.U32 R6, R6, R5, RZ ;  /* 0x0000000506067227 */ /* 0x000fc800078e00ff */
[----:B------:R-:W-:-:S04]  /*3070*/  IMAD.MOV R6, RZ, RZ, -R6 ;  /* 0x000000ffff067224 */ /* 0x000fc800078e0a06 */
[----:B------:R-:W-:-:S05]  /*3080*/  IMAD R5, R6, UR4, R5 ;  /* 0x0000000406057c24 */ /* 0x000fca000f8e0205 */
[----:B------:R-:W-:-:S13]  /*3090*/  ISETP.GE.U32.AND P0, PT, R5, UR4, PT ;  /* 0x0000000405007c0c */ /* 0x000fda000bf06070 */
[----:B------:R-:W-:-:S05]  /*30a0*/  @P0 VIADD R5, R5, -UR4 ;  /* 0x8000000405050c36 */ /* 0x000fca0008000000 */
[----:B------:R-:W-:-:S13]  /*30b0*/  ISETP.GE.U32.AND P0, PT, R5, UR4, PT ;  /* 0x0000000405007c0c */ /* 0x000fda000bf06070 */
[----:B------:R-:W-:Y:S01]  /*30c0*/  @P0 VIADD R5, R5, -UR4 ;  /* 0x8000000405050c36 */ /* 0x000fe20008000000 */
[----:B------:R-:W-:Y:S01]  /*30d0*/  @!P1 LOP3.LUT R5, RZ, UR4, RZ, 0x33, !PT ;  /* 0x00000004ff059c12 */ /* 0x000fe2000f8e33ff */
[----:B------:R-:W-:Y:S02]  /*30e0*/  UMOV UR4, 0x400 ;  /* 0x0000040000047882 */ /* 0x000fe40000000000 */
[----:B----4-:R-:W-:Y:S02]  /*30f0*/  ULEA UR4, UR5, UR4, 0x18 ;  /* 0x0000000405047291 */ /* 0x010fe4000f8ec0ff */
[----:B------:R-:W-:Y:S02]  /*3100*/  VIADD R5, R5, 0x1 ;  /* 0x0000000105057836 */ /* 0x000fe40000000000 */
[----:B-----5:R-:W-:-:S03]  /*3110*/  ULEA UR4, UR6, UR4, 0x2 ;  /* 0x0000000406047291 */ /* 0x020fc6000f8e10ff */
[----:B------:R-:W-:-:S05]  /*3120*/  IABS R0, R5 ;  /* 0x0000000500007213 */ /* 0x000fca0000000000 */
[----:B------:R-:W-:-:S05]  /*3130*/  VIADD R0, R0, 0x7 ;  /* 0x0000000700007836 */ /* 0x000fca0000000000 */
[----:B------:R1:W-:Y:S02]  /*3140*/  STS [UR4], R0 ;  /* 0x00000000ff007988 */ /* 0x0003e40008000804 */
.L_x_9:
[----:B------:R-:W-:Y:S05]  /*3150*/  BSYNC.RECONVERGENT B2 ;  /* 0x0000000000027941 */ /* 0x000fea0003800200 */
.L_x_8:
[----:B------:R-:W2:Y:S04]  /*3160*/  LDS R23, [R23] ;  /* 0x0000000017177984 */ /* 0x000ea80000000800 */
[----:B--2---:R2:W-:Y:S01]  /*3170*/  STG.E desc[UR36][R16.64], R23 ;  /* 0x0000001710007986 */ /* 0x0045e2000c101924 */
[----:B------:R-:W-:Y:S05]  /*3180*/  BRA `(.L_x_2) ;  /* 0x0000002c00007947 */ /* 0x000fea0003800000 */
.L_x_3:
[----:B------:R-:W2:Y:S01]  /*3190*/  LDG.E R16, desc[UR36][R16.64] ;  /* 0x0000002410107981 */ /* 0x000ea2000c1e1900 */
[----:B------:R-:W-:Y:S01]  /*31a0*/  BSSY.RECONVERGENT B6, `(.L_x_26) ;  /* 0x0000016000067945 */ /* 0x000fe20003800200 */
[----:B--2---:R-:W-:-:S13]  /*31b0*/  ISETP.NE.AND P0, PT, R16, -0x1, PT ;  /* 0xffffffff1000780c */ /* 0x004fda0003f05270 */
[----:B------:R-:W-:Y:S05]  /*31c0*/  @P0 BRA `(.L_x_27) ;  /* 0x00000000004c0947 */ /* 0x000fea0003800000 */
[----:B------:R-:W1:Y:S01]  /*31d0*/  LDC.64 R8, c[0x0][0x398] ;  /* 0x0000e600ff087b82 */ /* 0x000e620000000a00 */
[----:B0-----:R-:W-:Y:S01]  /*31e0*/  MOV R0, 0x0 ;  /* 0x0000000000007802 */ /* 0x001fe20000000f00 */
[----:B------:R-:W0:Y:S01]  /*31f0*/  LDCU.64 UR4, c[0x4][0xf0] ;  /* 0x01001e00ff0477ac */ /* 0x000e220008000a00 */
[----:B-1----:R-:W2:Y:S05]  /*3200*/  LDG.E R3, desc[UR36][R8.64] ;  /* 0x0000002408037981 */ /* 0x002eaa000c1e1900 */
[----:B------:R1:W3:Y:S01]  /*3210*/  LDC.64 R10, c[0x4][R0] ;  /* 0x01000000000a7b82 */ /* 0x0002e20000000a00 */
[----:B0-----:R-:W-:Y:S02]  /*3220*/  IMAD.U32 R4, RZ, RZ, UR4 ;  /* 0x00000004ff047e24 */ /* 0x001fe4000f8e00ff */
[----:B------:R-:W-:-:S02]  /*3230*/  IMAD.U32 R5, RZ, RZ, UR5 ;  /* 0x00000005ff057e24 */ /* 0x000fc4000f8e00ff */
[----:B------:R-:W-:Y:S02]  /*3240*/  IMAD.MOV.U32 R6, RZ, RZ, R18 ;  /* 0x000000ffff067224 */ /* 0x000fe400078e0012 */
[----:B------:R-:W-:Y:S01]  /*3250*/  IMAD.MOV.U32 R7, RZ, RZ, R19 ;  /* 0x000000ffff077224 */ /* 0x000fe200078e0013 */
[----:B--23--:R1:W-:Y:S06]  /*3260*/  STL.64 [R1], R2 ;  /* 0x0000000201007387 */ /* 0x00c3ec0000100a00 */
[----:B------:R-:W-:-:S07]  /*3270*/  LEPC R20, `(.L_x_28) ;  /* 0x000000001014794e */ /* 0x000fce0000000000 */
[----:B-1----:R-:W-:Y:S05]  /*3280*/  CALL.ABS.NOINC R10 ;  /* 0x000000000a007343 */ /* 0x002fea0003c00000 */
.L_x_28:
[----:B------:R-:W0:Y:S01]  /*3290*/  S2R R0, SR_LANEID ;  /* 0x0000000000007919 */ /* 0x000e220000000000 */
[----:B------:R-:W1:Y:S01]  /*32a0*/  LDC.64 R4, c[0x0][0x398] ;  /* 0x0000e600ff047b82 */ /* 0x000e620000000a00 */
[----:B------:R-:W-:Y:S02]  /*32b0*/  VOTEU.ANY UR4, UPT, PT ;  /* 0x0000000000047886 */ /* 0x000fe400038e0100 */
[----:B------:R-:W-:Y:S02]  /*32c0*/  UFLO.U32 UR5, UR4 ;  /* 0x00000004000572bd */ /* 0x000fe400080e0000 */
[----:B------:R-:W1:Y:S04]  /*32d0*/  POPC R3, UR4 ;  /* 0x0000000400037d09 */ /* 0x000e680008000000 */
[----:B0-----:R-:W-:-:S13]  /*32e0*/  ISETP.EQ.U32.AND P0, PT, R0, UR5, PT ;  /* 0x0000000500007c0c */ /* 0x001fda000bf02070 */
[----:B-1----:R1:W-:Y:S02]  /*32f0*/  @P0 REDG.E.ADD.STRONG.GPU desc[UR36][R4.64], R3 ;  /* 0x000000030400098e */ /* 0x0023e4000c12e124 */
.L_x_27:
[----:B------:R-:W-:Y:S05]  /*3300*/  BSYNC.RECONVERGENT B6 ;  /* 0x0000000000067941 */ /* 0x000fea0003800200 */
.L_x_26:
[----:B------:R-:W0:Y:S01]  /*3310*/  LDC.64 R8, c[0x0][0x398] ;  /* 0x0000e600ff087b82 */ /* 0x000e220000000a00 */
[----:B-1----:R-:W-:Y:S01]  /*3320*/  MOV R3, 0x0 ;  /* 0x0000000000037802 */ /* 0x002fe20000000f00 */
[----:B------:R-:W1:Y:S01]  /*3330*/  LDCU.64 UR4, c[0x4][0xf8] ;  /* 0x01001f00ff0477ac */ /* 0x000e620008000a00 */
[----:B0-----:R-:W2:Y:S05]  /*3340*/  LDG.E R0, desc[UR36][R8.64] ;  /* 0x0000002408007981 */ /* 0x001eaa000c1e1900 */
[----:B------:R0:W3:Y:S01]  /*3350*/  LDC.64 R10, c[0x4][R3] ;  /* 0x01000000030a7b82 */ /* 0x0000e20000000a00 */
[----:B-1----:R-:W-:Y:S02]  /*3360*/  IMAD.U32 R4, RZ, RZ, UR4 ;  /* 0x00000004ff047e24 */ /* 0x002fe4000f8e00ff */
[----:B------:R-:W-:-:S02]  /*3370*/  IMAD.U32 R5, RZ, RZ, UR5 ;  /* 0x00000005ff057e24 */ /* 0x000fc4000f8e00ff */
[----:B------:R-:W-:Y:S02]  /*3380*/  IMAD.MOV.U32 R6, RZ, RZ, R18 ;  /* 0x000000ffff067224 */ /* 0x000fe400078e0012 */
[----:B------:R-:W-:Y:S01]  /*3390*/  IMAD.MOV.U32 R7, RZ, RZ, R19 ;  /* 0x000000ffff077224 */ /* 0x000fe200078e0013 */
[----:B--23--:R0:W-:Y:S06]  /*33a0*/  STL [R1], R0 ;  /* 0x0000000001007387 */ /* 0x00c1ec0000100800 */
[----:B------:R-:W-:-:S07]  /*33b0*/  LEPC R20, `(.L_x_29) ;  /* 0x000000001014794e */ /* 0x000fce0000000000 */
[----:B0-----:R-:W-:Y:S05]  /*33c0*/  CALL.ABS.NOINC R10 ;  /* 0x000000000a007343 */ /* 0x001fea0003c00000 */
.L_x_29:
[----:B------:R-:W0:Y:S08]  /*33d0*/  LDC.64 R6, c[0x0][0x398] ;  /* 0x0000e600ff067b82 */ /* 0x000e300000000a00 */
[----:B------:R-:W1:Y:S01]  /*33e0*/  LDC R9, c[0x0][0x390] ;  /* 0x0000e400ff097b82 */ /* 0x000e620000000800 */
[----:B0-----:R-:W2:Y:S02]  /*33f0*/  LDG.E R6, desc[UR36][R6.64] ;  /* 0x0000002406067981 */ /* 0x001ea4000c1e1900 */
[----:B--2---:R-:W-:-:S04]  /*3400*/  ISETP.NE.AND P0, PT, R6, 0x6, PT ;  /* 0x000000060600780c */ /* 0x004fc80003f05270 */
[----:B-1----:R-:W-:-:S13]  /*3410*/  ISETP.NE.OR P0, PT, R2, R9, P0 ;  /* 0x000000090200720c */ /* 0x002fda0000705670 */
[----:B------:R-:W0:Y:S01]  /*3420*/  @!P0 LDC.64 R4, c[0x0][0x380] ;  /* 0x0000e000ff048b82 */ /* 0x000e220000000a00 */
[----:B------:R-:W-:Y:S02]  /*3430*/  @!P0 IMAD.MOV.U32 R3, RZ, RZ, 0x54 ;  /* 0x00000054ff038424 */ /* 0x000fe400078e00ff */
[----:B0-----:R-:W-:-:S05]  /*3440*/  @!P0 IMAD.WIDE R4, R9, 0x4, R4 ;  /* 0x0000000409048825 */ /* 0x001fca00078e0204 */
[----:B------:R0:W-:Y:S01]  /*3450*/  @!P0 STG.E desc[UR36][R4.64], R3 ;  /* 0x0000000304008986 */ /* 0x0001e2000c101924 */
[----:B------:R-:W-:Y:S05]  /*3460*/  @!P0 BRA `(.L_x_2) ;  /* 0x0000002800488947 */ /* 0x000fea0003800000 */
[----:B------:R-:W-:-:S04]  /*3470*/  ISETP.GE.AND P0, PT, R6, 0x7, PT ;  /* 0x000000070600780c */ /* 0x000fc80003f06270 */
[----:B------:R-:W-:-:S13]  /*3480*/  ISETP.NE.OR P0, PT, R2, R9, !P0 ;  /* 0x000000090200720c */ /* 0x000fda0004705670 */
[----:B------:R-:W-:Y:S05]  /*3490*/  @P0 BRA `(.L_x_2) ;  /* 0x00000028003c0947 */ /* 0x000fea0003800000 */
[----:B0-----:R-:W0:Y:S01]  /*34a0*/  LDC R3, c[0x0][0x3a0] ;  /* 0x0000e800ff037b82 */ /* 0x001e220000000800 */
        /* <DEDUP_REMOVED lines=11> */
[----:B------:R-:W-:Y:S02]  /*3560*/  LOP3.LUT R6, R0, 0x159a55e5, RZ, 0x3c, !PT ;  /* 0x159a55e500067812 */ /* 0x000fe400078e3cff */
[----:B------:R-:W-:Y:S01]  /*3570*/  SHF.R.S32.HI R0, RZ, 0x1f, R9 ;  /* 0x0000001fff007819 */ /* 0x000fe20000011409 */
[----:B------:R0:W-:Y:S04]  /*3580*/  STL.64 [R1+0x48], R4 ;  /* 0x0000480401007387 */ /* 0x0001e80000100a00 */
[----:B------:R0:W-:Y:S04]  /*3590*/  STL.64 [R1+0x40], R6 ;  /* 0x0000400601007387 */ /* 0x0001e80000100a00 */
[----:B------:R0:W-:Y:S01]  /*35a0*/  STL.64 [R1+0x38], R2 ;  /* 0x0000380201007387 */ /* 0x0001e20000100a00 */
[----:B------:R-:W-:Y:S05]  /*35b0*/  @!P0 BRA `(.L_x_30) ;  /* 0x0000002400708947 */ /* 0x000fea0003800000 */
[----:B------:R-:W1:Y:S01]  /*35c0*/  LDCU UR4, c[0x0][0x390] ;  /* 0x00007200ff0477ac */ /* 0x000e620008000800 */
[----:B------:R-:W-:Y:S01]  /*35d0*/  BSSY.RECONVERGENT B1, `(.L_x_30) ;  /* 0x000025a000017945 */ /* 0x000fe20003800200 */
[----:B------:R-:W-:Y:S02]  /*35e0*/  VIADD R13, R1, 0x38 ;  /* 0x00000038010d7836 */ /* 0x000fe40000000000 */
[----:B------:R-:W-:Y:S02]  /*35f0*/  IMAD.MOV.U32 R12, RZ, RZ, RZ ;  /* 0x000000ffff0c7224 */ /* 0x000fe400078e00ff */
[----:B------:R-:W-:Y:S02]  /*3600*/  IMAD.MOV.U32 R11, RZ, RZ, R0 ;  /* 0x000000ffff0b7224 */ /* 0x000fe400078e0000 */
[----:B-1----:R-:W-:-:S07]  /*3610*/  IMAD.U32 R10, RZ, RZ, UR4 ;  /* 0x00000004ff0a7e24 */ /* 0x002fce000f8e00ff */
.L_x_45:
        /* <DEDUP_REMOVED lines=12> */
.L_x_36:
[----:B------:R-:W-:-:S06]  /*36e0*/  IMAD R17, R16, 0x4, R13 ;  /* 0x0000000410117824 */ /* 0x000fcc00078e020d */
[----:B------:R-:W5:Y:S01]  /*36f0*/  LDL R17, [R17+0x4] ;  /* 0x0000040011117983 */ /* 0x000f620000100800 */
[----:B------:R-:W-:Y:S01]  /*3700*/  BSSY.RECONVERGENT B3, `(.L_x_34) ;  /* 0x00000b0000037945 */ /* 0x000fe20003800200 */
[----:B------:R-:W-:Y:S02]  /*3710*/  IMAD.SHL.U32 R18, R16, 0x20, RZ ;  /* 0x0000002010127824 */ /* 0x000fe400078e00ff */
[----:B------:R-:W-:-:S07]  /*3720*/  IMAD.MOV.U32 R19, RZ, RZ, RZ ;  /* 0x000000ffff137224 */ /* 0x000fce00078e00ff */
.L_x_35:
        /* <DEDUP_REMOVED lines=10> */
[----:B------:R-:W4:Y:S04]  /*37d0*/  @!P0 LDG.E R22, desc[UR36][R14.64] ;  /* 0x000000240e168981 */ /* 0x000f28000c1e1900 */
[----:B------:R-:W4:Y:S04]  /*37e0*/  @P3 LDG.E R21, desc[UR36][R14.64+0x4c] ;  /* 0x00004c240e153981 */ /* 0x000f28000c1e1900 */
[----:B------:R-:W4:Y:S04]  /*37f0*/  @!P0 LDG.E R23, desc[UR36][R14.64+0xc] ;  /* 0x00000c240e178981 */ /* 0x000f28000c1e1900 */
[----:B------:R-:W4:Y:S01]  /*3800*/  @P4 LDG.E R27, desc[UR36][R14.64+0x54] ;  /* 0x000054240e1b4981 */ /* 0x000f22000c1e1900 */
[----:B--2---:R-:W-:-:S03]  /*3810*/  @!P0 LOP3.LUT R5, R5, R24, RZ, 0x3c, !PT ;  /* 0x0000001805058212 */ /* 0x004fc600078e3cff */
[----:B------:R-:W2:Y:S01]  /*3820*/  @P4 LDG.E R24, desc[UR36][R14.64+0x60] ;  /* 0x000060240e184981 */ /* 0x000ea2000c1e1900 */
[----:B---3--:R-:W-:-:S03]  /*3830*/  @P1 LOP3.LUT R5, R5, R26, RZ, 0x3c, !PT ;  /* 0x0000001a05051212 */ /* 0x008fc600078e3cff */
[----:B------:R-:W3:Y:S01]  /*3840*/  @P5 LDG.E R26, desc[UR36][R14.64+0x74] ;  /* 0x000074240e1a5981 */ /* 0x000ee2000c1e1900 */
[----:B----4-:R-:W-:Y:S02]  /*3850*/  @P2 LOP3.LUT R5, R5, R28, RZ, 0x3c, !PT ;  /* 0x0000001c05052212 */ /* 0x010fe400078e3cff */
[----:B------:R-:W-:Y:S02]  /*3860*/  @!P0 LOP3.LUT R3, R3, R22, RZ, 0x3c, !PT ;  /* 0x0000001603038212 */ /* 0x000fe400078e3cff */
[----:B------:R-:W4:Y:S01]  /*3870*/  @!P0 LDG.E R22, desc[UR36][R14.64+0x8] ;  /* 0x000008240e168981 */ /* 0x000f22000c1e1900 */
[----:B------:R-:W-:-:S03]  /*3880*/  @P3 LOP3.LUT R5, R5, R21, RZ, 0x3c, !PT ;  /* 0x0000001505053212 */ /* 0x000fc600078e3cff */
[----:B------:R-:W3:Y:S01]  /*3890*/  @!P0 LDG.E R21, desc[UR36][R14.64+0x4] ;  /* 0x000004240e158981 */ /* 0x000ee2000c1e1900 */
[----:B------:R-:W-:-:S03]  /*38a0*/  @!P0 LOP3.LUT R4, R4, R23, RZ, 0x3c, !PT ;  /* 0x0000001704048212 */ /* 0x000fc600078e3cff */
[----:B------:R-:W3:Y:S01]  /*38b0*/  @P1 LDG.E R23, desc[UR36][R14.64+0x20] ;  /* 0x000020240e171981 */ /* 0x000ee2000c1e1900 */
[----:B--2---:R-:W-:-:S03]  /*38c0*/  @P4 LOP3.LUT R5, R5, R24, RZ, 0x3c, !PT ;  /* 0x0000001805054212 */ /* 0x004fc600078e3cff */
[----:B------:R-:W2:Y:S01]  /*38d0*/  @P1 LDG.E R24, desc[UR36][R14.64+0x1c] ;  /* 0x00001c240e181981 */ /* 0x000ea2000c1e1900 */
[----:B----4-:R-:W-:-:S03]  /*38e0*/  @!P0 LOP3.LUT R7, R7, R22, RZ, 0x3c, !PT ;  /* 0x0000001607078212 */ /* 0x010fc600078e3cff */
[----:B------:R-:W4:Y:S01]  /*38f0*/  @P1 LDG.E R22, desc[UR36][R14.64+0x14] ;  /* 0x000014240e161981 */ /* 0x000f22000c1e1900 */
[----:B---3--:R-:W-:-:S03]  /*3900*/  @!P0 LOP3.LUT R6, R6, R21, RZ, 0x3c, !PT ;  /* 0x0000001506068212 */ /* 0x008fc600078e3cff */
[----:B------:R-:W3:Y:S01]  /*3910*/  @P1 LDG.E R21, desc[UR36][R14.64+0x18] ;  /* 0x000018240e151981 */ /* 0x000ee2000c1e1900 */
[----:B------:R-:W-:-:S03]  /*3920*/  @P5 LOP3.LUT R5, R5, R26, RZ, 0x3c, !PT ;  /* 0x0000001a05055212 */ /* 0x000fc600078e3cff */
        /* <DEDUP_REMOVED lines=30> */
[----:B------:R-:W-:Y:S01]  /*3b10*/  LOP3.LUT P0, RZ, R25, 0x80, RZ, 0xc0, !PT ;  /* 0x0000008019ff7812 */ /* 0x000fe2000780c0ff */
        /* <DEDUP_REMOVED lines=21> */
[----:B------:R-:W-:Y:S02]  /*3c70*/  @P0 LOP3.LUT R4, R4, R23, RZ, 0x3c, !PT ;  /* 0x0000001704040212 */ /* 0x000fe400078e3cff */
[----:B--2---:R-:W-:Y:S02]  /*3c80*/  @P0 LOP3.LUT R7, R7, R24, RZ, 0x3c, !PT ;  /* 0x0000001807070212 */ /* 0x004fe400078e3cff */
[----:B----4-:R-:W-:Y:S02]  /*3c90*/  @P0 LOP3.LUT R3, R3, R22, RZ, 0x3c, !PT ;  /* 0x0000001603030212 */ /* 0x010fe400078e3cff */
[----:B---3--:R-:W-:-:S02]  /*3ca0*/  @P0 LOP3.LUT R6, R6, R21, RZ, 0x3c, !PT ;  /* 0x0000001506060212 */ /* 0x008fc400078e3cff */
        /* <DEDUP_REMOVED lines=11> */
[----:B----4-:R-:W-:Y:S02]  /*3d60*/  @P2 LOP3.LUT R5, R5, R28, RZ, 0x3c, !PT ;  /* 0x0000001c05052212 */ /* 0x010fe400078e3cff */
[----:B------:R-:W-:Y:S02]  /*3d70*/  @P0 LOP3.LUT R3, R3, R22, RZ, 0x3c, !PT ;  /* 0x0000001603030212 */ /* 0x000fe400078e3cff */
        /* <DEDUP_REMOVED lines=13> */
[----:B------:R-:W-:Y:S02]  /*3e50*/  LOP3.LUT P0, RZ, R25, 0x8000, RZ, 0xc0, !PT ;  /* 0x0000800019ff7812 */ /* 0x000fe4000780c0ff */
[----:B------:R-:W-:Y:S01]  /*3e60*/  @P1 LOP3.LUT R4, R4, R23, RZ, 0x3c, !PT ;  /* 0x0000001704041212 */ /* 0x000fe200078e3cff */
[----:B------:R-:W4:Y:S04]  /*3e70*/  @P3 LDG.E R25, desc[UR36][R14.64+0xe0] ;  /* 0x0000e0240e193981 */ /* 0x000f28000c1e1900 */
[----:B------:R-:W4:Y:S06]  /*3e80*/  @P2 LDG.E R23, desc[UR36][R14.64+0xd4] ;  /* 0x0000d4240e172981 */ /* 0x000f2c000c1e1900 */
        /* <DEDUP_REMOVED lines=18> */
[----:B------:R-:W-:Y:S01]  /*3fb0*/  @P3 LOP3.LUT R6, R6, R25, RZ, 0x3c, !PT ;  /* 0x0000001906063212 */ /* 0x000fe200078e3cff */
[----:B------:R-:W3:Y:S04]  /*3fc0*/  @P4 LDG.E R26, desc[UR36][R14.64+0xf8] ;  /* 0x0000f8240e1a4981 */ /* 0x000ee8000c1e1900 */
        /* <DEDUP_REMOVED lines=25> */
[----:B------:R-:W-:-:S05]  /*4160*/  VIADD R19, R19, 0x10 ;  /* 0x0000001013137836 */ /* 0x000fca0000000000 */
[----:B------:R-:W-:Y:S02]  /*4170*/  ISETP.NE.AND P1, PT, R19, 0x20, PT ;  /* 0x000000201300780c */ /* 0x000fe40003f25270 */
[----:B------:R-:W-:Y:S02]  /*4180*/  @P0 LOP3.LUT R6, R6, R23, RZ, 0x3c, !PT ;  /* 0x0000001706060212 */ /* 0x000fe400078e3cff */
[----:B------:R-:W-:Y:S02]  /*4190*/  @P0 LOP3.LUT R5, R5, R28, RZ, 0x3c, !PT ;  /* 0x0000001c05050212 */ /* 0x000fe400078e3cff */
[----:B--2---:R-:W-:Y:S02]  /*41a0*/  @P0 LOP3.LUT R3, R3, R24, RZ, 0x3c, !PT ;  /* 0x0000001803030212 */ /* 0x004fe400078e3cff */
[----:B----4-:R-:W-:Y:S02]  /*41b0*/  @P6 LOP3.LUT R7, R7, R22, RZ, 0x3c, !PT ;  /* 0x0000001607076212 */ /* 0x010fe400078e3cff */
[----:B---3--:R-:W-:-:S02]  /*41c0*/  @P6 LOP3.LUT R4, R4, R21, RZ, 0x3c, !PT ;  /* 0x0000001504046212 */ /* 0x008fc400078e3cff */
[----:B------:R-:W-:Y:S02]  /*41d0*/  @P0 LOP3.LUT R7, R7, R26, RZ, 0x3c, !PT ;  /* 0x0000001a07070212 */ /* 0x000fe400078e3cff */
[----:B------:R-:W-:Y:S01]  /*41e0*/  @P0 LOP3.LUT R4, R4, R25, RZ, 0x3c, !PT ;  /* 0x0000001904040212 */ /* 0x000fe200078e3cff */
[----:B------:R-:W-:Y:S06]  /*41f0*/  @P1 BRA `(.L_x_35) ;  /* 0xfffffff4004c1947 */ /* 0x000fec000383ffff */
[----:B------:R-:W-:Y:S05]  /*4200*/  BSYNC.RECONVERGENT B3 ;  /* 0x0000000000037941 */ /* 0x000fea0003800200 */
.L_x_34:
[----:B------:R-:W-:-:S05]  /*4210*/  VIADD R16, R16, 0x1 ;  /* 0x0000000110107836 */ /* 0x000fca0000000000 */
[----:B------:R-:W-:-:S13]  /*4220*/  ISETP.NE.AND P0, PT, R16, 0x5, PT ;  /* 0x000000051000780c */ /* 0x000fda0003f05270 */
[----:B------:R-:W-:Y:S05]  /*4230*/  @P0 BRA `(.L_x_36) ;  /* 0xfffffff400280947 */ /* 0x000fea000383ffff */
[----:B------:R-:W-:Y:S05]  /*4240*/  BSYNC.RECONVERGENT B2 ;  /* 0x0000000000027941 */ /* 0x000fea0003800200 */
.L_x_33:
        /* <DEDUP_REMOVED lines=13> */
.L_x_40:
[----:B------:R-:W-:-:S06]  /*4320*/  IMAD R17, R16, 0x4, R13 ;  /* 0x0000000410117824 */ /* 0x000fcc00078e020d */
[----:B------:R-:W5:Y:S01]  /*4330*/  LDL R17, [R17+0x4] ;  /* 0x0000040011117983 */ /* 0x000f620000100800 */
[----:B------:R-:W-:Y:S01]  /*4340*/  BSSY.RECONVERGENT B3, `(.L_x_38) ;  /* 0x00000b0000037945 */ /* 0x000fe20003800200 */
[----:B------:R-:W-:Y:S02]  /*4350*/  IMAD.SHL.U32 R18, R16, 0x20, RZ ;  /* 0x0000002010127824 */ /* 0x000fe400078e00ff */
[----:B------:R-:W-:-:S07]  /*4360*/  IMAD.MOV.U32 R19, RZ, RZ, RZ ;  /* 0x000000ffff137224 */ /* 0x000fce00078e00ff */
.L_x_39:
        /* <DEDUP_REMOVED lines=174> */
.L_x_38:
[----:B------:R-:W-:-:S05]  /*4e50*/  VIADD R16, R16, 0x1 ;  /* 0x0000000110107836 */ /* 0x000fca0000000000 */
[----:B------:R-:W-:-:S13]  /*4e60*/  ISETP.NE.AND P0, PT, R16, 0x5, PT ;  /* 0x000000051000780c */ /* 0x000fda0003f05270 */
[----:B------:R-:W-:Y:S05]  /*4e70*/  @P0 BRA `(.L_x_40) ;  /* 0xfffffff400280947 */ /* 0x000fea000383ffff */
[----:B------:R-:W-:Y:S05]  /*4e80*/  BSYNC.RECONVERGENT B2 ;  /* 0x0000000000027941 */ /* 0x000fea0003800200 */
.L_x_37:
        /* <DEDUP_REMOVED lines=13> */
.L_x_44:
[----:B------:R-:W-:-:S06]  /*4f60*/  IMAD R17, R16, 0x4, R13 ;  /* 0x0000000410117824 */ /* 0x000fcc00078e020d */
[----:B------:R-:W5:Y:S01]  /*4f70*/  LDL R17, [R17+0x4] ;  /* 0x0000040011117983 */ /* 0x000f620000100800 */
[----:B------:R-:W-:Y:S01]  /*4f80*/  BSSY.RECONVERGENT B3, `(.L_x_42) ;  /* 0x00000b0000037945 */ /* 0x000fe20003800200 */
[----:B------:R-:W-:Y:S02]  /*4f90*/  IMAD.SHL.U32 R18, R16, 0x20, RZ ;  /* 0x0000002010127824 */ /* 0x000fe400078e00ff */
[----:B------:R-:W-:-:S07]  /*4fa0*/  IMAD.MOV.U32 R19, RZ, RZ, RZ ;  /* 0x000000ffff137224 */ /* 0x000fce00078e00ff */
.L_x_43:
        /* <DEDUP_REMOVED lines=11> */
[----:B------:R-:W4:Y:S04]  /*5060*/  @!P0 LDG.E R21, desc[UR36][R14.64+0x4] ;  /* 0x000004240e158981 */ /* 0x000f28000c1e1900 */
[----:B------:R-:W4:Y:S04]  /*5070*/  @!P0 LDG.E R23, desc[UR36][R14.64+0xc] ;  /* 0x00000c240e178981 */ /* 0x000f28000c1e1900 */
[----:B------:R-:W4:Y:S01]  /*5080*/  @P3 LDG.E R25, desc[UR36][R14.64+0x40] ;  /* 0x000040240e193981 */ /* 0x000f22000c1e1900 */
[----:B--2---:R-:W-:-:S03]  /*5090*/  @!P0 LOP3.LUT R5, R5, R20, RZ, 0x3c, !PT ;  /* 0x0000001405058212 */ /* 0x004fc600078e3cff */
[----:B------:R-:W2:Y:S01]  /*50a0*/  @!P0 LDG.E R20, desc[UR36][R14.64] ;  /* 0x000000240e148981 */ /* 0x000ea2000c1e1900 */
[----:B---3--:R-:W-:-:S03]  /*50b0*/  @P1 LOP3.LUT R5, R5, R22, RZ, 0x3c, !PT ;  /* 0x0000001605051212 */ /* 0x008fc600078e3cff */
[----:B------:R-:W3:Y:S01]  /*50c0*/  @!P0 LDG.E R22, desc[UR36][R14.64+0x8] ;  /* 0x000008240e168981 */ /* 0x000ee2000c1e1900 */
[----:B----4-:R-:W-:-:S03]  /*50d0*/  @P2 LOP3.LUT R5, R5, R26, RZ, 0x3c, !PT ;  /* 0x0000001a05052212 */ /* 0x010fc600078e3cff */
[----:B------:R-:W4:Y:S01]  /*50e0*/  @P4 LDG.E R26, desc[UR36][R14.64+0x60] ;  /* 0x000060240e1a4981 */ /* 0x000f22000c1e1900 */
[----:B------:R-:W-:-:S03]  /*50f0*/  @P3 LOP3.LUT R5, R5, R28, RZ, 0x3c, !PT ;  /* 0x0000001c05053212 */ /* 0x000fc600078e3cff */
[----:B------:R-:W4:Y:S01]  /*5100*/  @P5 LDG.E R28, desc[UR36][R14.64+0x74] ;  /* 0x000074240e1c5981 */ /* 0x000f22000c1e1900 */
[----:B------:R-:W-:-:S03]  /*5110*/  @!P0 LOP3.LUT R6, R6, R21, RZ, 0x3c, !PT ;  /* 0x0000001506068212 */ /* 0x000fc600078e3cff */
[----:B------:R-:W4:Y:S01]  /*5120*/  @P1 LDG.E R21, desc[UR36][R14.64+0x18] ;  /* 0x000018240e151981 */ /* 0x000f22000c1e1900 */
[----:B------:R-:W-:-:S03]  /*5130*/  @!P0 LOP3.LUT R4, R4, R23, RZ, 0x3c, !PT ;  /* 0x0000001704048212 */ /* 0x000fc600078e3cff */
[----:B------:R-:W4:Y:S01]  /*5140*/  @P1 LDG.E R23, desc[UR36][R14.64+0x20] ;  /* 0x000020240e171981 */ /* 0x000f22000c1e1900 */
[----:B--2---:R-:W-:-:S03]  /*5150*/  @!P0 LOP3.LUT R3, R3, R20, RZ, 0x3c, !PT ;  /* 0x0000001403038212 */ /* 0x004fc600078e3cff */
[----:B------:R-:W2:Y:S01]  /*5160*/  @P1 LDG.E R20, desc[UR36][R14.64+0x14] ;  /* 0x000014240e141981 */ /* 0x000ea2000c1e1900 */
[----:B---3--:R-:W-:-:S03]  /*5170*/  @!P0 LOP3.LUT R7, R7, R22, RZ, 0x3c, !PT ;  /* 0x0000001607078212 */ /* 0x008fc600078e3cff */
        /* <DEDUP_REMOVED lines=15> */
[----:B------:R-:W-:Y:S02]  /*5270*/  @P2 LOP3.LUT R4, R4, R23, RZ, 0x3c, !PT ;  /* 0x0000001704042212 */ /* 0x000fe400078e3cff */
[----:B------:R-:W-:Y:S01]  /*5280*/  @P3 LOP3.LUT R6, R6, R25, RZ, 0x3c, !PT ;  /* 0x0000001906063212 */ /* 0x000fe200078e3cff */
        /* <DEDUP_REMOVED lines=23> */
[----:B------:R-:W-:-:S03]  /*5400*/  @P5 LOP3.LUT R6, R6, R21, RZ, 0x3c, !PT ;  /* 0x0000001506065212 */ /* 0x000fc600078e3cff */
[----:B------:R-:W4:Y:S01]  /*5410*/  @P6 LDG.E R21, desc[UR36][R14.64+0x84] ;  /* 0x000084240e156981 */ /* 0x000f22000c1e1900 */
[----:B------:R-:W-:-:S04]  /*5420*/  @P5 LOP3.LUT R4, R4, R23, RZ, 0x3c, !PT ;  /* 0x0000001704045212 */ /* 0x000fc800078e3cff */
        /* <DEDUP_REMOVED lines=11> */
[----:B------:R-:W-:Y:S02]  /*54e0*/  @P0 LOP3.LUT R6, R6, R23, RZ, 0x3c, !PT ;  /* 0x0000001706060212 */ /* 0x000fe400078e3cff */
[----:B------:R-:W-:Y:S02]  /*54f0*/  @P0 LOP3.LUT R4, R4, R25, RZ, 0x3c, !PT ;  /* 0x0000001904040212 */ /* 0x000fe400078e3cff */
[----:B--2---:R-:W-:Y:S02]  /*5500*/  @P0 LOP3.LUT R3, R3, R20, RZ, 0x3c, !PT ;  /* 0x0000001403030212 */ /* 0x004fe400078e3cff */
[----:B---3--:R-:W-:-:S02]  /*5510*/  @P0 LOP3.LUT R7, R7, R22, RZ, 0x3c, !PT ;  /* 0x0000001607070212 */ /* 0x008fc400078e3cff */
[----:B----4-:R-:W-:Y:S02]  /*5520*/  @P0 LOP3.LUT R5, R5, R26, RZ, 0x3c, !PT ;  /* 0x0000001a05050212 */ /* 0x010fe400078e3cff */
[----:B------:R-:W-:-:S13]  /*5530*/  R2P PR, R24.B1, 0x7f ;  /* 0x0000007f18007804 */ /* 0x000fda0000001000 */
[----:B------:R-:W2:Y:S04]  /*5540*/  @P0 LDG.E R20, desc[UR36][R14.64+0xb0] ;  /* 0x0000b0240e140981 */ /* 0x000ea8000c1e1900 */
[----:B------:R-:W3:Y:S04]  /*5550*/  @P1 LDG.E R22, desc[UR36][R14.64+0xc4] ;  /* 0x0000c4240e161981 */ /* 0x000ee8000c1e1900 */
[----:B------:R-:W4:Y:S04]  /*5560*/  @P2 LDG.E R26, desc[UR36][R14.64+0xd8] ;  /* 0x0000d8240e1a2981 */ /* 0x000f28000c1e1900 */
[----:B------:R-:W4:Y:S04]  /*5570*/  @P3 LDG.E R28, desc[UR36][R14.64+0xec] ;  /* 0x0000ec240e1c3981 */ /* 0x000f28000c1e1900 */
        /* <DEDUP_REMOVED lines=22> */
[----:B------:R-:W-:-:S03]  /*56e0*/  LOP3.LUT P0, RZ, R24, 0x8000, RZ, 0xc0, !PT ;  /* 0x0000800018ff7812 */ /* 0x000fc6000780c0ff */
        /* <DEDUP_REMOVED lines=12> */
[----:B------:R-:W-:Y:S01]  /*57b0*/  @P2 LOP3.LUT R6, R6, R25, RZ, 0x3c, !PT ;  /* 0x0000001906062212 */ /* 0x000fe200078e3cff */
[----:B------:R-:W4:Y:S04]  /*57c0*/  @P4 LDG.E R24, desc[UR36][R14.64+0xf0] ;  /* 0x0000f0240e184981 */ /* 0x000f28000c1e1900 */
        /* <DEDUP_REMOVED lines=23> */
[----:B------:R-:W-:-:S03]  /*5940*/  @P6 LOP3.LUT R3, R3, R26, RZ, 0x3c, !PT ;  /* 0x0000001a03036212 */ /* 0x000fc600078e3cff */
[----:B------:R-:W3:Y:S01]  /*5950*/  @P0 LDG.E R26, desc[UR36][R14.64+0x13c] ;  /* 0x00013c240e1a0981 */ /* 0x000ee2000c1e1900 */
[----:B----4-:R-:W-:-:S03]  /*5960*/  @P4 LOP3.LUT R4, R4, R21, RZ, 0x3c, !PT ;  /* 0x0000001504044212 */ /* 0x010fc600078e3cff */
[----:B------:R-:W4:Y:S01]  /*5970*/  @P6 LDG.E R21, desc[UR36][R14.64+0x11c] ;  /* 0x00011c240e156981 */ /* 0x000f22000c1e1900 */
[----:B------:R-:W-:-:S03]  /*5980*/  @P5 LOP3.LUT R7, R7, R24, RZ, 0x3c, !PT ;  /* 0x0000001807075212 */ /* 0x000fc600078e3cff */
[----:B------:R-:W4:Y:S01]  /*5990*/  @P0 LDG.E R24, desc[UR36][R14.64+0x134] ;  /* 0x000134240e180981 */ /* 0x000f22000c1e1900 */
[----:B------:R-:W-:-:S03]  /*59a0*/  @P5 LOP3.LUT R4, R4, R25, RZ, 0x3c, !PT ;  /* 0x0000001904045212 */ /* 0x000fc600078e3cff */
[----:B------:R-:W4:Y:S01]  /*59b0*/  @P0 LDG.E R25, desc[UR36][R14.64+0x130] ;  /* 0x000130240e190981 */ /* 0x000f22000c1e1900 */
[----:B------:R-:W-:-:S05]  /*59c0*/  VIADD R19, R19, 0x10 ;  /* 0x0000001013137836 */ /* 0x000fca0000000000 */
[----:B------:R-:W-:Y:S02]  /*59d0*/  ISETP.NE.AND P1, PT, R19, 0x20, PT ;  /* 0x000000201300780c */ /* 0x000fe40003f25270 */
[----:B------:R-:W-:Y:S02]  /*59e0*/  @P6 LOP3.LUT R5, R5, R28, RZ, 0x3c, !PT ;  /* 0x0000001c05056212 */ /* 0x000fe400078e3cff */
[----:B------:R-:W-:-:S04]  /*59f0*/  @P6 LOP3.LUT R4, R4, R23, RZ, 0x3c, !PT ;  /* 0x0000001704046212 */ /* 0x000fc800078e3cff */
[----:B------:R-:W-:Y:S02]  /*5a00*/  @P0 LOP3.LUT R4, R4, R27, RZ, 0x3c, !PT ;  /* 0x0000001b04040212 */ /* 0x000fe400078e3cff */
[----:B--2---:R-:W-:Y:S02]  /*5a10*/  @P6 LOP3.LUT R7, R7, R20, RZ, 0x3c, !PT ;  /* 0x0000001407076212 */ /* 0x004fe400078e3cff */
[----:B---3--:R-:W-:Y:S02]  /*5a20*/  @P0 LOP3.LUT R3, R3, R22, RZ, 0x3c, !PT ;  /* 0x0000001603030212 */ /* 0x008fe400078e3cff */
[----:B------:R-:W-:Y:S02]  /*5a30*/  @P0 LOP3.LUT R5, R5, R26, RZ, 0x3c, !PT ;  /* 0x0000001a05050212 */ /* 0x000fe400078e3cff */
[----:B----4-:R-:W-:Y:S02]  /*5a40*/  @P6 LOP3.LUT R6, R6, R21, RZ, 0x3c, !PT ;  /* 0x0000001506066212 */ /* 0x010fe400078e3cff */
[----:B------:R-:W-:-:S02]  /*5a50*/  @P0 LOP3.LUT R7, R7, R24, RZ, 0x3c, !PT ;  /* 0x0000001807070212 */ /* 0x000fc400078e3cff */
[----:B------:R-:W-:Y:S01]  /*5a60*/  @P0 LOP3.LUT R6, R6, R25, RZ, 0x3c, !PT ;  /* 0x0000001906060212 */ /* 0x000fe200078e3cff */
[----:B------:R-:W-:Y:S06]  /*5a70*/  @P1 BRA `(.L_x_43) ;  /* 0xfffffff4004c1947 */ /* 0x000fec000383ffff */
[----:B------:R-:W-:Y:S05]  /*5a80*/  BSYNC.RECONVERGENT B3 ;  /* 0x0000000000037941 */ /* 0x000fea0003800200 */
.L_x_42:
[----:B------:R-:W-:-:S05]  /*5a90*/  VIADD R16, R16, 0x1 ;  /* 0x0000000110107836 */ /* 0x000fca0000000000 */
[----:B------:R-:W-:-:S13]  /*5aa0*/  ISETP.NE.AND P0, PT, R16, 0x5, PT ;  /* 0x000000051000780c */ /* 0x000fda0003f05270 */
[----:B------:R-:W-:Y:S05]  /*5ab0*/  @P0 BRA `(.L_x_44) ;  /* 0xfffffff400280947 */ /* 0x000fea000383ffff */
[----:B------:R-:W-:Y:S05]  /*5ac0*/  BSYNC.RECONVERGENT B2 ;  /* 0x0000000000027941 */ /* 0x000fea0003800200 */
.L_x_41:
[----:B------:R2:W-:Y:S04]  /*5ad0*/  STL.64 [R1+0x40], R6 ;  /* 0x0000400601007387 */ /* 0x0005e80000100a00 */
[----:B------:R2:W-:Y:S04]  /*5ae0*/  STL [R1+0x3c], R3 ;  /* 0x00003c0301007387 */ /* 0x0005e80000100800 */
[----:B------:R2:W-:Y:S02]  /*5af0*/  STL.64 [R1+0x48], R4 ;  /* 0x0000480401007387 */ /* 0x0005e40000100a00 */
.L_x_32:
[----:B------:R-:W-:Y:S05]  /*5b00*/  BSYNC.RECONVERGENT B0 ;  /* 0x0000000000007941 */ /* 0x000fea0003800200 */
.L_x_31:
[----:B------:R-:W-:Y:S01]  /*5b10*/  ISETP.GT.U32.AND P0, PT, R10, 0x3, PT ;  /* 0x000000030a00780c */ /* 0x000fe20003f04070 */
[----:B------:R-:W-:Y:S01]  /*5b20*/  VIADD R12, R12, 0x1 ;  /* 0x000000010c0c7836 */ /* 0x000fe20000000000 */
[--C-:B------:R-:W-:Y:S02]  /*5b30*/  SHF.R.U64 R10, R10, 0x2, R11.reuse ;  /* 0x000000020a0a7819 */ /* 0x100fe4000000120b */
[----:B------:R-:W-:Y:S02]  /*5b40*/  ISETP.GT.U32.AND.EX P0, PT, R11, RZ, PT, P0 ;  /* 0x000000ff0b00720c */ /* 0x000fe40003f04100 */
[----:B------:R-:W-:-:S11]  /*5b50*/  SHF.R.U32.HI R11, RZ, 0x2, R11 ;  /* 0x00000002ff0b7819 */ /* 0x000fd6000001160b */
[----:B------:R-:W-:Y:S05]  /*5b60*/  @P0 BRA `(.L_x_45) ;  /* 0xffffffd800ac0947 */ /* 0x000fea000383ffff */
[----:B------:R-:W-:Y:S05]  /*5b70*/  BSYNC.RECONVERGENT B1 ;  /* 0x0000000000017941 */ /* 0x000fea0003800200 */
.L_x_30:
[----:B------:R-:W3:Y:S01]  /*5b80*/  LDCU UR4, c[0x0][0x3a4] ;  /* 0x00007480ff0477ac */ /* 0x000ee20008000800 */
[----:B012---:R-:W-:-:S04]  /*5b90*/  SHF.R.U32.HI R4, RZ, 0x2, R3 ;  /* 0x00000002ff047819 */ /* 0x007fc80000011603 */
[----:B------:R-:W-:Y:S01]  /*5ba0*/  LOP3.LUT R4, R4, R3, RZ, 0x3c, !PT ;  /* 0x0000000304047212 */ /* 0x000fe200078e3cff */
[----:B------:R-:W-:-:S04]  /*5bb0*/  IMAD.SHL.U32 R3, R5, 0x10, RZ ;  /* 0x0000001005037824 */ /* 0x000fc800078e00ff */
[----:B------:R-:W-:-:S05]  /*5bc0*/  IMAD.SHL.U32 R6, R4, 0x2, RZ ;  /* 0x0000000204067824 */ /* 0x000fca00078e00ff */
[----:B------:R-:W-:Y:S01]  /*5bd0*/  LOP3.LUT R6, R4, R6, R3, 0x96, !PT ;  /* 0x0000000604067212 */ /* 0x000fe200078e9603 */
[----:B---3--:R-:W0:Y:S03]  /*5be0*/  I2F.U32.RP R8, UR4 ;  /* 0x0000000400087d06 */ /* 0x008e260008209000 */
[----:B------:R-:W-:Y:S01]  /*5bf0*/  LOP3.LUT R5, R6, R5, RZ, 0x3c, !PT ;  /* 0x0000000506057212 */ /* 0x000fe200078e3cff */
[----:B------:R-:W-:Y:S01]  /*5c00*/  IMAD.MOV.U32 R6, RZ, RZ, RZ ;  /* 0x000000ffff067224 */ /* 0x000fe200078e00ff */
[----:B------:R-:W-:Y:S02]  /*5c10*/  ISETP.NE.U32.AND P1, PT, RZ, UR4, PT ;  /* 0x00000004ff007c0c */ /* 0x000fe4000bf25070 */
[----:B------:R-:W-:Y:S01]  /*5c20*/  IADD3 R5, PT, PT, R2, 0x587c5, R5 ;  /* 0x000587c502057810 */ /* 0x000fe20007ffe005 */
[----:B0-----:R-:W0:Y:S02]  /*5c30*/  MUFU.RCP R8, R8 ;  /* 0x0000000800087308 */ /* 0x001e240000001000 */
[----:B0-----:R-:W-:-:S06]  /*5c40*/  VIADD R7, R8, 0xffffffe ;  /* 0x0ffffffe08077836 */ /* 0x001fcc0000000000 */
[----:B------:R-:W0:Y:S02]  /*5c50*/  F2I.FTZ.U32.TRUNC.NTZ R7, R7 ;  /* 0x0000000700077305 */ /* 0x000e24000021f000 */
[----:B0-----:R-:W-:-:S04]  /*5c60*/  IMAD.MOV R9, RZ, RZ, -R7 ;  /* 0x000000ffff097224 */ /* 0x001fc800078e0a07 */
[----:B------:R-:W-:-:S04]  /*5c70*/  IMAD R3, R9, UR4, RZ ;  /* 0x0000000409037c24 */ /* 0x000fc8000f8e02ff */
[----:B------:R-:W-:Y:S02]  /*5c80*/  IMAD.HI.U32 R6, R7, R3, R6 ;  /* 0x0000000307067227 */ /* 0x000fe400078e0006 */
[----:B------:R-:W0:Y:S04]  /*5c90*/  LDC R7, c[0x0][0x390] ;  /* 0x0000e400ff077b82 */ /* 0x000e280000000800 */
[----:B------:R-:W-:-:S04]  /*5ca0*/  IMAD.HI.U32 R2, R6, R5, RZ ;  /* 0x0000000506027227 */ /* 0x000fc800078e00ff */
[----:B------:R-:W-:-:S04]  /*5cb0*/  IMAD.MOV R2, RZ, RZ, -R2 ;  /* 0x000000ffff027224 */ /* 0x000fc800078e0a02 */
[----:B------:R-:W-:Y:S02]  /*5cc0*/  IMAD R5, R2, UR4, R5 ;  /* 0x0000000402057c24 */ /* 0x000fe4000f8e0205 */
[----:B------:R-:W0:Y:S03]  /*5cd0*/  LDC.64 R2, c[0x0][0x380] ;  /* 0x0000e000ff027b82 */ /* 0x000e260000000a00 */
[----:B------:R-:W-:-:S13]  /*5ce0*/  ISETP.GE.U32.AND P0, PT, R5, UR4, PT ;  /* 0x0000000405007c0c */ /* 0x000fda000bf06070 */
[----:B------:R-:W-:-:S05]  /*5cf0*/  @P0 VIADD R5, R5, -UR4 ;  /* 0x8000000405050c36 */ /* 0x000fca0008000000 */
[----:B------:R-:W-:-:S13]  /*5d00*/  ISETP.GE.U32.AND P0, PT, R5, UR4, PT ;  /* 0x0000000405007c0c */ /* 0x000fda000bf06070 */
[----:B------:R-:W-:Y:S01]  /*5d10*/  @P0 VIADD R5, R5, -UR4 ;  /* 0x8000000405050c36 */ /* 0x000fe20008000000 */
[----:B------:R-:W-:Y:S02]  /*5d20*/  @!P1 LOP3.LUT R5, RZ, UR4, RZ, 0x33, !PT ;  /* 0x00000004ff059c12 */ /* 0x000fe4000f8e33ff */
[----:B0-----:R-:W-:-:S03]  /*5d30*/  LEA R2, P0, R7, R2, 0x2 ;  /* 0x0000000207027211 */ /* 0x001fc600078010ff */
[----:B------:R-:W-:Y:S01]  /*5d40*/  VIADD R5, R5, 0x1 ;  /* 0x0000000105057836 */ /* 0x000fe20000000000 */
[----:B------:R-:W-:-:S04]  /*5d50*/  LEA.HI.X R3, R7, R3, R0, 0x2, P0 ;  /* 0x0000000307037211 */ /* 0x000fc800000f1400 */
[----:B------:R-:W-:-:S05]  /*5d60*/  IABS R5, R5 ;  /* 0x0000000500057213 */ /* 0x000fca0000000000 */
[----:B------:R-:W-:-:S05]  /*5d70*/  VIADD R5, R5, 0x7 ;  /* 0x0000000705057836 */ /* 0x000fca0000000000 */
[----:B------:R1:W-:Y:S02]  /*5d80*/  STG.E desc[UR36][R2.64], R5 ;  /* 0x0000000502007986 */ /* 0x0003e4000c101924 */
.L_x_2:
[----:B------:R-:W-:Y:S05]  /*5d90*/  BSYNC.RECONVERGENT B7 ;  /* 0x0000000000077941 */ /* 0x000fea0003800200 */
.L_x_1:
[----:B01----:R-:W0:Y:S02]  /*5da0*/  LDC.64 R2, c[0x0][0x398] ;  /* 0x0000e600ff027b82 */ /* 0x003e240000000a00 */
[----:B0-----:R-:W-:Y:S01]  /*5db0*/  STG.E desc[UR36][R2.64], RZ ;  /* 0x000000ff02007986 */ /* 0x001fe2000c101924 */
[----:B------:R-:W-:Y:S05]  /*5dc0*/  EXIT ;  /* 0x000000000000794d */ /* 0x000fea0003800000 */
.L_x_46:
[----:B------:R-:W-:-:S00]  /*5dd0*/  BRA `(.L_x_46) ;  /* 0xfffffffc00fc7947 */ /* 0x000fc0000383ffff */
[----:B------:R-:W-:-:S00]  /*5de0*/  NOP ;  /* 0x0000000000007918 */ /* 0x000fc00000000000 */
        /* <DEDUP_REMOVED lines=9> */
.L_x_195:


//--------------------- .text._Z20kernelEncontrarBombaPiiiiS_S_ --------------------------
	.section	.text._Z20kernelEncontrarBombaPiiiiS_S_,"ax",@progbits
	.align	128
        .global         _Z20kernelEncontrarBombaPiiiiS_S_
        .type           _Z20kernelEncontrarBombaPiiiiS_S_,@function
        .size           _Z20kernelEncontrarBombaPiiiiS_S_,(.L_x_196 - _Z20kernelEncontrarBombaPiiiiS_S_)
        .other          _Z20kernelEncontrarBombaPiiiiS_S_,@"STO_CUDA_ENTRY STV_DEFAULT"
_Z20kernelEncontrarBombaPiiiiS_S_:
.text._Z20kernelEncontrarBombaPiiiiS_S_:
[----:B------:R-:W-:Y:S08]  /*0000*/  LDC R1, c[0x0][0x37c] ;  /* 0x0000df00ff017b82 */ /* 0x000ff00000000800 */
[----:B------:R-:W0:Y:S01]  /*0010*/  LDC.64 R2, c[0x0][0x388] ;  /* 0x0000e200ff027b82 */ /* 0x000e220000000a00 */
[----:B------:R-:W1:Y:S01]  /*0020*/  S2R R9, SR_TID.X ;  /* 0x0000000000097919 */ /* 0x000e620000002100 */
[----:B------:R-:W2:Y:S01]  /*0030*/  LDCU.64 UR8, c[0x0][0x358] ;  /* 0x00006b00ff0877ac */ /* 0x000ea20008000a00 */
[----:B------:R-:W3:Y:S05]  /*0040*/  S2R R6, SR_TID.Y ;  /* 0x0000000000067919 */ /* 0x000eea0000002200 */
[----:B------:R-:W4:Y:S08]  /*0050*/  S2UR UR4, SR_CTAID.Y ;  /* 0x00000000000479c3 */ /* 0x000f300000002600 */
[----:B------:R-:W5:Y:S01]  /*0060*/  S2UR UR5, SR_CTAID.X ;  /* 0x00000000000579c3 */ /* 0x000f620000002500 */
[----:B0-----:R-:W-:-:S07]  /*0070*/  IABS R10, R3 ;  /* 0x00000003000a7213 */ /* 0x001fce0000000000 */
[----:B------:R-:W5:Y:S01]  /*0080*/  LDC R7, c[0x0][0x360] ;  /* 0x0000d800ff077b82 */ /* 0x000f620000000800 */
[----:B------:R-:W4:Y:S01]  /*0090*/  LDCU UR6, c[0x0][0x364] ;  /* 0x00006c80ff0677ac */ /* 0x000f220008000800 */
[----:B------:R-:W-:Y:S01]  /*00a0*/  ISETP.GT.AND P0, PT, R3, R2, PT ;  /* 0x000000020300720c */ /* 0x000fe20003f04270 */
[----:B------:R-:W0:Y:S05]  /*00b0*/  I2F.RP R11, R10 ;  /* 0x0000000a000b7306 */ /* 0x000e2a0000209400 */
[----:B------:R-:W2:Y:S03]  /*00c0*/  LDC R0, c[0x0][0x390] ;  /* 0x0000e400ff007b82 */ /* 0x000ea60000000800 */
[----:B0-----:R-:W0:Y:S01]  /*00d0*/  MUFU.RCP R11, R11 ;  /* 0x0000000b000b7308 */ /* 0x001e220000001000 */
[----:B----4-:R-:W-:Y:S01]  /*00e0*/  UIMAD UR4, UR4, UR6, URZ ;  /* 0x00000006040472a4 */ /* 0x010fe2000f8e02ff */
[----:B-----5:R-:W-:-:S05]  /*00f0*/  IMAD R8, R7, UR5, RZ ;  /* 0x0000000507087c24 */ /* 0x020fca000f8e02ff */
[----:B---3--:R-:W-:Y:S02]  /*0100*/  VIADD R14, R6, UR4 ;  /* 0x00000004060e7c36 */ /* 0x008fe40008000000 */
[----:B-1----:R-:W-:-:S04]  /*0110*/  IMAD.IADD R9, R8, 0x1, R9 ;  /* 0x0000000108097824 */ /* 0x002fc800078e0209 */
[----:B------:R-:W-:Y:S01]  /*0120*/  IMAD R12, R9, R2, R14 ;  /* 0x00000002090c7224 */ /* 0x000fe200078e020e */
[----:B--2---:R-:W-:Y:S01]  /*0130*/  IABS R15, R0 ;  /* 0x00000000000f7213 */ /* 0x004fe20000000000 */
[----:B------:R-:W-:Y:S02]  /*0140*/  @P0 IMAD R12, R14, R3, R9 ;  /* 0x000000030e0c0224 */ /* 0x000fe400078e0209 */
[----:B0-----:R-:W-:-:S03]  /*0150*/  VIADD R4, R11, 0xffffffe ;  /* 0x0ffffffe0b047836 */ /* 0x001fc60000000000 */
[----:B------:R-:W-:Y:S01]  /*0160*/  IABS R13, R12 ;  /* 0x0000000c000d7213 */ /* 0x000fe20000000000 */
[----:B------:R0:W1:Y:S02]  /*0170*/  F2I.FTZ.U32.TRUNC.NTZ R5, R4 ;  /* 0x0000000400057305 */ /* 0x000064000021f000 */
[----:B0-----:R-:W-:Y:S02]  /*0180*/  IMAD.MOV.U32 R4, RZ, RZ, RZ ;  /* 0x000000ffff047224 */ /* 0x001fe400078e00ff */
[----:B-1----:R-:W-:-:S04]  /*0190*/  IMAD.MOV R11, RZ, RZ, -R5 ;  /* 0x000000ffff0b7224 */ /* 0x002fc800078e0a05 */
[----:B------:R-:W-:-:S04]  /*01a0*/  IMAD R11, R11, R10, RZ ;  /* 0x0000000a0b0b7224 */ /* 0x000fc800078e02ff */
[----:B------:R-:W-:-:S04]  /*01b0*/  IMAD.HI.U32 R4, R5, R11, R4 ;  /* 0x0000000b05047227 */ /* 0x000fc800078e0004 */
[----:B------:R-:W-:-:S04]  /*01c0*/  IMAD.MOV.U32 R11, RZ, RZ, R13 ;  /* 0x000000ffff0b7224 */ /* 0x000fc800078e000d */
[----:B------:R-:W-:-:S04]  /*01d0*/  IMAD.HI.U32 R5, R4, R11, RZ ;  /* 0x0000000b04057227 */ /* 0x000fc800078e00ff */
[----:B------:R-:W-:-:S04]  /*01e0*/  IMAD.HI.U32 R4, R4, R15, RZ ;  /* 0x0000000f04047227 */ /* 0x000fc800078e00ff */
[----:B------:R-:W-:Y:S02]  /*01f0*/  IMAD.MOV R13, RZ, RZ, -R5 ;  /* 0x000000ffff0d7224 */ /* 0x000fe400078e0a05 */
[----:B------:R-:W-:Y:S02]  /*0200*/  IMAD.MOV R16, RZ, RZ, -R4 ;  /* 0x000000ffff107224 */ /* 0x000fe400078e0a04 */
[C---:B------:R-:W-:Y:S02]  /*0210*/  IMAD R11, R10.reuse, R13, R11 ;  /* 0x0000000d0a0b7224 */ /* 0x040fe400078e020b */
[----:B------:R-:W-:-:S03]  /*0220*/  IMAD R13, R10, R16, R15 ;  /* 0x000000100a0d7224 */ /* 0x000fc600078e020f */
[C---:B------:R-:W-:Y:S02]  /*0230*/  ISETP.GT.U32.AND P4, PT, R10.reuse, R11, PT ;  /* 0x0000000b0a00720c */ /* 0x040fe40003f84070 */
[----:B------:R-:W-:-:S11]  /*0240*/  ISETP.GT.U32.AND P5, PT, R10, R13, PT ;  /* 0x0000000d0a00720c */ /* 0x000fd60003fa4070 */
[--C-:B------:R-:W-:Y:S02]  /*0250*/  @!P4 IMAD.IADD R11, R11, 0x1, -R10.reuse ;  /* 0x000000010b0bc824 */ /* 0x100fe400078e0a0a */
[----:B------:R-:W-:Y:S02]  /*0260*/  @!P5 IMAD.IADD R13, R13, 0x1, -R10 ;  /* 0x000000010d0dd824 */ /* 0x000fe400078e0a0a */
[----:B------:R-:W-:Y:S01]  /*0270*/  @!P4 VIADD R5, R5, 0x1 ;  /* 0x000000010505c836 */ /* 0x000fe20000000000 */
[-C--:B------:R-:W-:Y:S01]  /*0280*/  ISETP.GE.U32.AND P2, PT, R11, R10.reuse, PT ;  /* 0x0000000a0b00720c */ /* 0x080fe20003f46070 */
[----:B------:R-:W-:Y:S01]  /*0290*/  @!P5 VIADD R4, R4, 0x1 ;  /* 0x000000010404d836 */ /* 0x000fe20000000000 */
[----:B------:R-:W-:Y:S02]  /*02a0*/  ISETP.GE.U32.AND P3, PT, R13, R10, PT ;  /* 0x0000000a0d00720c */ /* 0x000fe40003f66070 */
[-C--:B------:R-:W-:Y:S02]  /*02b0*/  LOP3.LUT R10, R12, R3.reuse, RZ, 0x3c, !PT ;  /* 0x000000030c0a7212 */ /* 0x080fe400078e3cff */
[----:B------:R-:W-:-:S02]  /*02c0*/  LOP3.LUT R11, R0, R3, RZ, 0x3c, !PT ;  /* 0x00000003000b7212 */ /* 0x000fc400078e3cff */
[----:B------:R-:W-:Y:S02]  /*02d0*/  ISETP.GE.AND P0, PT, R10, RZ, PT ;  /* 0x000000ff0a00720c */ /* 0x000fe40003f06270 */
[----:B------:R-:W-:-:S03]  /*02e0*/  ISETP.GE.AND P1, PT, R11, RZ, PT ;  /* 0x000000ff0b00720c */ /* 0x000fc60003f26270 */
[----:B------:R-:W-:Y:S01]  /*02f0*/  @P2 VIADD R5, R5, 0x1 ;  /* 0x0000000105052836 */ /* 0x000fe20000000000 */
[----:B------:R-:W-:Y:S01]  /*0300*/  ISETP.NE.AND P2, PT, R3, RZ, PT ;  /* 0x000000ff0300720c */ /* 0x000fe20003f45270 */
[----:B------:R-:W-:-:S04]  /*0310*/  @P3 VIADD R4, R4, 0x1 ;  /* 0x0000000104043836 */ /* 0x000fc80000000000 */
[----:B------:R-:W-:Y:S01]  /*0320*/  IMAD.MOV.U32 R11, RZ, RZ, R4 ;  /* 0x000000ffff0b7224 */ /* 0x000fe200078e0004 */
[-C--:B------:R-:W-:Y:S01]  /*0330*/  LOP3.LUT R4, RZ, R3.reuse, RZ, 0x33, !PT ;  /* 0x00000003ff047212 */ /* 0x080fe200078e33ff */
[----:B------:R-:W-:Y:S01]  /*0340*/  @!P0 IMAD.MOV R5, RZ, RZ, -R5 ;  /* 0x000000ffff058224 */ /* 0x000fe200078e0a05 */
[----:B------:R-:W-:Y:S01]  /*0350*/  ISETP.GE.AND P0, PT, R9, R3, PT ;  /* 0x000000030900720c */ /* 0x000fe20003f06270 */
[----:B------:R-:W-:-:S03]  /*0360*/  @!P1 IMAD.MOV R11, RZ, RZ, -R11 ;  /* 0x000000ffff0b9224 */ /* 0x000fc600078e0a0b */
[----:B------:R-:W-:Y:S02]  /*0370*/  ISETP.GE.OR P0, PT, R14, R2, P0 ;  /* 0x000000020e00720c */ /* 0x000fe40000706670 */
[C---:B------:R-:W-:Y:S02]  /*0380*/  SEL R10, R4.reuse, R5, !P2 ;  /* 0x00000005040a7207 */ /* 0x040fe40005000000 */
[----:B------:R-:W-:-:S03]  /*0390*/  SEL R11, R4, R11, !P2 ;  /* 0x0000000b040b7207 */ /* 0x000fc60005000000 */
[----:B------:R-:W-:Y:S02]  /*03a0*/  IMAD.MOV R13, RZ, RZ, -R10 ;  /* 0x000000ffff0d7224 */ /* 0x000fe400078e0a0a */
[----:B------:R-:W-:Y:S02]  /*03b0*/  IMAD.MOV R14, RZ, RZ, -R11 ;  /* 0x000000ffff0e7224 */ /* 0x000fe400078e0a0b */
[C---:B------:R-:W-:Y:S02]  /*03c0*/  IMAD R13, R3.reuse, R13, R12 ;  /* 0x0000000d030d7224 */ /* 0x040fe400078e020c */
[----:B------:R-:W-:Y:S01]  /*03d0*/  IMAD R14, R3, R14, R0 ;  /* 0x0000000e030e7224 */ /* 0x000fe200078e0200 */
[----:B------:R-:W-:Y:S06]  /*03e0*/  @P0 BRA `(.L_x_47) ;  /* 0x0000000400d00947 */ /* 0x000fec0003800000 */
[----:B------:R-:W0:Y:S02]  /*03f0*/  LDC.64 R4, c[0x0][0x380] ;  /* 0x0000e000ff047b82 */ /* 0x000e240000000a00 */
[----:B0-----:R-:W-:-:S05]  /*0400*/  IMAD.WIDE R2, R12, 0x4, R4 ;  /* 0x000000040c027825 */ /* 0x001fca00078e0204 */
[----:B------:R-:W2:Y:S01]  /*0410*/  LDG.E R17, desc[UR8][R2.64] ;  /* 0x0000000802117981 */ /* 0x000ea2000c1e1900 */
[----:B------:R-:W-:Y:S01]  /*0420*/  IMAD.IADD R7, R8, 0x1, R7 ;  /* 0x0000000108077824 */ /* 0x000fe200078e0207 */
[----:B------:R-:W-:Y:S01]  /*0430*/  ISETP.GE.U32.AND P0, PT, R6, UR6, PT ;  /* 0x0000000606007c0c */ /* 0x000fe2000bf06070 */
[----:B------:R-:W-:Y:S05]  /*0440*/  WARPSYNC.ALL ;  /* 0x0000000000007948 */ /* 0x000fea0003800000 */
[----:B------:R-:W0:Y:S01]  /*0450*/  S2R R16, SR_CgaCtaId ;  /* 0x0000000000107919 */ /* 0x000e220000008800 */
[----:B------:R-:W-:Y:S01]  /*0460*/  ISETP.LT.AND P0, PT, R9, R7, !P0 ;  /* 0x000000070900720c */ /* 0x000fe20004701270 */
[----:B------:R-:W-:Y:S01]  /*0470*/  UIADD3 UR5, UPT, UPT, UR4, UR6, URZ ;  /* 0x0000000604057290 */ /* 0x000fe2000fffe0ff */
[----:B------:R-:W-:-:S02]  /*0480*/  ISETP.GE.AND P1, PT, R14, R8, PT ;  /* 0x000000080e00720c */ /* 0x000fc40003f26270 */
[----:B------:R-:W-:Y:S02]  /*0490*/  ISETP.GE.AND P0, PT, R9, R8, P0 ;  /* 0x000000080900720c */ /* 0x000fe40000706270 */
[----:B------:R-:W-:Y:S02]  /*04a0*/  ISETP.LT.AND P1, PT, R14, R7, P1 ;  /* 0x000000070e00720c */ /* 0x000fe40000f21270 */
[C---:B------:R-:W-:Y:S02]  /*04b0*/  ISETP.LT.AND P0, PT, R11.reuse, UR5, P0 ;  /* 0x000000050b007c0c */ /* 0x040fe40008701270 */
[----:B------:R-:W-:Y:S02]  /*04c0*/  MOV R15, 0x400 ;  /* 0x00000400000f7802 */ /* 0x000fe40000000f00 */
[----:B------:R-:W-:-:S04]  /*04d0*/  ISETP.GE.AND P0, PT, R11, UR4, P0 ;  /* 0x000000040b007c0c */ /* 0x000fc80008706270 */
[----:B------:R-:W-:Y:S02]  /*04e0*/  PLOP3.LUT P0, PT, P0, P1, PT, 0x80, 0x8 ;  /* 0x000000000008781c */ /* 0x000fe40000703070 */
[----:B0-----:R-:W-:-:S05]  /*04f0*/  LEA R15, R16, R15, 0x18 ;  /* 0x0000000f100f7211 */ /* 0x001fca00078ec0ff */
[----:B------:R-:W-:-:S05]  /*0500*/  IMAD R12, R12, 0x4, R15 ;  /* 0x000000040c0c7824 */ /* 0x000fca00078e020f */
[----:B--2---:R0:W-:Y:S01]  /*0510*/  STS [R12], R17 ;  /* 0x000000110c007388 */ /* 0x0041e20000000800 */
[----:B------:R-:W-:Y:S06]  /*0520*/  BAR.SYNC.DEFER_BLOCKING 0x0 ;  /* 0x0000000000007b1d */ /* 0x000fec0000010000 */
[----:B------:R-:W-:Y:S05]  /*0530*/  @!P0 BRA `(.L_x_48) ;  /* 0x0000000000c48947 */ /* 0x000fea0003800000 */
[----:B------:R-:W1:Y:S01]  /*0540*/  LDC R8, c[0x0][0x398] ;  /* 0x0000e600ff087b82 */ /* 0x000e620000000800 */
[----:B------:R-:W-:Y:S01]  /*0550*/  ISETP.NE.AND P0, PT, R10, R11, PT ;  /* 0x0000000b0a00720c */ /* 0x000fe20003f05270 */
[----:B------:R-:W-:Y:S01]  /*0560*/  BSSY.RECONVERGENT B0, `(.L_x_49) ;  /* 0x0000012000007945 */ /* 0x000fe20003800200 */
[----:B------:R-:W-:-:S05]  /*0570*/  ISETP.NE.AND P1, PT, R13, R14, PT ;  /* 0x0000000e0d00720c */ /* 0x000fca0003f25270 */
[----:B------:R-:W2:Y:S08]  /*0580*/  LDC R9, c[0x0][0x3a0] ;  /* 0x0000e800ff097b82 */ /* 0x000eb00000000800 */
[----:B------:R-:W3:Y:S08]  /*0590*/  LDC.64 R6, c[0x0][0x398] ;  /* 0x0000e600ff067b82 */ /* 0x000ef00000000a00 */
[----:B------:R-:W4:Y:S01]  /*05a0*/  LDC.64 R4, c[0x0][0x3a0] ;  /* 0x0000e800ff047b82 */ /* 0x000f220000000a00 */
[----:B-1----:R-:W-:-:S02]  /*05b0*/  ISETP.LT.OR P0, PT, R8, 0x6, P0 ;  /* 0x000000060800780c */ /* 0x002fc40000701670 */
[----:B--2---:R-:W-:-:S11]  /*05c0*/  ISETP.LT.OR P1, PT, R9, 0x6, P1 ;  /* 0x000000060900780c */ /* 0x004fd60000f21670 */
[----:B------:R-:W-:Y:S05]  /*05d0*/  @P0 BRA `(.L_x_50) ;  /* 0x0000000000280947 */ /* 0x000fea0003800000 */
[----:B------:R-:W1:Y:S02]  /*05e0*/  LDS R8, [R12] ;  /* 0x000000000c087984 */ /* 0x000e640000000800 */
[----:B-1----:R-:W-:-:S13]  /*05f0*/  ISETP.NE.AND P0, PT, R8, -0x1, PT ;  /* 0xffffffff0800780c */ /* 0x002fda0003f05270 */
[----:B------:R-:W-:Y:S05]  /*0600*/  @P0 BRA `(.L_x_50) ;  /* 0x00000000001c0947 */ /* 0x000fea0003800000 */
[----:B------:R-:W1:Y:S01]  /*0610*/  S2R R10, SR_LANEID ;  /* 0x00000000000a7919 */ /* 0x000e620000000000 */
[----:B------:R-:W2:Y:S01]  /*0620*/  LDC.64 R8, c[0x0][0x398] ;  /* 0x0000e600ff087b82 */ /* 0x000ea20000000a00 */
[----:B------:R-:W-:Y:S02]  /*0630*/  VOTEU.ANY UR5, UPT, PT ;  /* 0x0000000000057886 */ /* 0x000fe400038e0100 */
[----:B------:R-:W-:Y:S02]  /*0640*/  UFLO.U32 UR7, UR5 ;  /* 0x00000005000772bd */ /* 0x000fe400080e0000 */
[----:B------:R-:W2:Y:S04]  /*0650*/  POPC R11, UR5 ;  /* 0x00000005000b7d09 */ /* 0x000ea80008000000 */
[----:B-1----:R-:W-:-:S13]  /*0660*/  ISETP.EQ.U32.AND P0, PT, R10, UR7, PT ;  /* 0x000000070a007c0c */ /* 0x002fda000bf02070 */
[----:B--2---:R1:W-:Y:S02]  /*0670*/  @P0 REDG.E.ADD.STRONG.GPU desc[UR8][R8.64], R11 ;  /* 0x0000000b0800098e */ /* 0x0043e4000c12e108 */
.L_x_50:
[----:B------:R-:W-:Y:S05]  /*0680*/  BSYNC.RECONVERGENT B0 ;  /* 0x0000000000007941 */ /* 0x000fea0003800200 */
.L_x_49:
[----:B------:R-:W-:Y:S05]  /*0690*/  @P1 BRA `(.L_x_51) ;  /* 0x0000000000281947 */ /* 0x000fea0003800000 */
[----:B-1----:R-:W1:Y:S02]  /*06a0*/  LDS R8, [R12] ;  /* 0x000000000c087984 */ /* 0x002e640000000800 */
        /* <DEDUP_REMOVED lines=9> */
.L_x_51:
[----:B------:R-:W-:Y:S05]  /*0740*/  WARPSYNC.ALL ;  /* 0x0000000000007948 */ /* 0x000fea0003800000 */
[----:B------:R-:W-:Y:S06]  /*0750*/  BAR.SYNC.DEFER_BLOCKING 0x0 ;  /* 0x0000000000007b1d */ /* 0x000fec0000010000 */
[----:B---3--:R-:W3:Y:S04]  /*0760*/  LDG.E R6, desc[UR8][R6.64] ;  /* 0x0000000806067981 */ /* 0x008ee8000c1e1900 */
[----:B----4-:R-:W3:Y:S02]  /*0770*/  LDG.E R5, desc[UR8][R4.64] ;  /* 0x0000000804057981 */ /* 0x010ee4000c1e1900 */
[----:B---3--:R-:W-:-:S13]  /*0780*/  ISETP.NE.AND P0, PT, R6, R5, PT ;  /* 0x000000050600720c */ /* 0x008fda0003f05270 */
[----:B------:R-:W-:Y:S05]  /*0790*/  @!P0 BRA `(.L_x_52) ;  /* 0x0000000000208947 */ /* 0x000fea0003800000 */
[C---:B------:R-:W-:Y:S02]  /*07a0*/  ISETP.NE.AND P0, PT, R5.reuse, 0x1, PT ;  /* 0x000000010500780c */ /* 0x040fe40003f05270 */
[C---:B------:R-:W-:Y:S02]  /*07b0*/  ISETP.NE.AND P1, PT, R6.reuse, 0x1, PT ;  /* 0x000000010600780c */ /* 0x040fe40003f25270 */
[----:B------:R-:W-:Y:S02]  /*07c0*/  ISETP.EQ.AND P0, PT, R6, 0x5, !P0 ;  /* 0x000000050600780c */ /* 0x000fe40004702270 */
[----:B------:R-:W-:-:S04]  /*07d0*/  ISETP.NE.OR P1, PT, R5, 0x5, P1 ;  /* 0x000000050500780c */ /* 0x000fc80000f25670 */
[----:B------:R-:W-:-:S13]  /*07e0*/  PLOP3.LUT P0, PT, P0, P1, PT, 0x8, 0x80 ;  /* 0x000000000080781c */ /* 0x000fda0000702170 */
[----:B------:R-:W-:Y:S02]  /*07f0*/  @!P0 IMAD R0, R0, 0x4, R15 ;  /* 0x0000000400008824 */ /* 0x000fe400078e020f */
[----:B------:R-:W-:-:S05]  /*0800*/  @!P0 IMAD.MOV.U32 R5, RZ, RZ, 0x42 ;  /* 0x00000042ff058424 */ /* 0x000fca00078e00ff */
[----:B------:R3:W-:Y:S02]  /*0810*/  @!P0 STS [R0], R5 ;  /* 0x0000000500008388 */ /* 0x0007e40000000800 */
.L_x_52:
[----:B---3--:R-:W3:Y:S04]  /*0820*/  LDS R5, [R12] ;  /* 0x000000000c057984 */ /* 0x008ee80000000800 */
[----:B---3--:R3:W-:Y:S01]  /*0830*/  STG.E desc[UR8][R2.64], R5 ;  /* 0x0000000502007986 */ /* 0x0087e2000c101908 */
[----:B------:R-:W-:Y:S05]  /*0840*/  BRA `(.L_x_47) ;  /* 0x0000000000b87947 */ /* 0x000fea0003800000 */
.L_x_48:
[----:B0-----:R-:W0:Y:S01]  /*0850*/  LDC R12, c[0x0][0x398] ;  /* 0x0000e600ff0c7b82 */ /* 0x001e220000000800 */
[----:B------:R-:W-:Y:S01]  /*0860*/  ISETP.NE.AND P0, PT, R10, R11, PT ;  /* 0x0000000b0a00720c */ /* 0x000fe20003f05270 */
[----:B------:R-:W-:Y:S01]  /*0870*/  BSSY.RECONVERGENT B0, `(.L_x_53) ;  /* 0x0000012000007945 */ /* 0x000fe20003800200 */
[----:B------:R-:W-:-:S05]  /*0880*/  ISETP.NE.AND P1, PT, R13, R14, PT ;  /* 0x0000000e0d00720c */ /* 0x000fca0003f25270 */
[----:B------:R-:W1:Y:S08]  /*0890*/  LDC R15, c[0x0][0x3a0] ;  /* 0x0000e800ff0f7b82 */ /* 0x000e700000000800 */
[----:B------:R-:W2:Y:S08]  /*08a0*/  LDC.64 R8, c[0x0][0x398] ;  /* 0x0000e600ff087b82 */ /* 0x000eb00000000a00 */
[----:B------:R-:W3:Y:S01]  /*08b0*/  LDC.64 R6, c[0x0][0x3a0] ;  /* 0x0000e800ff067b82 */ /* 0x000ee20000000a00 */
[----:B0-----:R-:W-:-:S02]  /*08c0*/  ISETP.LT.OR P0, PT, R12, 0x6, P0 ;  /* 0x000000060c00780c */ /* 0x001fc40000701670 */
[----:B-1----:R-:W-:-:S11]  /*08d0*/  ISETP.LT.OR P1, PT, R15, 0x6, P1 ;  /* 0x000000060f00780c */ /* 0x002fd60000f21670 */
[----:B------:R-:W-:Y:S05]  /*08e0*/  @P0 BRA `(.L_x_54) ;  /* 0x0000000000280947 */ /* 0x000fea0003800000 */
[----:B------:R-:W4:Y:S02]  /*08f0*/  LDG.E R10, desc[UR8][R2.64] ;  /* 0x00000008020a7981 */ /* 0x000f24000c1e1900 */
[----:B----4-:R-:W-:-:S13]  /*0900*/  ISETP.NE.AND P0, PT, R10, -0x1, PT ;  /* 0xffffffff0a00780c */ /* 0x010fda0003f05270 */
[----:B------:R-:W-:Y:S05]  /*0910*/  @P0 BRA `(.L_x_54) ;  /* 0x00000000001c0947 */ /* 0x000fea0003800000 */
[----:B------:R-:W0:Y:S01]  /*0920*/  S2R R12, SR_LANEID ;  /* 0x00000000000c7919 */ /* 0x000e220000000000 */
[----:B------:R-:W1:Y:S01]  /*0930*/  LDC.64 R10, c[0x0][0x398] ;  /* 0x0000e600ff0a7b82 */ /* 0x000e620000000a00 */
[----:B------:R-:W-:Y:S02]  /*0940*/  VOTEU.ANY UR5, UPT, PT ;  /* 0x0000000000057886 */ /* 0x000fe400038e0100 */
[----:B------:R-:W-:Y:S02]  /*0950*/  UFLO.U32 UR7, UR5 ;  /* 0x00000005000772bd */ /* 0x000fe400080e0000 */
[----:B------:R-:W1:Y:S04]  /*0960*/  POPC R13, UR5 ;  /* 0x00000005000d7d09 */ /* 0x000e680008000000 */
[----:B0-----:R-:W-:-:S13]  /*0970*/  ISETP.EQ.U32.AND P0, PT, R12, UR7, PT ;  /* 0x000000070c007c0c */ /* 0x001fda000bf02070 */
[----:B-1----:R0:W-:Y:S02]  /*0980*/  @P0 REDG.E.ADD.STRONG.GPU desc[UR8][R10.64], R13 ;  /* 0x0000000d0a00098e */ /* 0x0021e4000c12e108 */
.L_x_54:
[----:B------:R-:W-:Y:S05]  /*0990*/  BSYNC.RECONVERGENT B0 ;  /* 0x0000000000007941 */ /* 0x000fea0003800200 */
.L_x_53:
[----:B------:R-:W-:Y:S05]  /*09a0*/  @P1 BRA `(.L_x_55) ;  /* 0x0000000000281947 */ /* 0x000fea0003800000 */
[----:B------:R-:W4:Y:S02]  /*09b0*/  LDG.E R2, desc[UR8][R2.64] ;  /* 0x0000000802027981 */ /* 0x000f24000c1e1900 */
[----:B----4-:R-:W-:-:S13]  /*09c0*/  ISETP.NE.AND P0, PT, R2, -0x1, PT ;  /* 0xffffffff0200780c */ /* 0x010fda0003f05270 */
[----:B------:R-:W-:Y:S05]  /*09d0*/  @P0 BRA `(.L_x_55) ;  /* 0x00000000001c0947 */ /* 0x000fea0003800000 */
[----:B0-----:R-:W0:Y:S01]  /*09e0*/  S2R R10, SR_LANEID ;  /* 0x00000000000a7919 */ /* 0x001e220000000000 */
[----:B------:R-:W1:Y:S01]  /*09f0*/  LDC.64 R2, c[0x0][0x3a0] ;  /* 0x0000e800ff027b82 */ /* 0x000e620000000a00 */
[----:B------:R-:W-:Y:S02]  /*0a00*/  VOTEU.ANY UR5, UPT, PT ;  /* 0x0000000000057886 */ /* 0x000fe400038e0100 */
[----:B------:R-:W-:Y:S02]  /*0a10*/  UFLO.U32 UR7, UR5 ;  /* 0x00000005000772bd */ /* 0x000fe400080e0000 */
[----:B------:R-:W1:Y:S04]  /*0a20*/  POPC R11, UR5 ;  /* 0x00000005000b7d09 */ /* 0x000e680008000000 */
[----:B0-----:R-:W-:-:S13]  /*0a30*/  ISETP.EQ.U32.AND P0, PT, R10, UR7, PT ;  /* 0x000000070a007c0c */ /* 0x001fda000bf02070 */
[----:B-1----:R1:W-:Y:S02]  /*0a40*/  @P0 REDG.E.ADD.STRONG.GPU desc[UR8][R2.64], R11 ;  /* 0x0000000b0200098e */ /* 0x0023e4000c12e108 */
.L_x_55:
[----:B------:R-:W-:Y:S05]  /*0a50*/  WARPSYNC.ALL ;  /* 0x0000000000007948 */ /* 0x000fea0003800000 */
[----:B------:R-:W-:Y:S06]  /*0a60*/  BAR.SYNC.DEFER_BLOCKING 0x0 ;  /* 0x0000000000007b1d */ /* 0x000fec0000010000 */
[----:B--2---:R-:W2:Y:S04]  /*0a70*/  LDG.E R8, desc[UR8][R8.64] ;  /* 0x0000000808087981 */ /* 0x004ea8000c1e1900 */
[----:B---3--:R-:W2:Y:S02]  /*0a80*/  LDG.E R7, desc[UR8][R6.64] ;  /* 0x0000000806077981 */ /* 0x008ea4000c1e1900 */
[----:B--2---:R-:W-:-:S13]  /*0a90*/  ISETP.NE.AND P0, PT, R8, R7, PT ;  /* 0x000000070800720c */ /* 0x004fda0003f05270 */
[----:B------:R-:W-:Y:S05]  /*0aa0*/  @!P0 BRA `(.L_x_47) ;  /* 0x0000000000208947 */ /* 0x000fea0003800000 */
[C---:B------:R-:W-:Y:S02]  /*0ab0*/  ISETP.NE.AND P0, PT, R7.reuse, 0x1, PT ;  /* 0x000000010700780c */ /* 0x040fe40003f05270 */
[C---:B------:R-:W-:Y:S02]  /*0ac0*/  ISETP.NE.AND P1, PT, R8.reuse, 0x1, PT ;  /* 0x000000010800780c */ /* 0x040fe40003f25270 */
[----:B------:R-:W-:Y:S02]  /*0ad0*/  ISETP.EQ.AND P0, PT, R8, 0x5, !P0 ;  /* 0x000000050800780c */ /* 0x000fe40004702270 */
[----:B------:R-:W-:-:S04]  /*0ae0*/  ISETP.NE.OR P1, PT, R7, 0x5, P1 ;  /* 0x000000050700780c */ /* 0x000fc80000f25670 */
[----:B------:R-:W-:-:S13]  /*0af0*/  PLOP3.LUT P0, PT, P0, P1, PT, 0x8, 0x80 ;  /* 0x000000000080781c */ /* 0x000fda0000702170 */
[----:B------:R-:W-:-:S04]  /*0b00*/  @!P0 IMAD.WIDE R4, R0, 0x4, R4 ;  /* 0x0000000400048825 */ /* 0x000fc800078e0204 */
[----:B-1----:R-:W-:-:S05]  /*0b10*/  @!P0 IMAD.MOV.U32 R3, RZ, RZ, 0x42 ;  /* 0x00000042ff038424 */ /* 0x002fca00078e00ff */
[----:B------:R4:W-:Y:S02]  /*0b20*/  @!P0 STG.E desc[UR8][R4.64], R3 ;  /* 0x0000000304008986 */ /* 0x0009e4000c101908 */
.L_x_47:
[----:B-1-34-:R-:W1:Y:S08]  /*0b30*/  LDC.64 R2, c[0x0][0x3a0] ;  /* 0x0000e800ff027b82 */ /* 0x01ae700000000a00 */
[----:B------:R-:W3:Y:S01]  /*0b40*/  LDC.64 R4, c[0x0][0x398] ;  /* 0x0000e600ff047b82 */ /* 0x000ee20000000a00 */
[----:B-1----:R-:W-:Y:S04]  /*0b50*/  STG.E desc[UR8][R2.64], RZ ;  /* 0x000000ff02007986 */ /* 0x002fe8000c101908 */
[----:B---3--:R-:W-:Y:S01]  /*0b60*/  STG.E desc[UR8][R4.64], RZ ;  /* 0x000000ff04007986 */ /* 0x008fe2000c101908 */
[----:B------:R-:W-:Y:S05]  /*0b70*/  EXIT ;  /* 0x000000000000794d */ /* 0x000fea0003800000 */
.L_x_56:
        /* <DEDUP_REMOVED lines=16> */
.L_x_196:


//--------------------- .text._Z22kernelEncontrarCaminosPiiiS_iPbi --------------------------
	.section	.text._Z22kernelEncontrarCaminosPiiiS_iPbi,"ax",@progbits
	.align	128
        .global         _Z22kernelEncontrarCaminosPiiiS_iPbi
        .type           _Z22kernelEncontrarCaminosPiiiS_iPbi,@function
        .size           _Z22kernelEncontrarCaminosPiiiS_iPbi,(.L_x_197 - _Z22kernelEncontrarCaminosPiiiS_iPbi)
        .other          _Z22kernelEncontrarCaminosPiiiS_iPbi,@"STO_CUDA_ENTRY STV_DEFAULT"
_Z22kernelEncontrarCaminosPiiiS_iPbi:
.text._Z22kernelEncontrarCaminosPiiiS_iPbi:
[----:B------:R-:W0:Y:S01]  /*0000*/  LDC R1, c[0x0][0x37c] ;  /* 0x0000df00ff017b82 */ /* 0x000e220000000800 */
[----:B------:R-:W1:Y:S07]  /*0010*/  S2R R3, SR_TID.X ;  /* 0x0000000000037919 */ /* 0x000e6e0000002100 */
[----:B------:R-:W2:Y:S01]  /*0020*/  LDC.64 R4, c[0x0][0x388] ;  /* 0x0000e200ff047b82 */ /* 0x000ea20000000a00 */
[----:B------:R-:W3:Y:S01]  /*0030*/  LDCU UR5, c[0x0][0x2fc] ;  /* 0x00005f80ff0577ac */ /* 0x000ee20008000800 */
[----:B0-----:R-:W-:Y:S01]  /*0040*/  VIADD R1, R1, 0xffffffe8 ;  /* 0xffffffe801017836 */ /* 0x001fe20000000000 */
[----:B------:R-:W0:Y:S01]  /*0050*/  S2R R28, SR_TID.Y ;  /* 0x00000000001c7919 */ /* 0x000e220000002200 */
[----:B------:R-:W4:Y:S04]  /*0060*/  LDCU UR41, c[0x0][0x360] ;  /* 0x00006c00ff2977ac */ /* 0x000f280008000800 */
[----:B------:R-:W4:Y:S01]  /*0070*/  S2UR UR38, SR_CTAID.X ;  /* 0x00000000002679c3 */ /* 0x000f220000002500 */
[----:B------:R-:W5:Y:S01]  /*0080*/  LDCU UR42, c[0x0][0x364] ;  /* 0x00006c80ff2a77ac */ /* 0x000f620008000800 */
[----:B------:R-:W3:Y:S06]  /*0090*/  LDCU.64 UR36, c[0x0][0x358] ;  /* 0x00006b00ff2477ac */ /* 0x000eec0008000a00 */
[----:B------:R-:W5:Y:S08]  /*00a0*/  S2UR UR39, SR_CTAID.Y ;  /* 0x00000000002779c3 */ /* 0x000f700000002600 */
[----:B------:R-:W3:Y:S01]  /*00b0*/  LDC.64 R16, c[0x0][0x380] ;  /* 0x0000e000ff107b82 */ /* 0x000ee20000000a00 */
[----:B--2---:R-:W-:Y:S01]  /*00c0*/  ISETP.GT.AND P0, PT, R5, R4, PT ;  /* 0x000000040500720c */ /* 0x004fe20003f04270 */
[----:B----4-:R-:W-:-:S06]  /*00d0*/  UIMAD UR38, UR38, UR41, URZ ;  /* 0x00000029262672a4 */ /* 0x010fcc000f8e02ff */
[----:B------:R-:W2:Y:S01]  /*00e0*/  LDC R2, c[0x0][0x398] ;  /* 0x0000e600ff027b82 */ /* 0x000ea20000000800 */
[----:B-1----:R-:W-:Y:S01]  /*00f0*/  VIADD R3, R3, UR38 ;  /* 0x0000002603037c36 */ /* 0x002fe20008000000 */
[----:B-----5:R-:W-:-:S06]  /*0100*/  UIMAD UR39, UR39, UR42, URZ ;  /* 0x0000002a272772a4 */ /* 0x020fcc000f8e02ff */
[----:B0-----:R-:W-:-:S04]  /*0110*/  VIADD R0, R28, UR39 ;  /* 0x000000271c007c36 */ /* 0x001fc80008000000 */
[----:B------:R-:W-:Y:S02]  /*0120*/  IMAD R7, R3, R4, R0 ;  /* 0x0000000403077224 */ /* 0x000fe400078e0200 */
[----:B------:R-:W-:-:S04]  /*0130*/  @P0 IMAD R7, R0, R5, R3 ;  /* 0x0000000500070224 */ /* 0x000fc800078e0203 */
[----:B---3--:R-:W-:-:S05]  /*0140*/  IMAD.WIDE R34, R7, 0x4, R16 ;  /* 0x0000000407227825 */ /* 0x008fca00078e0210 */
[----:B------:R-:W3:Y:S01]  /*0150*/  LDG.E R9, desc[UR36][R34.64] ;  /* 0x0000002422097981 */ /* 0x000ee2000c1e1900 */
[----:B------:R-:W-:Y:S01]  /*0160*/  IABS R13, R5 ;  /* 0x00000005000d7213 */ /* 0x000fe20000000000 */
[----:B------:R-:W0:Y:S01]  /*0170*/  S2UR UR4, SR_CgaCtaId ;  /* 0x00000000000479c3 */ /* 0x000e220000008800 */
[----:B--2---:R-:W-:Y:S01]  /*0180*/  IABS R12, R2 ;  /* 0x00000002000c7213 */ /* 0x004fe20000000000 */
[----:B------:R-:W-:Y:S01]  /*0190*/  UIADD3 UR41, UPT, UPT, UR38, UR41, URZ ;  /* 0x0000002926297290 */ /* 0x000fe2000fffe0ff */
[----:B------:R-:W1:Y:S01]  /*01a0*/  I2F.RP R6, R13 ;  /* 0x0000000d00067306 */ /* 0x000e620000209400 */
[----:B------:R-:W-:Y:S01]  /*01b0*/  ISETP.NE.AND P2, PT, R5, RZ, PT ;  /* 0x000000ff0500720c */ /* 0x000fe20003f45270 */
[----:B------:R-:W-:Y:S01]  /*01c0*/  UMOV UR40, 0x400 ;  /* 0x0000040000287882 */ /* 0x000fe20000000000 */
[----:B------:R-:W-:-:S05]  /*01d0*/  UIADD3 UR43, UPT, UPT, UR39, UR42, URZ ;  /* 0x0000002a272b7290 */ /* 0x000fca000fffe0ff */
[----:B-1----:R-:W1:Y:S01]  /*01e0*/  MUFU.RCP R6, R6 ;  /* 0x0000000600067308 */ /* 0x002e620000001000 */
[----:B0-----:R-:W-:Y:S01]  /*01f0*/  ULEA UR40, UR4, UR40, 0x18 ;  /* 0x0000002804287291 */ /* 0x001fe2000f8ec0ff */
[----:B------:R-:W0:Y:S05]  /*0200*/  LDCU UR4, c[0x0][0x2f8] ;  /* 0x00005f00ff0477ac */ /* 0x000e2a0008000800 */
[----:B------:R-:W-:Y:S01]  /*0210*/  LEA R24, R7, UR40, 0x2 ;  /* 0x0000002807187c11 */ /* 0x000fe2000f8e10ff */
[----:B-1----:R-:W-:Y:S01]  /*0220*/  VIADD R10, R6, 0xffffffe ;  /* 0x0ffffffe060a7836 */ /* 0x002fe20000000000 */
[----:B------:R-:W-:-:S03]  /*0230*/  IABS R6, R7 ;  /* 0x0000000700067213 */ /* 0x000fc60000000000 */
[----:B------:R1:W2:Y:S02]  /*0240*/  F2I.FTZ.U32.TRUNC.NTZ R11, R10 ;  /* 0x0000000a000b7305 */ /* 0x0002a4000021f000 */
[----:B-1----:R-:W-:Y:S02]  /*0250*/  HFMA2 R10, -RZ, RZ, 0, 0 ;  /* 0x00000000ff0a7431 */ /* 0x002fe400000001ff */
[----:B--2---:R-:W-:-:S04]  /*0260*/  IMAD.MOV R8, RZ, RZ, -R11 ;  /* 0x000000ffff087224 */ /* 0x004fc800078e0a0b */
[----:B------:R-:W-:-:S04]  /*0270*/  IMAD R15, R8, R13, RZ ;  /* 0x0000000d080f7224 */ /* 0x000fc800078e02ff */
[----:B------:R-:W-:-:S06]  /*0280*/  IMAD.HI.U32 R11, R11, R15, R10 ;  /* 0x0000000f0b0b7227 */ /* 0x000fcc00078e000a */
[----:B------:R-:W-:-:S04]  /*0290*/  IMAD.HI.U32 R8, R11, R12, RZ ;  /* 0x0000000c0b087227 */ /* 0x000fc800078e00ff */
[----:B------:R-:W-:Y:S02]  /*02a0*/  IMAD.MOV R10, RZ, RZ, -R8 ;  /* 0x000000ffff0a7224 */ /* 0x000fe400078e0a08 */
[----:B------:R-:W-:-:S04]  /*02b0*/  IMAD.HI.U32 R11, R11, R6, RZ ;  /* 0x000000060b0b7227 */ /* 0x000fc800078e00ff */
[----:B------:R-:W-:Y:S02]  /*02c0*/  IMAD R10, R13, R10, R12 ;  /* 0x0000000a0d0a7224 */ /* 0x000fe400078e020c */
[----:B------:R-:W-:-:S03]  /*02d0*/  IMAD.MOV R12, RZ, RZ, -R11 ;  /* 0x000000ffff0c7224 */ /* 0x000fc600078e0a0b */
[C---:B------:R-:W-:Y:S01]  /*02e0*/  ISETP.GT.U32.AND P1, PT, R13.reuse, R10, PT ;  /* 0x0000000a0d00720c */ /* 0x040fe20003f24070 */
[----:B------:R-:W-:Y:S01]  /*02f0*/  IMAD R6, R13, R12, R6 ;  /* 0x0000000c0d067224 */ /* 0x000fe200078e0206 */
[----:B------:R-:W-:-:S04]  /*0300*/  LOP3.LUT R12, R7, R5, RZ, 0x3c, !PT ;  /* 0x00000005070c7212 */ /* 0x000fc800078e3cff */
[----:B------:R-:W-:-:S07]  /*0310*/  ISETP.GT.U32.AND P4, PT, R13, R6, PT ;  /* 0x000000060d00720c */ /* 0x000fce0003f84070 */
[--C-:B------:R-:W-:Y:S02]  /*0320*/  @!P1 IMAD.IADD R10, R10, 0x1, -R13.reuse ;  /* 0x000000010a0a9824 */ /* 0x100fe400078e0a0d */
[----:B------:R-:W-:Y:S01]  /*0330*/  @!P1 VIADD R8, R8, 0x1 ;  /* 0x0000000108089836 */ /* 0x000fe20000000000 */
[----:B------:R-:W-:Y:S02]  /*0340*/  ISETP.GE.AND P1, PT, R12, RZ, PT ;  /* 0x000000ff0c00720c */ /* 0x000fe40003f26270 */
[----:B------:R-:W-:Y:S01]  /*0350*/  ISETP.GE.U32.AND P0, PT, R10, R13, PT ;  /* 0x0000000d0a00720c */ /* 0x000fe20003f06070 */
[----:B------:R-:W-:Y:S01]  /*0360*/  @!P4 IMAD.IADD R6, R6, 0x1, -R13 ;  /* 0x000000010606c824 */ /* 0x000fe200078e0a0d */
[----:B------:R-:W-:Y:S01]  /*0370*/  LOP3.LUT R10, R2, R5, RZ, 0x3c, !PT ;  /* 0x00000005020a7212 */ /* 0x000fe200078e3cff */
[----:B------:R-:W-:-:S03]  /*0380*/  @!P4 VIADD R11, R11, 0x1 ;  /* 0x000000010b0bc836 */ /* 0x000fc60000000000 */
[----:B------:R-:W-:Y:S02]  /*0390*/  ISETP.GE.AND P5, PT, R10, RZ, PT ;  /* 0x000000ff0a00720c */ /* 0x000fe40003fa6270 */
[----:B------:R-:W-:Y:S02]  /*03a0*/  ISETP.GE.U32.AND P3, PT, R6, R13, PT ;  /* 0x0000000d0600720c */ /* 0x000fe40003f66070 */
[----:B------:R-:W-:-:S03]  /*03b0*/  LOP3.LUT R6, RZ, R5, RZ, 0x33, !PT ;  /* 0x00000005ff067212 */ /* 0x000fc600078e33ff */
[----:B------:R-:W-:Y:S02]  /*03c0*/  @P0 IADD3 R8, PT, PT, R8, 0x1, RZ ;  /* 0x0000000108080810 */ /* 0x000fe40007ffe0ff */
[----:B------:R-:W-:-:S04]  /*03d0*/  ISETP.GE.U32.AND P0, PT, R28, UR42, PT ;  /* 0x0000002a1c007c0c */ /* 0x000fc8000bf06070 */
[----:B------:R-:W-:Y:S01]  /*03e0*/  @!P5 IMAD.MOV R8, RZ, RZ, -R8 ;  /* 0x000000ffff08d224 */ /* 0x000fe200078e0a08 */
[----:B------:R-:W-:Y:S01]  /*03f0*/  ISETP.LT.AND P0, PT, R3, UR41, !P0 ;  /* 0x0000002903007c0c */ /* 0x000fe2000c701270 */
[----:B------:R-:W-:-:S03]  /*0400*/  @P3 VIADD R11, R11, 0x1 ;  /* 0x000000010b0b3836 */ /* 0x000fc60000000000 */
[----:B------:R-:W-:Y:S01]  /*0410*/  SEL R8, R6, R8, !P2 ;  /* 0x0000000806087207 */ /* 0x000fe20005000000 */
[----:B------:R-:W-:Y:S01]  /*0420*/  @!P1 IMAD.MOV R11, RZ, RZ, -R11 ;  /* 0x000000ffff0b9224 */ /* 0x000fe200078e0a0b */
[----:B------:R-:W-:-:S03]  /*0430*/  ISETP.GE.AND P0, PT, R3, UR38, P0 ;  /* 0x0000002603007c0c */ /* 0x000fc60008706270 */
[----:B------:R-:W-:Y:S01]  /*0440*/  IMAD.MOV R10, RZ, RZ, -R8 ;  /* 0x000000ffff0a7224 */ /* 0x000fe200078e0a08 */
[----:B------:R-:W-:Y:S02]  /*0450*/  ISETP.GE.AND P0, PT, R8, UR39, P0 ;  /* 0x0000002708007c0c */ /* 0x000fe40008706270 */
[----:B------:R-:W-:Y:S01]  /*0460*/  SEL R19, R6, R11, !P2 ;  /* 0x0000000b06137207 */ /* 0x000fe20005000000 */
[----:B------:R-:W-:Y:S01]  /*0470*/  IMAD R10, R5, R10, R2 ;  /* 0x0000000a050a7224 */ /* 0x000fe200078e0202 */
[----:B------:R-:W-:-:S04]  /*0480*/  ISETP.LT.AND P0, PT, R8, UR43, P0 ;  /* 0x0000002b08007c0c */ /* 0x000fc80008701270 */
[----:B------:R-:W-:-:S04]  /*0490*/  ISETP.GE.AND P4, PT, R10, UR41, PT ;  /* 0x000000290a007c0c */ /* 0x000fc8000bf86270 */
[----:B------:R-:W-:Y:S02]  /*04a0*/  ISETP.GE.AND P3, PT, R10, UR38, !P4 ;  /* 0x000000260a007c0c */ /* 0x000fe4000e766270 */
[----:B0-----:R-:W-:Y:S02]  /*04b0*/  IADD3 R22, P4, PT, R1, UR4, RZ ;  /* 0x0000000401167c10 */ /* 0x001fe4000ff9e0ff */
[----:B------:R-:W-:Y:S02]  /*04c0*/  PLOP3.LUT P0, PT, P0, P3, PT, 0x80, 0x8 ;  /* 0x000000000008781c */ /* 0x000fe40000707070 */
[----:B------:R-:W-:Y:S01]  /*04d0*/  IADD3.X R23, PT, PT, RZ, UR5, RZ, P4, !PT ;  /* 0x00000005ff177c10 */ /* 0x000fe2000a7fe4ff */
[----:B---3--:R0:W-:Y:S01]  /*04e0*/  STS [R24], R9 ;  /* 0x0000000918007388 */ /* 0x0081e20000000800 */
[----:B------:R-:W-:Y:S09]  /*04f0*/  BAR.SYNC.DEFER_BLOCKING 0x0 ;  /* 0x0000000000007b1d */ /* 0x000ff20000010000 */
[----:B------:R-:W-:Y:S05]  /*0500*/  @!P0 BRA `(.L_x_57) ;  /* 0x0000001c00ec8947 */ /* 0x000fea0003800000 */
[----:B------:R-:W-:Y:S01]  /*0510*/  ISETP.GE.AND P0, PT, R3, R5, PT ;  /* 0x000000050300720c */ /* 0x000fe20003f06270 */
[----:B------:R-:W-:Y:S03]  /*0520*/  BSSY B9, `(.L_x_58) ;  /* 0x00001f6000097945 */ /* 0x000fe60003800000 */
[----:B------:R-:W-:-:S04]  /*0530*/  ISETP.GE.OR P0, PT, R0, R4, P0 ;  /* 0x000000040000720c */ /* 0x000fc80000706670 */
[----:B------:R-:W-:-:S13]  /*0540*/  ISETP.NE.OR P0, PT, R7, R2, P0 ;  /* 0x000000020700720c */ /* 0x000fda0000705670 */
[----:B------:R-:W-:Y:S05]  /*0550*/  @P0 BRA `(.L_x_59) ;  /* 0x0000001c00c80947 */ /* 0x000fea0003800000 */
[----:B------:R-:W-:Y:S01]  /*0560*/  LEA R25, R2, UR40, 0x2 ;  /* 0x0000002802197c11 */ /* 0x000fe2000f8e10ff */
[----:B------:R-:W1:Y:S04]  /*0570*/  LDCU UR4, c[0x0][0x3a8] ;  /* 0x00007500ff0477ac */ /* 0x000e680008000800 */
[----:B------:R-:W2:Y:S02]  /*0580*/  LDS R4, [R25] ;  /* 0x0000000019047984 */ /* 0x000ea40000000800 */
[C---:B--2---:R-:W-:Y:S02]  /*0590*/  ISETP.NE.AND P0, PT, R4.reuse, -0x1, PT ;  /* 0xffffffff0400780c */ /* 0x044fe40003f05270 */
[----:B-1----:R-:W-:-:S13]  /*05a0*/  ISETP.NE.AND P1, PT, R4, UR4, PT ;  /* 0x0000000404007c0c */ /* 0x002fda000bf25270 */
[----:B------:R-:W-:Y:S05]  /*05b0*/  @P0 BRA P1, `(.L_x_59) ;  /* 0x0000001c00b00947 */ /* 0x000fea0000800000 */
[----:B------:R-:W-:Y:S01]  /*05c0*/  MOV R8, 0x0 ;  /* 0x0000000000087802 */ /* 0x000fe20000000f00 */
[----:B------:R1:W-:Y:S01]  /*05d0*/  STL.64 [R1], R2 ;  /* 0x0000000201007387 */ /* 0x0003e20000100a00 */
[----:B------:R-:W2:Y:S01]  /*05e0*/  LDCU.64 UR4, c[0x4][0x68] ;  /* 0x01000d00ff0477ac */ /* 0x000ea20008000a00 */
[----:B------:R-:W-:Y:S02]  /*05f0*/  IMAD.MOV.U32 R6, RZ, RZ, R22 ;  /* 0x000000ffff067224 */ /* 0x000fe400078e0016 */
[----:B------:R1:W-:Y:S01]  /*0600*/  STL [R1+0x8], R0 ;  /* 0x0000080001007387 */ /* 0x0003e20000100800 */
[----:B0-----:R-:W0:Y:S01]  /*0610*/  LDC.64 R8, c[0x4][R8] ;  /* 0x0100000008087b82 */ /* 0x001e220000000a00 */
[----:B------:R-:W-:Y:S02]  /*0620*/  IMAD.MOV.U32 R7, RZ, RZ, R23 ;  /* 0x000000ffff077224 */ /* 0x000fe400078e0017 */
[----:B--2---:R-:W-:Y:S02]  /*0630*/  IMAD.U32 R4, RZ, RZ, UR4 ;  /* 0x00000004ff047e24 */ /* 0x004fe4000f8e00ff */
[----:B-1----:R-:W-:-:S07]  /*0640*/  IMAD.U32 R5, RZ, RZ, UR5 ;  /* 0x00000005ff057e24 */ /* 0x002fce000f8e00ff */
[----:B------:R-:W-:-:S07]  /*0650*/  LEPC R20, `(.L_x_60) ;  /* 0x000000001014794e */ /* 0x000fce0000000000 */
[----:B0-----:R-:W-:Y:S05]  /*0660*/  CALL.ABS.NOINC R8 ;  /* 0x0000000008007343 */ /* 0x001fea0003c00000 */
.L_x_60:
[----:B------:R-:W0:Y:S01]  /*0670*/  LDC.64 R2, c[0x0][0x388] ;  /* 0x0000e200ff027b82 */ /* 0x000e220000000a00 */
[----:B------:R-:W-:-:S07]  /*0680*/  PRMT R18, RZ, 0x7610, R18 ;  /* 0x00007610ff127816 */ /* 0x000fce0000000012 */
[----:B------:R-:W1:Y:S01]  /*0690*/  LDC R5, c[0x0][0x398] ;  /* 0x0000e600ff057b82 */ /* 0x000e620000000800 */
[----:B0-----:R-:W-:-:S05]  /*06a0*/  IMAD R26, R2, R3, RZ ;  /* 0x00000003021a7224 */ /* 0x001fca00078e02ff */
[----:B-1----:R-:W-:-:S13]  /*06b0*/  ISETP.GT.AND P0, PT, R26, R5, PT ;  /* 0x000000051a00720c */ /* 0x002fda0003f04270 */
[----:B------:R-:W-:Y:S05]  /*06c0*/  @!P0 BRA `(.L_x_61) ;  /* 0x0000001800cc8947 */ /* 0x000fea0003800000 */
[----:B------:R-:W0:Y:S01]  /*06d0*/  LDC.64 R32, c[0x0][0x380] ;  /* 0x0000e000ff207b82 */ /* 0x000e220000000a00 */
[----:B------:R-:W1:Y:S01]  /*06e0*/  LDCU UR4, c[0x0][0x398] ;  /* 0x00007300ff0477ac */ /* 0x000e620008000800 */
[----:B------:R-:W-:Y:S01]  /*06f0*/  ISETP.GT.AND P0, PT, R19, R2, PT ;  /* 0x000000021300720c */ /* 0x000fe20003f04270 */
[----:B------:R-:W-:Y:S01]  /*0700*/  BSSY B8, `(.L_x_61) ;  /* 0x00001af000087945 */ /* 0x000fe20003800000 */
[----:B------:R-:W-:Y:S01]  /*0710*/  VIADD R27, R3, 0xffffffff ;  /* 0xffffffff031b7836 */ /* 0x000fe20000000000 */
[----:B------:R-:W-:Y:S01]  /*0720*/  IADD3 R28, PT, PT, R28, -0x1, RZ ;  /* 0xffffffff1c1c7810 */ /* 0x000fe20007ffe0ff */
[----:B------:R-:W-:Y:S01]  /*0730*/  IMAD.MOV.U32 R17, RZ, RZ, RZ ;  /* 0x000000ffff117224 */ /* 0x000fe200078e00ff */
[----:B------:R-:W-:-:S04]  /*0740*/  ISETP.GT.AND P0, PT, R19, -0x1, !P0 ;  /* 0xffffffff1300780c */ /* 0x000fc80004704270 */
[----:B------:R-:W-:Y:S01]  /*0750*/  P2R R29, PR, RZ, 0x1 ;  /* 0x00000001ff1d7803 */ /* 0x000fe20000000000 */
[----:B-1----:R-:W-:Y:S02]  /*0760*/  IMAD.U32 R31, RZ, RZ, UR4 ;  /* 0x00000004ff1f7e24 */ /* 0x002fe4000f8e00ff */
[----:B------:R-:W-:Y:S02]  /*0770*/  IMAD.U32 R2, RZ, RZ, UR4 ;  /* 0x00000004ff027e24 */ /* 0x000fe4000f8e00ff */
[----:B0-----:R-:W-:-:S07]  /*0780*/  IMAD.WIDE R32, R5, 0x4, R32 ;  /* 0x0000000405207825 */ /* 0x001fce00078e0220 */
.L_x_98:
[----:B01----:R-:W0:Y:S01]  /*0790*/  LDC R3, c[0x0][0x38c] ;  /* 0x0000e300ff037b82 */ /* 0x003e220000000800 */
[----:B------:R-:W-:Y:S01]  /*07a0*/  IADD3 R18, PT, PT, R2, 0x1, RZ ;  /* 0x0000000102127810 */ /* 0x000fe20007ffe0ff */
[----:B------:R-:W-:Y:S01]  /*07b0*/  IMAD.MOV.U32 R4, RZ, RZ, RZ ;  /* 0x000000ffff047224 */ /* 0x000fe200078e00ff */
[----:B------:R-:W-:Y:S05]  /*07c0*/  YIELD ;  /* 0x0000000000007946 */ /* 0x000fea0003800000 */
[----:B------:R-:W-:Y:S01]  /*07d0*/  IABS R10, R18 ;  /* 0x00000012000a7213 */ /* 0x000fe20000000000 */
[----:B------:R-:W-:Y:S01]  /*07e0*/  BSSY.RECONVERGENT B7, `(.L_x_62) ;  /* 0x000007d000077945 */ /* 0x000fe20003800200 */
[----:B0-----:R-:W-:-:S02]  /*07f0*/  IABS R0, R3 ;  /* 0x0000000300007213 */ /* 0x001fc40000000000 */
[----:B------:R-:W-:Y:S02]  /*0800*/  LOP3.LUT R16, RZ, R3, RZ, 0x33, !PT ;  /* 0x00000003ff107212 */ /* 0x000fe400078e33ff */
[----:B------:R-:W0:Y:S08]  /*0810*/  I2F.RP R6, R0 ;  /* 0x0000000000067306 */ /* 0x000e300000209400 */
[----:B0-----:R-:W0:Y:S02]  /*0820*/  MUFU.RCP R6, R6 ;  /* 0x0000000600067308 */ /* 0x001e240000001000 */
[----:B0-----:R-:W-:-:S02]  /*0830*/  VIADD R7, R6, 0xffffffe ;  /* 0x0ffffffe06077836 */ /* 0x001fc40000000000 */
[----:B------:R-:W-:-:S04]  /*0840*/  VIADD R6, R2, 0xffffffff ;  /* 0xffffffff02067836 */ /* 0x000fc80000000000 */
[----:B------:R-:W0:Y:S02]  /*0850*/  F2I.FTZ.U32.TRUNC.NTZ R5, R7 ;  /* 0x0000000700057305 */ /* 0x000e24000021f000 */
[----:B0-----:R-:W-:-:S04]  /*0860*/  IMAD.MOV R9, RZ, RZ, -R5 ;  /* 0x000000ffff097224 */ /* 0x001fc800078e0a05 */
[----:B------:R-:W-:-:S04]  /*0870*/  IMAD R9, R9, R0, RZ ;  /* 0x0000000009097224 */ /* 0x000fc800078e02ff */
[----:B------:R-:W-:Y:S01]  /*0880*/  IMAD.HI.U32 R8, R5, R9, R4 ;  /* 0x0000000905087227 */ /* 0x000fe200078e0004 */
[----:B------:R-:W-:-:S03]  /*0890*/  IABS R9, R6 ;  /* 0x0000000600097213 */ /* 0x000fc60000000000 */
[----:B------:R-:W-:-:S04]  /*08a0*/  IMAD.MOV.U32 R5, RZ, RZ, R10 ;  /* 0x000000ffff057224 */ /* 0x000fc800078e000a */
[----:B------:R-:W-:-:S04]  /*08b0*/  IMAD.HI.U32 R4, R8, R5, RZ ;  /* 0x0000000508047227 */ /* 0x000fc800078e00ff */
[----:B------:R-:W-:-:S04]  /*08c0*/  IMAD.MOV R7, RZ, RZ, -R4 ;  /* 0x000000ffff077224 */ /* 0x000fc800078e0a04 */
[----:B------:R-:W-:Y:S02]  /*08d0*/  IMAD R5, R0, R7, R5 ;  /* 0x0000000700057224 */ /* 0x000fe400078e0205 */
[----:B------:R-:W-:-:S03]  /*08e0*/  IMAD.HI.U32 R7, R8, R9, RZ ;  /* 0x0000000908077227 */ /* 0x000fc600078e00ff */
[----:B------:R-:W-:Y:S01]  /*08f0*/  ISETP.GT.U32.AND P2, PT, R0, R5, PT ;  /* 0x000000050000720c */ /* 0x000fe20003f44070 */
[----:B------:R-:W-:-:S04]  /*0900*/  IMAD.MOV R7, RZ, RZ, -R7 ;  /* 0x000000ffff077224 */ /* 0x000fc800078e0a07 */
[----:B------:R-:W-:-:S05]  /*0910*/  IMAD R7, R0, R7, R9 ;  /* 0x0000000700077224 */ /* 0x000fca00078e0209 */
[----:B------:R-:W-:-:S03]  /*0920*/  ISETP.GT.U32.AND P3, PT, R0, R7, PT ;  /* 0x000000070000720c */ /* 0x000fc60003f64070 */
[----:B------:R-:W-:Y:S01]  /*0930*/  @!P2 IADD3 R5, PT, PT, R5, -R0, RZ ;  /* 0x800000000505a210 */ /* 0x000fe20007ffe0ff */
[----:B------:R-:W-:-:S03]  /*0940*/  @!P2 VIADD R4, R4, 0x1 ;  /* 0x000000010404a836 */ /* 0x000fc60000000000 */
[----:B------:R-:W-:Y:S02]  /*0950*/  ISETP.GE.U32.AND P1, PT, R5, R0, PT ;  /* 0x000000000500720c */ /* 0x000fe40003f26070 */
[----:B------:R-:W-:-:S04]  /*0960*/  LOP3.LUT R5, R18, R3, RZ, 0x3c, !PT ;  /* 0x0000000312057212 */ /* 0x000fc800078e3cff */
[----:B------:R-:W-:Y:S01]  /*0970*/  ISETP.GE.AND P0, PT, R5, RZ, PT ;  /* 0x000000ff0500720c */ /* 0x000fe20003f06270 */
[----:B------:R-:W-:Y:S01]  /*0980*/  @!P3 IMAD.IADD R7, R7, 0x1, -R0 ;  /* 0x000000010707b824 */ /* 0x000fe200078e0a00 */
[----:B------:R-:W-:-:S04]  /*0990*/  ISETP.GE.AND P3, PT, R6, RZ, PT ;  /* 0x000000ff0600720c */ /* 0x000fc80003f66270 */
[----:B------:R-:W-:Y:S01]  /*09a0*/  ISETP.GT.U32.AND P2, PT, R0, R7, PT ;  /* 0x000000070000720c */ /* 0x000fe20003f44070 */
[----:B------:R-:W-:Y:S01]  /*09b0*/  @P1 VIADD R4, R4, 0x1 ;  /* 0x0000000104041836 */ /* 0x000fe20000000000 */
[----:B------:R-:W-:-:S05]  /*09c0*/  ISETP.NE.AND P1, PT, R3, RZ, PT ;  /* 0x000000ff0300720c */ /* 0x000fca0003f25270 */
[----:B------:R-:W-:-:S05]  /*09d0*/  @!P0 IMAD.MOV R4, RZ, RZ, -R4 ;  /* 0x000000ffff048224 */ /* 0x000fca00078e0a04 */
[----:B------:R-:W-:Y:S02]  /*09e0*/  SEL R37, R16, R4, !P1 ;  /* 0x0000000410257207 */ /* 0x000fe40004800000 */
[----:B------:R-:W-:-:S03]  /*09f0*/  @!P2 IADD3 R7, PT, PT, R7, -R0, RZ ;  /* 0x800000000707a210 */ /* 0x000fc60007ffe0ff */
[----:B------:R-:W-:Y:S02]  /*0a00*/  IMAD.MOV R4, RZ, RZ, -R37 ;  /* 0x000000ffff047224 */ /* 0x000fe400078e0a25 */
[----:B------:R-:W-:Y:S02]  /*0a10*/  @!P3 IMAD.MOV R7, RZ, RZ, -R7 ;  /* 0x000000ffff07b224 */ /* 0x000fe400078e0a07 */
[----:B------:R-:W-:-:S03]  /*0a20*/  IMAD R4, R3, R4, R18 ;  /* 0x0000000403047224 */ /* 0x000fc600078e0212 */
[----:B------:R-:W-:Y:S02]  /*0a30*/  SEL R16, R16, R7, !P1 ;  /* 0x0000000710107207 */ /* 0x000fe40004800000 */
[----:B------:R-:W-:-:S04]  /*0a40*/  ISETP.GE.AND P0, PT, R4, UR41, PT ;  /* 0x0000002904007c0c */ /* 0x000fc8000bf06270 */
[----:B------:R-:W-:-:S13]  /*0a50*/  ISETP.LT.OR P0, PT, R4, UR38, P0 ;  /* 0x0000002604007c0c */ /* 0x000fda0008701670 */
[----:B------:R-:W-:Y:S05]  /*0a60*/  @P0 BRA `(.L_x_63) ;  /* 0x0000000000b40947 */ /* 0x000fea0003800000 */
[----:B------:R-:W0:Y:S01]  /*0a70*/  S2UR UR5, SR_CgaCtaId ;  /* 0x00000000000579c3 */ /* 0x000e220000008800 */
[----:B------:R-:W-:Y:S01]  /*0a80*/  UMOV UR4, 0x400 ;  /* 0x0000040000047882 */ /* 0x000fe20000000000 */
[----:B------:R-:W-:Y:S01]  /*0a90*/  BSSY.RECONVERGENT B6, `(.L_x_64) ;  /* 0x0000027000067945 */ /* 0x000fe20003800200 */
[----:B------:R-:W-:-:S05]  /*0aa0*/  IMAD.MOV.U32 R30, RZ, RZ, R2 ;  /* 0x000000ffff1e7224 */ /* 0x000fca00078e0002 */
[----:B------:R-:W1:Y:S01]  /*0ab0*/  LDC R3, c[0x0][0x3a8] ;  /* 0x0000ea00ff037b82 */ /* 0x000e620000000800 */
[----:B0-----:R-:W-:-:S06]  /*0ac0*/  ULEA UR4, UR5, UR4, 0x18 ;  /* 0x0000000405047291 */ /* 0x001fcc000f8ec0ff */
[----:B------:R-:W-:-:S05]  /*0ad0*/  LEA R36, R2, UR4, 0x2 ;  /* 0x0000000402247c11 */ /* 0x000fca000f8e10ff */
[----:B------:R-:W1:Y:S02]  /*0ae0*/  LDS R0, [R36+0x4] ;  /* 0x0000040024007984 */ /* 0x000e640000000800 */
[----:B-1----:R-:W-:-:S04]  /*0af0*/  ISETP.NE.AND P0, PT, R0, R3, PT ;  /* 0x000000030000720c */ /* 0x002fc80003f05270 */
[----:B------:R-:W-:-:S04]  /*0b00*/  ISETP.LT.OR P0, PT, R4, 0x1, P0 ;  /* 0x000000010400780c */ /* 0x000fc80000701670 */
[----:B------:R-:W-:-:S13]  /*0b10*/  ISETP.EQ.OR P0, PT, R18, R31, P0 ;  /* 0x0000001f1200720c */ /* 0x000fda0000702670 */
[----:B------:R-:W-:Y:S05]  /*0b20*/  @P0 BRA `(.L_x_65) ;  /* 0x0000000000740947 */ /* 0x000fea0003800000 */
[----:B------:R-:W0:Y:S01]  /*0b30*/  LDC R19, c[0x0][0x398] ;  /* 0x0000e600ff137b82 */ /* 0x000e220000000800 */
[----:B------:R-:W-:Y:S01]  /*0b40*/  MOV R30, 0x0 ;  /* 0x00000000001e7802 */ /* 0x000fe20000000f00 */
[----:B------:R1:W-:Y:S01]  /*0b50*/  STL.64 [R1+0x8], R2 ;  /* 0x0000080201007387 */ /* 0x0003e20000100a00 */
[----:B------:R-:W2:Y:S01]  /*0b60*/  LDCU.64 UR4, c[0x4][0x70] ;  /* 0x01000e00ff0477ac */ /* 0x000ea20008000a00 */
[----:B------:R-:W-:Y:S01]  /*0b70*/  IMAD.MOV.U32 R6, RZ, RZ, R22 ;  /* 0x000000ffff067224 */ /* 0x000fe200078e0016 */
[----:B------:R-:W-:-:S03]  /*0b80*/  MOV R7, R23 ;  /* 0x0000001700077202 */ /* 0x000fc60000000f00 */
[----:B------:R1:W3:Y:S01]  /*0b90*/  LDC.64 R8, c[0x4][R30] ;  /* 0x010000001e087b82 */ /* 0x0002e20000000a00 */
[----:B--2---:R-:W-:Y:S02]  /*0ba0*/  IMAD.U32 R4, RZ, RZ, UR4 ;  /* 0x00000004ff047e24 */ /* 0x004fe4000f8e00ff */
[----:B------:R-:W-:Y:S01]  /*0bb0*/  IMAD.U32 R5, RZ, RZ, UR5 ;  /* 0x00000005ff057e24 */ /* 0x000fe2000f8e00ff */
[----:B0-----:R1:W-:Y:S06]  /*0bc0*/  STL.64 [R1], R18 ;  /* 0x0000001201007387 */ /* 0x0013ec0000100a00 */
[----:B------:R-:W-:-:S07]  /*0bd0*/  LEPC R20, `(.L_x_66) ;  /* 0x000000001014794e */ /* 0x000fce0000000000 */
[----:B-1-3--:R-:W-:Y:S05]  /*0be0*/  CALL.ABS.NOINC R8 ;  /* 0x0000000008007343 */ /* 0x00afea0003c00000 */
.L_x_66:
[----:B------:R-:W0:Y:S01]  /*0bf0*/  LDC R3, c[0x0][0x398] ;  /* 0x0000e600ff037b82 */ /* 0x000e220000000800 */
[----:B------:R-:W1:Y:S01]  /*0c00*/  LDCU.64 UR4, c[0x4][0x78] ;  /* 0x01000f00ff0477ac */ /* 0x000e620008000a00 */
[----:B------:R-:W-:Y:S02]  /*0c10*/  IMAD.MOV.U32 R6, RZ, RZ, R22 ;  /* 0x000000ffff067224 */ /* 0x000fe400078e0016 */
[----:B------:R-:W-:-:S04]  /*0c20*/  IMAD.MOV.U32 R7, RZ, RZ, R23 ;  /* 0x000000ffff077224 */ /* 0x000fc800078e0017 */
[----:B------:R-:W2:Y:S08]  /*0c30*/  LDC R0, c[0x0][0x3a8] ;  /* 0x0000ea00ff007b82 */ /* 0x000eb00000000800 */
[----:B------:R-:W3:Y:S01]  /*0c40*/  LDC.64 R30, c[0x4][R30] ;  /* 0x010000001e1e7b82 */ /* 0x000ee20000000a00 */
[----:B-1----:R-:W-:Y:S02]  /*0c50*/  IMAD.U32 R4, RZ, RZ, UR4 ;  /* 0x00000004ff047e24 */ /* 0x002fe4000f8e00ff */
[----:B------:R-:W-:Y:S01]  /*0c60*/  IMAD.U32 R5, RZ, RZ, UR5 ;  /* 0x00000005ff057e24 */ /* 0x000fe2000f8e00ff */
[----:B0-----:R0:W-:Y:S04]  /*0c70*/  STL.64 [R1], R2 ;  /* 0x0000000201007387 */ /* 0x0011e80000100a00 */
[----:B--2---:R0:W-:Y:S02]  /*0c80*/  STL [R1+0x8], R0 ;  /* 0x0000080001007387 */ /* 0x0041e40000100800 */
[----:B------:R-:W-:-:S07]  /*0c90*/  LEPC R20, `(.L_x_67) ;  /* 0x000000001014794e */ /* 0x000fce0000000000 */
[----:B0--3--:R-:W-:Y:S05]  /*0ca0*/  CALL.ABS.NOINC R30 ;  /* 0x000000001e007343 */ /* 0x009fea0003c00000 */
.L_x_67:
[----:B------:R-:W-:Y:S01]  /*0cb0*/  IMAD.MOV.U32 R3, RZ, RZ, -0x1 ;  /* 0xffffffffff037424 */ /* 0x000fe200078e00ff */
[----:B------:R-:W-:Y:S01]  /*0cc0*/  MOV R30, R18 ;  /* 0x00000012001e7202 */ /* 0x000fe20000000f00 */
[----:B------:R-:W-:Y:S02]  /*0cd0*/  IMAD.MOV.U32 R31, RZ, RZ, R2 ;  /* 0x000000ffff1f7224 */ /* 0x000fe400078e0002 */
[----:B------:R-:W-:Y:S01]  /*0ce0*/  VIADD R17, R17, 0x1 ;  /* 0x0000000111117836 */ /* 0x000fe20000000000 */
[----:B------:R0:W-:Y:S06]  /*0cf0*/  STS [R36+0x4], R3 ;  /* 0x0000040324007388 */ /* 0x0001ec0000000800 */
.L_x_65:
[----:B------:R-:W-:Y:S05]  /*0d00*/  BSYNC.RECONVERGENT B6 ;  /* 0x0000000000067941 */ /* 0x000fea0003800200 */
.L_x_64:
[----:B0-----:R-:W0:Y:S04]  /*0d10*/  LDS R3, [R25] ;  /* 0x0000000019037984 */ /* 0x001e280000000800 */
[----:B0-----:R1:W-:Y:S01]  /*0d20*/  STG.E desc[UR36][R32.64], R3 ;  /* 0x0000000320007986 */ /* 0x0013e2000c101924 */
[----:B------:R-:W-:Y:S05]  /*0d30*/  BRA `(.L_x_68) ;  /* 0x00000000009c7947 */ /* 0x000fea0003800000 */
.L_x_63:
[----:B------:R-:W0:Y:S08]  /*0d40*/  LDC.64 R38, c[0x0][0x380] ;  /* 0x0000e000ff267b82 */ /* 0x000e300000000a00 */
[----:B------:R-:W1:Y:S01]  /*0d50*/  LDC R3, c[0x0][0x3a8] ;  /* 0x0000ea00ff037b82 */ /* 0x000e620000000800 */
[----:B0-----:R-:W-:-:S05]  /*0d60*/  IMAD.WIDE R38, R2, 0x4, R38 ;  /* 0x0000000402267825 */ /* 0x001fca00078e0226 */
[----:B------:R-:W1:Y:S01]  /*0d70*/  LDG.E R0, desc[UR36][R38.64+0x4] ;  /* 0x0000042426007981 */ /* 0x000e62000c1e1900 */
[----:B------:R-:W-:Y:S01]  /*0d80*/  IMAD.MOV.U32 R30, RZ, RZ, R2 ;  /* 0x000000ffff1e7224 */ /* 0x000fe200078e0002 */
[----:B-1----:R-:W-:-:S04]  /*0d90*/  ISETP.NE.AND P0, PT, R0, R3, PT ;  /* 0x000000030000720c */ /* 0x002fc80003f05270 */
[----:B------:R-:W-:-:S04]  /*0da0*/  ISETP.LT.OR P0, PT, R4, 0x1, P0 ;  /* 0x000000010400780c */ /* 0x000fc80000701670 */
[----:B------:R-:W-:-:S13]  /*0db0*/  ISETP.EQ.OR P0, PT, R18, R31, P0 ;  /* 0x0000001f1200720c */ /* 0x000fda0000702670 */
[----:B------:R-:W-:Y:S05]  /*0dc0*/  @P0 BRA `(.L_x_68) ;  /* 0x0000000000780947 */ /* 0x000fea0003800000 */
[----:B------:R-:W0:Y:S01]  /*0dd0*/  LDC R11, c[0x0][0x398] ;  /* 0x0000e600ff0b7b82 */ /* 0x000e220000000800 */
[----:B------:R-:W-:Y:S01]  /*0de0*/  IMAD.MOV.U32 R10, RZ, RZ, R18 ;  /* 0x000000ffff0a7224 */ /* 0x000fe200078e0012 */
[----:B------:R-:W-:Y:S01]  /*0df0*/  MOV R19, 0x0 ;  /* 0x0000000000137802 */ /* 0x000fe20000000f00 */
[----:B------:R1:W-:Y:S01]  /*0e00*/  STL.64 [R1+0x8], R2 ;  /* 0x0000080201007387 */ /* 0x0003e20000100a00 */
[----:B------:R-:W2:Y:S01]  /*0e10*/  LDCU.64 UR4, c[0x4][0x70] ;  /* 0x01000e00ff0477ac */ /* 0x000ea20008000a00 */
[----:B------:R-:W-:Y:S02]  /*0e20*/  IMAD.MOV.U32 R6, RZ, RZ, R22 ;  /* 0x000000ffff067224 */ /* 0x000fe400078e0016 */
[----:B------:R-:W-:Y:S01]  /*0e30*/  IMAD.MOV.U32 R7, RZ, RZ, R23 ;  /* 0x000000ffff077224 */ /* 0x000fe200078e0017 */
[----:B------:R1:W3:Y:S01]  /*0e40*/  LDC.64 R8, c[0x4][R19] ;  /* 0x0100000013087b82 */ /* 0x0002e20000000a00 */
[----:B--2---:R-:W-:Y:S01]  /*0e50*/  IMAD.U32 R4, RZ, RZ, UR4 ;  /* 0x00000004ff047e24 */ /* 0x004fe2000f8e00ff */
[----:B------:R-:W-:Y:S01]  /*0e60*/  MOV R5, UR5 ;  /* 0x0000000500057c02 */ /* 0x000fe20008000f00 */
[----:B0-----:R1:W-:Y:S06]  /*0e70*/  STL.64 [R1], R10 ;  /* 0x0000000a01007387 */ /* 0x0013ec0000100a00 */
[----:B------:R-:W-:-:S07]  /*0e80*/  LEPC R20, `(.L_x_69) ;  /* 0x000000001014794e */ /* 0x000fce0000000000 */
[----:B-1-3--:R-:W-:Y:S05]  /*0e90*/  CALL.ABS.NOINC R8 ;  /* 0x0000000008007343 */ /* 0x00afea0003c00000 */
.L_x_69:
[----:B------:R-:W0:Y:S01]  /*0ea0*/  LDC R3, c[0x0][0x398] ;  /* 0x0000e600ff037b82 */ /* 0x000e220000000800 */
[----:B------:R-:W1:Y:S01]  /*0eb0*/  LDCU.64 UR4, c[0x4][0x78] ;  /* 0x01000f00ff0477ac */ /* 0x000e620008000a00 */
[----:B------:R-:W-:Y:S01]  /*0ec0*/  IMAD.MOV.U32 R6, RZ, RZ, R22 ;  /* 0x000000ffff067224 */ /* 0x000fe200078e0016 */
[----:B------:R-:W-:-:S05]  /*0ed0*/  MOV R7, R23 ;  /* 0x0000001700077202 */ /* 0x000fca0000000f00 */
[----:B------:R-:W2:Y:S08]  /*0ee0*/  LDC R0, c[0x0][0x3a8] ;  /* 0x0000ea00ff007b82 */ /* 0x000eb00000000800 */
[----:B------:R3:W4:Y:S01]  /*0ef0*/  LDC.64 R8, c[0x4][R19] ;  /* 0x0100000013087b82 */ /* 0x0007220000000a00 */
[----:B-1----:R-:W-:Y:S02]  /*0f00*/  IMAD.U32 R4, RZ, RZ, UR4 ;  /* 0x00000004ff047e24 */ /* 0x002fe4000f8e00ff */
[----:B------:R-:W-:Y:S01]  /*0f10*/  IMAD.U32 R5, RZ, RZ, UR5 ;  /* 0x00000005ff057e24 */ /* 0x000fe2000f8e00ff */
[----:B0-----:R3:W-:Y:S04]  /*0f20*/  STL.64 [R1], R2 ;  /* 0x0000000201007387 */ /* 0x0017e80000100a00 */
[----:B--2---:R3:W-:Y:S02]  /*0f30*/  STL [R1+0x8], R0 ;  /* 0x0000080001007387 */ /* 0x0047e40000100800 */
[----:B------:R-:W-:-:S07]  /*0f40*/  LEPC R20, `(.L_x_70) ;  /* 0x000000001014794e */ /* 0x000fce0000000000 */
[----:B---34-:R-:W-:Y:S05]  /*0f50*/  CALL.ABS.NOINC R8 ;  /* 0x0000000008007343 */ /* 0x018fea0003c00000 */
.L_x_70:
[----:B------:R-:W-:Y:S02]  /*0f60*/  IMAD.MOV.U32 R3, RZ, RZ, -0x1 ;  /* 0xffffffffff037424 */ /* 0x000fe400078e00ff */
[----:B------:R-:W-:Y:S02]  /*0f70*/  IMAD.MOV.U32 R30, RZ, RZ, R18 ;  /* 0x000000ffff1e7224 */ /* 0x000fe400078e0012 */
[----:B------:R-:W-:Y:S01]  /*0f80*/  IMAD.MOV.U32 R31, RZ, RZ, R2 ;  /* 0x000000ffff1f7224 */ /* 0x000fe200078e0002 */
[----:B------:R0:W-:Y:S01]  /*0f90*/  STG.E desc[UR36][R38.64+0x4], R3 ;  /* 0x0000040326007986 */ /* 0x0001e2000c101924 */
[----:B------:R-:W-:-:S07]  /*0fa0*/  VIADD R17, R17, 0x1 ;  /* 0x0000000111117836 */ /* 0x000fce0000000000 */
.L_x_68:
[----:B------:R-:W-:Y:S05]  /*0fb0*/  BSYNC.RECONVERGENT B7 ;  /* 0x0000000000077941 */ /* 0x000fea0003800200 */
.L_x_62:
[C---:B------:R-:W-:Y:S01]  /*0fc0*/  ISETP.GE.AND P0, PT, R37.reuse, UR43, PT ;  /* 0x0000002b25007c0c */ /* 0x040fe2000bf06270 */
[----:B------:R-:W-:Y:S03]  /*0fd0*/  BSSY.RECONVERGENT B7, `(.L_x_71) ;  /* 0x0000048000077945 */ /* 0x000fe60003800200 */
[----:B------:R-:W-:-:S13]  /*0fe0*/  ISETP.LT.OR P0, PT, R37, UR39, P0 ;  /* 0x0000002725007c0c */ /* 0x000fda0008701670 */
[----:B------:R-:W-:Y:S05]  /*0ff0*/  @P0 BRA `(.L_x_72) ;  /* 0x0000000000900947 */ /* 0x000fea0003800000 */
[----:B------:R-:W2:Y:S01]  /*1000*/  S2UR UR5, SR_CgaCtaId ;  /* 0x00000000000579c3 */ /* 0x000ea20000008800 */
[----:B------:R-:W-:Y:S01]  /*1010*/  UMOV UR4, 0x400 ;  /* 0x0000040000047882 */ /* 0x000fe20000000000 */
[----:B------:R-:W-:Y:S01]  /*1020*/  BSSY.RECONVERGENT B6, `(.L_x_73) ;  /* 0x000001e000067945 */ /* 0x000fe20003800200 */
[----:B------:R-:W-:-:S05]  /*1030*/  MOV R18, R30 ;  /* 0x0000001e00127202 */ /* 0x000fca0000000f00 */
[----:B------:R-:W3:Y:S01]  /*1040*/  LDC R4, c[0x0][0x38c] ;  /* 0x0000e300ff047b82 */ /* 0x000ee20000000800 */
[----:B--2---:R-:W-:Y:S01]  /*1050*/  ULEA UR4, UR5, UR4, 0x18 ;  /* 0x0000000405047291 */ /* 0x004fe2000f8ec0ff */
[----:B---3--:R-:W-:-:S05]  /*1060*/  IMAD.IADD R19, R30, 0x1, R4 ;  /* 0x000000011e137824 */ /* 0x008fca00078e0204 */
[----:B------:R-:W-:-:S05]  /*1070*/  LEA R0, R19, UR4, 0x2 ;  /* 0x0000000413007c11 */ /* 0x000fca000f8e10ff */
[----:B------:R-:W2:Y:S01]  /*1080*/  LDCU UR4, c[0x0][0x3a8] ;  /* 0x00007500ff0477ac */ /* 0x000ea20008000800 */
[----:B01----:R-:W2:Y:S02]  /*1090*/  LDS R3, [R0] ;  /* 0x0000000000037984 */ /* 0x003ea40000000800 */
[----:B--2---:R-:W-:-:S04]  /*10a0*/  ISETP.NE.AND P0, PT, R3, UR4, PT ;  /* 0x0000000403007c0c */ /* 0x004fc8000bf05270 */
[----:B------:R-:W-:-:S04]  /*10b0*/  ISETP.GE.OR P0, PT, R19, R26, P0 ;  /* 0x0000001a1300720c */ /* 0x000fc80000706670 */
[----:B------:R-:W-:-:S13]  /*10c0*/  ISETP.EQ.OR P0, PT, R19, R31, P0 ;  /* 0x0000001f1300720c */ /* 0x000fda0000702670 */
[----:B------:R-:W-:Y:S05]  /*10d0*/  @P0 BRA `(.L_x_74) ;  /* 0x0000000000480947 */ /* 0x000fea0003800000 */
[----:B------:R-:W0:Y:S01]  /*10e0*/  LDC R10, c[0x0][0x398] ;  /* 0x0000e600ff0a7b82 */ /* 0x000e220000000800 */
[----:B------:R-:W-:Y:S01]  /*10f0*/  MOV R8, 0x0 ;  /* 0x0000000000087802 */ /* 0x000fe20000000f00 */
[----:B------:R-:W-:Y:S01]  /*1100*/  IMAD.MOV.U32 R3, RZ, RZ, -0x1 ;  /* 0xffffffffff037424 */ /* 0x000fe200078e00ff */
[----:B------:R-:W1:Y:S01]  /*1110*/  LDCU.64 UR4, c[0x4][0x80] ;  /* 0x01001000ff0477ac */ /* 0x000e620008000a00 */
[----:B------:R-:W-:Y:S01]  /*1120*/  IMAD.IADD R18, R19, 0x1, R4 ;  /* 0x0000000113127824 */ /* 0x000fe200078e0204 */
[----:B------:R-:W-:Y:S01]  /*1130*/  MOV R7, R23 ;  /* 0x0000001700077202 */ /* 0x000fe20000000f00 */
[----:B------:R-:W-:Y:S01]  /*1140*/  IMAD.MOV.U32 R6, RZ, RZ, R22 ;  /* 0x000000ffff067224 */ /* 0x000fe200078e0016 */
[----:B------:R2:W-:Y:S01]  /*1150*/  STS [R0], R3 ;  /* 0x0000000300007388 */ /* 0x0005e20000000800 */
[----:B------:R-:W3:Y:S01]  /*1160*/  LDC.64 R8, c[0x4][R8] ;  /* 0x0100000008087b82 */ /* 0x000ee20000000a00 */
[----:B------:R-:W-:Y:S02]  /*1170*/  VIADD R17, R17, 0x1 ;  /* 0x0000000111117836 */ /* 0x000fe40000000000 */
[----:B------:R2:W-:Y:S01]  /*1180*/  STL.64 [R1], R18 ;  /* 0x0000001201007387 */ /* 0x0005e20000100a00 */
[----:B-1----:R-:W-:-:S02]  /*1190*/  IMAD.U32 R4, RZ, RZ, UR4 ;  /* 0x00000004ff047e24 */ /* 0x002fc4000f8e00ff */
[----:B------:R-:W-:Y:S01]  /*11a0*/  IMAD.U32 R5, RZ, RZ, UR5 ;  /* 0x00000005ff057e24 */ /* 0x000fe2000f8e00ff */
[----:B0-----:R2:W-:Y:S06]  /*11b0*/  STL [R1+0x8], R10 ;  /* 0x0000080a01007387 */ /* 0x0015ec0000100800 */
[----:B------:R-:W-:-:S07]  /*11c0*/  LEPC R20, `(.L_x_75) ;  /* 0x000000001014794e */ /* 0x000fce0000000000 */
[----:B--23--:R-:W-:Y:S05]  /*11d0*/  CALL.ABS.NOINC R8 ;  /* 0x0000000008007343 */ /* 0x00cfea0003c00000 */
.L_x_75:
[----:B------:R-:W-:Y:S02]  /*11e0*/  IMAD.MOV.U32 R18, RZ, RZ, R19 ;  /* 0x000000ffff127224 */ /* 0x000fe400078e0013 */
[----:B------:R-:W-:-:S07]  /*11f0*/  IMAD.MOV.U32 R31, RZ, RZ, R30 ;  /* 0x000000ffff1f7224 */ /* 0x000fce00078e001e */
.L_x_74:
[----:B------:R-:W-:Y:S05]  /*1200*/  BSYNC.RECONVERGENT B6 ;  /* 0x0000000000067941 */ /* 0x000fea0003800200 */
.L_x_73:
[----:B------:R-:W0:Y:S04]  /*1210*/  LDS R3, [R25] ;  /* 0x0000000019037984 */ /* 0x000e280000000800 */
[----:B0-----:R2:W-:Y:S01]  /*1220*/  STG.E desc[UR36][R32.64], R3 ;  /* 0x0000000320007986 */ /* 0x0015e2000c101924 */
[----:B------:R-:W-:Y:S05]  /*1230*/  BRA `(.L_x_76) ;  /* 0x0000000000847947 */ /* 0x000fea0003800000 */
.L_x_72:
[----:B------:R-:W2:Y:S01]  /*1240*/  S2UR UR5, SR_CgaCtaId ;  /* 0x00000000000579c3 */ /* 0x000ea20000008800 */
[----:B------:R-:W-:Y:S01]  /*1250*/  UMOV UR4, 0x400 ;  /* 0x0000040000047882 */ /* 0x000fe20000000000 */
[----:B------:R-:W-:-:S06]  /*1260*/  IMAD.MOV.U32 R18, RZ, RZ, R30 ;  /* 0x000000ffff127224 */ /* 0x000fcc00078e001e */
[----:B------:R-:W3:Y:S01]  /*1270*/  LDC R4, c[0x0][0x38c] ;  /* 0x0000e300ff047b82 */ /* 0x000ee20000000800 */
[----:B--2---:R-:W-:Y:S01]  /*1280*/  ULEA UR4, UR5, UR4, 0x18 ;  /* 0x0000000405047291 */ /* 0x004fe2000f8ec0ff */
[----:B---3--:R-:W-:-:S05]  /*1290*/  IMAD.IADD R19, R30, 0x1, R4 ;  /* 0x000000011e137824 */ /* 0x008fca00078e0204 */
[----:B------:R-:W-:-:S05]  /*12a0*/  LEA R0, R19, UR4, 0x2 ;  /* 0x0000000413007c11 */ /* 0x000fca000f8e10ff */
[----:B------:R-:W2:Y:S01]  /*12b0*/  LDCU UR4, c[0x0][0x3a8] ;  /* 0x00007500ff0477ac */ /* 0x000ea20008000800 */
[----:B------:R-:W2:Y:S02]  /*12c0*/  LDS R0, [R0] ;  /* 0x0000000000007984 */ /* 0x000ea40000000800 */
[----:B--2---:R-:W-:-:S04]  /*12d0*/  ISETP.NE.AND P0, PT, R0, UR4, PT ;  /* 0x0000000400007c0c */ /* 0x004fc8000bf05270 */
[----:B------:R-:W-:-:S04]  /*12e0*/  ISETP.GE.OR P0, PT, R19, R26, P0 ;  /* 0x0000001a1300720c */ /* 0x000fc80000706670 */
[----:B------:R-:W-:-:S13]  /*12f0*/  ISETP.EQ.OR P0, PT, R19, R31, P0 ;  /* 0x0000001f1300720c */ /* 0x000fda0000702670 */
[----:B------:R-:W-:Y:S05]  /*1300*/  @P0 BRA `(.L_x_76) ;  /* 0x0000000000500947 */ /* 0x000fea0003800000 */
[----:B------:R-:W2:Y:S01]  /*1310*/  LDC.64 R10, c[0x0][0x380] ;  /* 0x0000e000ff0a7b82 */ /* 0x000ea20000000a00 */
[----:B------:R-:W-:Y:S01]  /*1320*/  MOV R8, 0x0 ;  /* 0x0000000000087802 */ /* 0x000fe20000000f00 */
[----:B------:R-:W-:Y:S01]  /*1330*/  IMAD.IADD R18, R19, 0x1, R4 ;  /* 0x0000000113127824 */ /* 0x000fe200078e0204 */
[----:B01----:R-:W-:Y:S01]  /*1340*/  MOV R3, 0xffffffff ;  /* 0xffffffff00037802 */ /* 0x003fe20000000f00 */
[----:B------:R-:W0:Y:S01]  /*1350*/  LDCU.64 UR4, c[0x4][0x80] ;  /* 0x01001000ff0477ac */ /* 0x000e220008000a00 */
[----:B------:R-:W-:Y:S01]  /*1360*/  IMAD.MOV.U32 R6, RZ, RZ, R22 ;  /* 0x000000ffff067224 */ /* 0x000fe200078e0016 */
[----:B------:R-:W-:Y:S01]  /*1370*/  IADD3 R17, PT, PT, R17, 0x1, RZ ;  /* 0x0000000111117810 */ /* 0x000fe20007ffe0ff */
[----:B------:R1:W-:Y:S01]  /*1380*/  STL.64 [R1], R18 ;  /* 0x0000001201007387 */ /* 0x0003e20000100a00 */
[----:B------:R-:W3:Y:S01]  /*1390*/  LDC R0, c[0x0][0x398] ;  /* 0x0000e600ff007b82 */ /* 0x000ee20000000800 */
[----:B------:R-:W-:-:S07]  /*13a0*/  IMAD.MOV.U32 R7, RZ, RZ, R23 ;  /* 0x000000ffff077224 */ /* 0x000fce00078e0017 */
[----:B------:R-:W4:Y:S01]  /*13b0*/  LDC.64 R8, c[0x4][R8] ;  /* 0x0100000008087b82 */ /* 0x000f220000000a00 */
[----:B0-----:R-:W-:Y:S02]  /*13c0*/  IMAD.U32 R4, RZ, RZ, UR4 ;  /* 0x00000004ff047e24 */ /* 0x001fe4000f8e00ff */
[----:B--2---:R-:W-:-:S04]  /*13d0*/  IMAD.WIDE R10, R19, 0x4, R10 ;  /* 0x00000004130a7825 */ /* 0x004fc800078e020a */
[----:B------:R-:W-:Y:S01]  /*13e0*/  IMAD.U32 R5, RZ, RZ, UR5 ;  /* 0x00000005ff057e24 */ /* 0x000fe2000f8e00ff */
[----:B------:R1:W-:Y:S04]  /*13f0*/  STG.E desc[UR36][R10.64], R3 ;  /* 0x000000030a007986 */ /* 0x0003e8000c101924 */
[----:B---3--:R1:W-:Y:S02]  /*1400*/  STL [R1+0x8], R0 ;  /* 0x0000080001007387 */ /* 0x0083e40000100800 */
[----:B------:R-:W-:-:S07]  /*1410*/  LEPC R20, `(.L_x_77) ;  /* 0x000000001014794e */ /* 0x000fce0000000000 */
[----:B-1--4-:R-:W-:Y:S05]  /*1420*/  CALL.ABS.NOINC R8 ;  /* 0x0000000008007343 */ /* 0x012fea0003c00000 */
.L_x_77:
[----:B------:R-:W-:Y:S02]  /*1430*/  IMAD.MOV.U32 R18, RZ, RZ, R19 ;  /* 0x000000ffff127224 */ /* 0x000fe400078e0013 */
[----:B------:R-:W-:-:S07]  /*1440*/  IMAD.MOV.U32 R31, RZ, RZ, R30 ;  /* 0x000000ffff1f7224 */ /* 0x000fce00078e001e */
.L_x_76:
[----:B------:R-:W-:Y:S05]  /*1450*/  BSYNC.RECONVERGENT B7 ;  /* 0x0000000000077941 */ /* 0x000fea0003800200 */
.L_x_71:
[----:B------:R-:W3:Y:S01]  /*1460*/  LDC R9, c[0x0][0x38c] ;  /* 0x0000e300ff097b82 */ /* 0x000ee20000000800 */
[----:B------:R-:W-:Y:S01]  /*1470*/  IABS R8, R2 ;  /* 0x0000000200087213 */ /* 0x000fe20000000000 */
[----:B------:R-:W-:Y:S01]  /*1480*/  BSSY.RECONVERGENT B7, `(.L_x_78) ;  /* 0x0000056000077945 */ /* 0x000fe20003800200 */
[----:B------:R-:W-:Y:S02]  /*1490*/  ISETP.GE.AND P1, PT, R2, RZ, PT ;  /* 0x000000ff0200720c */ /* 0x000fe40003f26270 */
[----:B---3--:R-:W-:Y:S02]  /*14a0*/  IABS R7, R9 ;  /* 0x0000000900077213 */ /* 0x008fe40000000000 */
[----:B------:R-:W-:Y:S02]  /*14b0*/  ISETP.NE.AND P2, PT, R9, RZ, PT ;  /* 0x000000ff0900720c */ /* 0x000fe40003f45270 */
[----:B------:R-:W3:Y:S08]  /*14c0*/  I2F.RP R6, R7 ;  /* 0x0000000700067306 */ /* 0x000ef00000209400 */
[----:B---3--:R-:W3:Y:S02]  /*14d0*/  MUFU.RCP R6, R6 ;  /* 0x0000000600067308 */ /* 0x008ee40000001000 */
[----:B---3--:R-:W-:-:S06]  /*14e0*/  VIADD R4, R6, 0xffffffe ;  /* 0x0ffffffe06047836 */ /* 0x008fcc0000000000 */
[----:B------:R3:W4:Y:S02]  /*14f0*/  F2I.FTZ.U32.TRUNC.NTZ R5, R4 ;  /* 0x0000000400057305 */ /* 0x000724000021f000 */
[----:B---3--:R-:W-:Y:S02]  /*1500*/  IMAD.MOV.U32 R4, RZ, RZ, RZ ;  /* 0x000000ffff047224 */ /* 0x008fe400078e00ff */
[----:B----4-:R-:W-:-:S04]  /*1510*/  IMAD.MOV R0, RZ, RZ, -R5 ;  /* 0x000000ffff007224 */ /* 0x010fc800078e0a05 */
[----:B012---:R-:W-:-:S04]  /*1520*/  IMAD R3, R0, R7, RZ ;  /* 0x0000000700037224 */ /* 0x007fc800078e02ff */
[----:B------:R-:W-:Y:S01]  /*1530*/  IMAD.HI.U32 R0, R5, R3, R4 ;  /* 0x0000000305007227 */ /* 0x000fe200078e0004 */
[----:B------:R-:W-:-:S05]  /*1540*/  MOV R3, R8 ;  /* 0x0000000800037202 */ /* 0x000fca0000000f00 */
[----:B------:R-:W-:-:S04]  /*1550*/  IMAD.HI.U32 R0, R0, R3, RZ ;  /* 0x0000000300007227 */ /* 0x000fc800078e00ff */
[----:B------:R-:W-:-:S04]  /*1560*/  IMAD.MOV R0, RZ, RZ, -R0 ;  /* 0x000000ffff007224 */ /* 0x000fc800078e0a00 */
[----:B------:R-:W-:-:S05]  /*1570*/  IMAD R0, R7, R0, R3 ;  /* 0x0000000007007224 */ /* 0x000fca00078e0203 */
[----:B------:R-:W-:-:S13]  /*1580*/  ISETP.GT.U32.AND P0, PT, R7, R0, PT ;  /* 0x000000000700720c */ /* 0x000fda0003f04070 */
[----:B------:R-:W-:-:S05]  /*1590*/  @!P0 IMAD.IADD R0, R0, 0x1, -R7 ;  /* 0x0000000100008824 */ /* 0x000fca00078e0a07 */
[----:B------:R-:W-:-:S13]  /*15a0*/  ISETP.GT.U32.AND P0, PT, R7, R0, PT ;  /* 0x000000000700720c */ /* 0x000fda0003f04070 */
[----:B------:R-:W-:-:S04]  /*15b0*/  @!P0 IMAD.IADD R0, R0, 0x1, -R7 ;  /* 0x0000000100008824 */ /* 0x000fc800078e0a07 */
[----:B------:R-:W-:Y:S01]  /*15c0*/  @!P1 IMAD.MOV R0, RZ, RZ, -R0 ;  /* 0x000000ffff009224 */ /* 0x000fe200078e0a00 */
[----:B------:R-:W-:-:S04]  /*15d0*/  @!P2 LOP3.LUT R0, RZ, R9, RZ, 0x33, !PT ;  /* 0x00000009ff00a212 */ /* 0x000fc800078e33ff */
[----:B------:R-:W-:-:S04]  /*15e0*/  ISETP.GE.AND P0, PT, R0, UR41, PT ;  /* 0x0000002900007c0c */ /* 0x000fc8000bf06270 */
[----:B------:R-:W-:-:S13]  /*15f0*/  ISETP.LT.OR P0, PT, R16, UR38, P0 ;  /* 0x0000002610007c0c */ /* 0x000fda0008701670 */
[----:B------:R-:W-:Y:S05]  /*1600*/  @P0 BRA `(.L_x_79) ;  /* 0x0000000000880947 */ /* 0x000fea0003800000 */
[----:B------:R-:W0:Y:S01]  /*1610*/  S2UR UR5, SR_CgaCtaId ;  /* 0x00000000000579c3 */ /* 0x000e220000008800 */
[----:B------:R-:W-:Y:S01]  /*1620*/  UMOV UR4, 0x400 ;  /* 0x0000040000047882 */ /* 0x000fe20000000000 */
[----:B------:R-:W-:Y:S01]  /*1630*/  VIADD R2, R18, 0xffffffff ;  /* 0xffffffff12027836 */ /* 0x000fe20000000000 */
[----:B------:R-:W-:Y:S01]  /*1640*/  BSSY.RECONVERGENT B6, `(.L_x_80) ;  /* 0x000001b000067945 */ /* 0x000fe20003800200 */
[----:B------:R-:W-:Y:S01]  /*1650*/  MOV R19, R18 ;  /* 0x0000001200137202 */ /* 0x000fe20000000f00 */
[----:B0-----:R-:W-:-:S06]  /*1660*/  ULEA UR4, UR5, UR4, 0x18 ;  /* 0x0000000405047291 */ /* 0x001fcc000f8ec0ff */
[----:B------:R-:W-:-:S05]  /*1670*/  LEA R30, R18, UR4, 0x2 ;  /* 0x00000004121e7c11 */ /* 0x000fca000f8e10ff */
[----:B------:R-:W0:Y:S01]  /*1680*/  LDS R0, [R30+-0x4] ;  /* 0xfffffc001e007984 */ /* 0x000e220000000800 */
[----:B------:R-:W0:Y:S02]  /*1690*/  LDCU UR4, c[0x0][0x3a8] ;  /* 0x00007500ff0477ac */ /* 0x000e240008000800 */
[----:B0-----:R-:W-:-:S04]  /*16a0*/  ISETP.NE.AND P0, PT, R0, UR4, PT ;  /* 0x0000000400007c0c */ /* 0x001fc8000bf05270 */
[----:B------:R-:W-:-:S04]  /*16b0*/  ISETP.LT.OR P0, PT, R16, RZ, P0 ;  /* 0x000000ff1000720c */ /* 0x000fc80000701670 */
[----:B------:R-:W-:-:S04]  /*16c0*/  ISETP.GE.OR P0, PT, R16, R27, P0 ;  /* 0x0000001b1000720c */ /* 0x000fc80000706670 */
[----:B------:R-:W-:-:S13]  /*16d0*/  ISETP.EQ.OR P0, PT, R2, R31, P0 ;  /* 0x0000001f0200720c */ /* 0x000fda0000702670 */
[----:B------:R-:W-:Y:S05]  /*16e0*/  @P0 BRA `(.L_x_81) ;  /* 0x0000000000400947 */ /* 0x000fea0003800000 */
[----:B------:R-:W0:Y:S01]  /*16f0*/  LDC R3, c[0x0][0x398] ;  /* 0x0000e600ff037b82 */ /* 0x000e220000000800 */
[----:B------:R-:W-:Y:S01]  /*1700*/  MOV R8, 0x0 ;  /* 0x0000000000087802 */ /* 0x000fe20000000f00 */
[----:B------:R-:W1:Y:S01]  /*1710*/  LDCU.64 UR4, c[0x4][0x88] ;  /* 0x01001100ff0477ac */ /* 0x000e620008000a00 */
[----:B------:R-:W-:Y:S02]  /*1720*/  IMAD.MOV.U32 R6, RZ, RZ, R22 ;  /* 0x000000ffff067224 */ /* 0x000fe400078e0016 */
[----:B------:R-:W-:Y:S02]  /*1730*/  IMAD.MOV.U32 R7, RZ, RZ, R23 ;  /* 0x000000ffff077224 */ /* 0x000fe400078e0017 */
[----:B------:R-:W-:Y:S01]  /*1740*/  VIADD R17, R17, 0x1 ;  /* 0x0000000111117836 */ /* 0x000fe20000000000 */
[----:B------:R-:W2:Y:S01]  /*1750*/  LDC.64 R8, c[0x4][R8] ;  /* 0x0100000008087b82 */ /* 0x000ea20000000a00 */
[----:B-1----:R-:W-:Y:S02]  /*1760*/  IMAD.U32 R4, RZ, RZ, UR4 ;  /* 0x00000004ff047e24 */ /* 0x002fe4000f8e00ff */
[----:B------:R-:W-:Y:S01]  /*1770*/  IMAD.U32 R5, RZ, RZ, UR5 ;  /* 0x00000005ff057e24 */ /* 0x000fe2000f8e00ff */
[----:B0-----:R0:W-:Y:S06]  /*1780*/  STL.64 [R1], R2 ;  /* 0x0000000201007387 */ /* 0x0011ec0000100a00 */
[----:B------:R-:W-:-:S07]  /*1790*/  LEPC R20, `(.L_x_82) ;  /* 0x000000001014794e */ /* 0x000fce0000000000 */
[----:B0-2---:R-:W-:Y:S05]  /*17a0*/  CALL.ABS.NOINC R8 ;  /* 0x0000000008007343 */ /* 0x005fea0003c00000 */
.L_x_82:
[----:B------:R-:W-:Y:S01]  /*17b0*/  MOV R3, 0xffffffff ;  /* 0xffffffff00037802 */ /* 0x000fe20000000f00 */
[----:B------:R-:W-:Y:S02]  /*17c0*/  IMAD.MOV.U32 R19, RZ, RZ, R2 ;  /* 0x000000ffff137224 */ /* 0x000fe400078e0002 */
[----:B------:R-:W-:Y:S02]  /*17d0*/  IMAD.MOV.U32 R31, RZ, RZ, R18 ;  /* 0x000000ffff1f7224 */ /* 0x000fe400078e0012 */
[----:B------:R0:W-:Y:S05]  /*17e0*/  STS [R30+-0x4], R3 ;  /* 0xfffffc031e007388 */ /* 0x0001ea0000000800 */
.L_x_81:
[----:B------:R-:W-:Y:S05]  /*17f0*/  BSYNC.RECONVERGENT B6 ;  /* 0x0000000000067941 */ /* 0x000fea0003800200 */
.L_x_80:
[----:B0-----:R-:W0:Y:S04]  /*1800*/  LDS R3, [R25] ;  /* 0x0000000019037984 */ /* 0x001e280000000800 */
[----:B0-----:R1:W-:Y:S01]  /*1810*/  STG.E desc[UR36][R32.64], R3 ;  /* 0x0000000320007986 */ /* 0x0013e2000c101924 */
[----:B------:R-:W-:Y:S05]  /*1820*/  BRA `(.L_x_83) ;  /* 0x00000000006c7947 */ /* 0x000fea0003800000 */
.L_x_79:
[----:B------:R-:W0:Y:S01]  /*1830*/  LDC.64 R36, c[0x0][0x380] ;  /* 0x0000e000ff247b82 */ /* 0x000e220000000a00 */
[----:B------:R-:W-:Y:S01]  /*1840*/  VIADD R2, R18, 0xffffffff ;  /* 0xffffffff12027836 */ /* 0x000fe20000000000 */
[----:B------:R-:W1:Y:S03]  /*1850*/  LDCU UR4, c[0x0][0x3a8] ;  /* 0x00007500ff0477ac */ /* 0x000e660008000800 */
[----:B0-----:R-:W-:-:S05]  /*1860*/  IMAD.WIDE R36, R2, 0x4, R36 ;  /* 0x0000000402247825 */ /* 0x001fca00078e0224 */
[----:B------:R-:W1:Y:S01]  /*1870*/  LDG.E R0, desc[UR36][R36.64] ;  /* 0x0000002424007981 */ /* 0x000e62000c1e1900 */
[----:B------:R-:W-:Y:S01]  /*1880*/  IMAD.MOV.U32 R19, RZ, RZ, R18 ;  /* 0x000000ffff137224 */ /* 0x000fe200078e0012 */
[----:B-1----:R-:W-:-:S04]  /*1890*/  ISETP.NE.AND P0, PT, R0, UR4, PT ;  /* 0x0000000400007c0c */ /* 0x002fc8000bf05270 */
        /* <DEDUP_REMOVED lines=11> */
[----:B-1----:R-:W-:Y:S01]  /*1950*/  IMAD.U32 R4, RZ, RZ, UR4 ;  /* 0x00000004ff047e24 */ /* 0x002fe2000f8e00ff */
[----:B------:R-:W-:Y:S01]  /*1960*/  MOV R5, UR5 ;  /* 0x0000000500057c02 */ /* 0x000fe20008000f00 */
[----:B0-----:R0:W-:Y:S06]  /*1970*/  STL.64 [R1], R2 ;  /* 0x0000000201007387 */ /* 0x0011ec0000100a00 */
[----:B------:R-:W-:-:S07]  /*1980*/  LEPC R20, `(.L_x_84) ;  /* 0x000000001014794e */ /* 0x000fce0000000000 */
[----:B0-2---:R-:W-:Y:S05]  /*1990*/  CALL.ABS.NOINC R8 ;  /* 0x0000000008007343 */ /* 0x005fea0003c00000 */
.L_x_84:
[----:B------:R-:W-:Y:S01]  /*19a0*/  IMAD.MOV.U32 R3, RZ, RZ, -0x1 ;  /* 0xffffffffff037424 */ /* 0x000fe200078e00ff */
[----:B------:R-:W-:Y:S01]  /*19b0*/  MOV R31, R18 ;  /* 0x00000012001f7202 */ /* 0x000fe20000000f00 */
[----:B------:R-:W-:-:S03]  /*19c0*/  IMAD.MOV.U32 R19, RZ, RZ, R2 ;  /* 0x000000ffff137224 */ /* 0x000fc600078e0002 */
[----:B------:R0:W-:Y:S04]  /*19d0*/  STG.E desc[UR36][R36.64], R3 ;  /* 0x0000000324007986 */ /* 0x0001e8000c101924 */
.L_x_83:
[----:B------:R-:W-:Y:S05]  /*19e0*/  BSYNC.RECONVERGENT B7 ;  /* 0x0000000000077941 */ /* 0x000fea0003800200 */
.L_x_78:
[----:B------:R-:W-:Y:S01]  /*19f0*/  ISETP.GE.U32.AND P0, PT, R28, UR42, PT ;  /* 0x0000002a1c007c0c */ /* 0x000fe2000bf06070 */
[----:B------:R-:W-:-:S12]  /*1a00*/  BSSY.RECONVERGENT B7, `(.L_x_85) ;  /* 0x0000079000077945 */ /* 0x000fd80003800200 */
[----:B------:R-:W-:Y:S05]  /*1a10*/  @P0 BRA `(.L_x_86) ;  /* 0x00000000009c0947 */ /* 0x000fea0003800000 */
[----:B------:R-:W2:Y:S01]  /*1a20*/  S2UR UR5, SR_CgaCtaId ;  /* 0x00000000000579c3 */ /* 0x000ea20000008800 */
[----:B------:R-:W3:Y:S01]  /*1a30*/  LDCU UR6, c[0x0][0x38c] ;  /* 0x00007180ff0677ac */ /* 0x000ee20008000800 */
[----:B------:R-:W-:Y:S01]  /*1a40*/  ISETP.NE.AND P1, PT, R29, RZ, PT ;  /* 0x000000ff1d00720c */ /* 0x000fe20003f25270 */
[----:B------:R-:W-:Y:S01]  /*1a50*/  BSSY.RECONVERGENT B6, `(.L_x_87) ;  /* 0x000001e000067945 */ /* 0x000fe20003800200 */
[----:B------:R-:W-:Y:S01]  /*1a60*/  IMAD.MOV.U32 R2, RZ, RZ, R19 ;  /* 0x000000ffff027224 */ /* 0x000fe200078e0013 */
[----:B------:R-:W-:Y:S01]  /*1a70*/  UMOV UR4, 0x400 ;  /* 0x0000040000047882 */ /* 0x000fe20000000000 */
[----:B---3--:R-:W-:Y:S01]  /*1a80*/  VIADD R18, R19, -UR6 ;  /* 0x8000000613127c36 */ /* 0x008fe20008000000 */
[----:B--2---:R-:W-:-:S06]  /*1a90*/  ULEA UR4, UR5, UR4, 0x18 ;  /* 0x0000000405047291 */ /* 0x004fcc000f8ec0ff */
[----:B------:R-:W-:-:S05]  /*1aa0*/  LEA R16, R18, UR4, 0x2 ;  /* 0x0000000412107c11 */ /* 0x000fca000f8e10ff */
[----:B------:R-:W2:Y:S01]  /*1ab0*/  LDS R0, [R16] ;  /* 0x0000000010007984 */ /* 0x000ea20000000800 */
[----:B------:R-:W2:Y:S02]  /*1ac0*/  LDCU UR4, c[0x0][0x3a8] ;  /* 0x00007500ff0477ac */ /* 0x000ea40008000800 */
[----:B--2---:R-:W-:-:S04]  /*1ad0*/  ISETP.NE.AND P0, PT, R0, UR4, PT ;  /* 0x0000000400007c0c */ /* 0x004fc8000bf05270 */
[----:B------:R-:W-:-:S04]  /*1ae0*/  ISETP.GE.AND P0, PT, R19, UR6, !P0 ;  /* 0x0000000613007c0c */ /* 0x000fc8000c706270 */
[----:B------:R-:W-:-:S04]  /*1af0*/  PLOP3.LUT P0, PT, P0, P1, PT, 0x80, 0x8 ;  /* 0x000000000008781c */ /* 0x000fc80000703070 */
[----:B------:R-:W-:-:S13]  /*1b00*/  ISETP.EQ.OR P0, PT, R18, R31, !P0 ;  /* 0x0000001f1200720c */ /* 0x000fda0004702670 */
[----:B------:R-:W-:Y:S05]  /*1b10*/  @P0 BRA `(.L_x_88) ;  /* 0x0000000000440947 */ /* 0x000fea0003800000 */
[----:B------:R-:W2:Y:S01]  /*1b20*/  LDC R0, c[0x0][0x398] ;  /* 0x0000e600ff007b82 */ /* 0x000ea20000000800 */
[----:B------:R-:W-:Y:S01]  /*1b30*/  MOV R2, 0x0 ;  /* 0x0000000000027802 */ /* 0x000fe20000000f00 */
[----:B------:R3:W-:Y:S01]  /*1b40*/  STL.64 [R1], R18 ;  /* 0x0000001201007387 */ /* 0x0007e20000100a00 */
[----:B------:R-:W4:Y:S01]  /*1b50*/  LDCU.64 UR4, c[0x4][0x90] ;  /* 0x01001200ff0477ac */ /* 0x000f220008000a00 */
[----:B------:R-:W-:Y:S01]  /*1b60*/  IMAD.MOV.U32 R6, RZ, RZ, R22 ;  /* 0x000000ffff067224 */ /* 0x000fe200078e0016 */
[----:B------:R-:W-:Y:S01]  /*1b70*/  MOV R7, R23 ;  /* 0x0000001700077202 */ /* 0x000fe20000000f00 */
[----:B------:R-:W-:Y:S02]  /*1b80*/  VIADD R17, R17, 0x1 ;  /* 0x0000000111117836 */ /* 0x000fe40000000000 */
[----:B01----:R-:W0:Y:S01]  /*1b90*/  LDC.64 R2, c[0x4][R2] ;  /* 0x0100000002027b82 */ /* 0x003e220000000a00 */
[----:B----4-:R-:W-:Y:S02]  /*1ba0*/  IMAD.U32 R4, RZ, RZ, UR4 ;  /* 0x00000004ff047e24 */ /* 0x010fe4000f8e00ff */
[----:B------:R-:W-:Y:S01]  /*1bb0*/  IMAD.U32 R5, RZ, RZ, UR5 ;  /* 0x00000005ff057e24 */ /* 0x000fe2000f8e00ff */
[----:B--2---:R3:W-:Y:S06]  /*1bc0*/  STL [R1+0x8], R0 ;  /* 0x0000080001007387 */ /* 0x0047ec0000100800 */
[----:B------:R-:W-:-:S07]  /*1bd0*/  LEPC R20, `(.L_x_89) ;  /* 0x000000001014794e */ /* 0x000fce0000000000 */
[----:B0--3--:R-:W-:Y:S05]  /*1be0*/  CALL.ABS.NOINC R2 ;  /* 0x0000000002007343 */ /* 0x009fea0003c00000 */
.L_x_89:
[----:B------:R-:W-:Y:S02]  /*1bf0*/  IMAD.MOV.U32 R3, RZ, RZ, -0x1 ;  /* 0xffffffffff037424 */ /* 0x000fe400078e00ff */
[----:B------:R-:W-:Y:S02]  /*1c00*/  IMAD.MOV.U32 R31, RZ, RZ, R19 ;  /* 0x000000ffff1f7224 */ /* 0x000fe400078e0013 */
[----:B------:R-:W-:Y:S01]  /*1c10*/  IMAD.MOV.U32 R2, RZ, RZ, R18 ;  /* 0x000000ffff027224 */ /* 0x000fe200078e0012 */
[----:B------:R2:W-:Y:S06]  /*1c20*/  STS [R16], R3 ;  /* 0x0000000310007388 */ /* 0x0005ec0000000800 */
.L_x_88:
[----:B------:R-:W-:Y:S05]  /*1c30*/  BSYNC.RECONVERGENT B6 ;  /* 0x0000000000067941 */ /* 0x000fea0003800200 */
.L_x_87:
[----:B012---:R-:W0:Y:S01]  /*1c40*/  LDS R3, [R25] ;  /* 0x0000000019037984 */ /* 0x007e220000000800 */
[----:B------:R-:W-:Y:S02]  /*1c50*/  PRMT R18, RZ, 0x7610, R18 ;  /* 0x00007610ff127816 */ /* 0x000fe40000000012 */
[----:B------:R-:W-:Y:S01]  /*1c60*/  PRMT R5, RZ, 0x7610, R5 ;  /* 0x00007610ff057816 */ /* 0x000fe20000000005 */
[----:B0-----:R1:W-:Y:S01]  /*1c70*/  STG.E desc[UR36][R32.64], R3 ;  /* 0x0000000320007986 */ /* 0x0013e2000c101924 */
[----:B------:R-:W-:Y:S05]  /*1c80*/  BRA `(.L_x_90) ;  /* 0x0000000400407947 */ /* 0x000fea0003800000 */
.L_x_86:
[----:B0-----:R-:W0:Y:S01]  /*1c90*/  LDC.64 R36, c[0x0][0x380] ;  /* 0x0000e000ff247b82 */ /* 0x001e220000000a00 */
[----:B------:R-:W2:Y:S01]  /*1ca0*/  LDCU UR4, c[0x0][0x38c] ;  /* 0x00007180ff0477ac */ /* 0x000ea20008000800 */
[----:B------:R-:W-:Y:S01]  /*1cb0*/  ISETP.NE.AND P1, PT, R29, RZ, PT ;  /* 0x000000ff1d00720c */ /* 0x000fe20003f25270 */
[----:B------:R-:W3:Y:S01]  /*1cc0*/  LDCU UR5, c[0x0][0x3a8] ;  /* 0x00007500ff0577ac */ /* 0x000ee20008000800 */
[----:B--2---:R-:W-:-:S04]  /*1cd0*/  VIADD R2, R19, -UR4 ;  /* 0x8000000413027c36 */ /* 0x004fc80008000000 */
[----:B0-----:R-:W-:-:S05]  /*1ce0*/  IMAD.WIDE R36, R2, 0x4, R36 ;  /* 0x0000000402247825 */ /* 0x001fca00078e0224 */
[----:B------:R-:W3:Y:S02]  /*1cf0*/  LDG.E R0, desc[UR36][R36.64] ;  /* 0x0000002424007981 */ /* 0x000ee4000c1e1900 */
[----:B---3--:R-:W-:-:S04]  /*1d00*/  ISETP.NE.AND P0, PT, R0, UR5, PT ;  /* 0x0000000500007c0c */ /* 0x008fc8000bf05270 */
[----:B------:R-:W-:-:S04]  /*1d10*/  ISETP.GE.AND P0, PT, R19, UR4, !P0 ;  /* 0x0000000413007c0c */ /* 0x000fc8000c706270 */
[----:B------:R-:W-:-:S04]  /*1d20*/  PLOP3.LUT P0, PT, P0, P1, PT, 0x80, 0x8 ;  /* 0x000000000008781c */ /* 0x000fc80000703070 */
[----:B------:R-:W-:-:S13]  /*1d30*/  ISETP.EQ.OR P0, PT, R2, R31, !P0 ;  /* 0x0000001f0200720c */ /* 0x000fda0004702670 */
[----:B------:R-:W-:Y:S05]  /*1d40*/  @P0 BRA `(.L_x_91) ;  /* 0x0000000000500947 */ /* 0x000fea0003800000 */
[----:B------:R-:W0:Y:S01]  /*1d50*/  LDC R0, c[0x0][0x398] ;  /* 0x0000e600ff007b82 */ /* 0x000e220000000800 */
[----:B------:R-:W-:Y:S01]  /*1d60*/  MOV R8, 0x0 ;  /* 0x0000000000087802 */ /* 0x000fe20000000f00 */
[----:B------:R-:W2:Y:S01]  /*1d70*/  LDCU.64 UR4, c[0x4][0x90] ;  /* 0x01001200ff0477ac */ /* 0x000ea20008000a00 */
[----:B-1----:R-:W-:Y:S01]  /*1d80*/  MOV R3, R19 ;  /* 0x0000001300037202 */ /* 0x002fe20000000f00 */
[----:B------:R-:W-:Y:S02]  /*1d90*/  IMAD.MOV.U32 R6, RZ, RZ, R22 ;  /* 0x000000ffff067224 */ /* 0x000fe400078e0016 */
[----:B------:R-:W-:Y:S02]  /*1da0*/  IMAD.MOV.U32 R7, RZ, RZ, R23 ;  /* 0x000000ffff077224 */ /* 0x000fe400078e0017 */
[----:B------:R1:W-:Y:S01]  /*1db0*/  STL.64 [R1], R2 ;  /* 0x0000000201007387 */ /* 0x0003e20000100a00 */
[----:B------:R-:W3:Y:S01]  /*1dc0*/  LDC.64 R8, c[0x4][R8] ;  /* 0x0100000008087b82 */ /* 0x000ee20000000a00 */
[----:B------:R-:W-:-:S02]  /*1dd0*/  VIADD R17, R17, 0x1 ;  /* 0x0000000111117836 */ /* 0x000fc40000000000 */
[----:B--2---:R-:W-:Y:S02]  /*1de0*/  IMAD.U32 R4, RZ, RZ, UR4 ;  /* 0x00000004ff047e24 */ /* 0x004fe4000f8e00ff */
[----:B------:R-:W-:Y:S01]  /*1df0*/  IMAD.U32 R5, RZ, RZ, UR5 ;  /* 0x00000005ff057e24 */ /* 0x000fe2000f8e00ff */
[----:B0-----:R1:W-:Y:S06]  /*1e00*/  STL [R1+0x8], R0 ;  /* 0x0000080001007387 */ /* 0x0013ec0000100800 */
[----:B------:R-:W-:-:S07]  /*1e10*/  LEPC R20, `(.L_x_92) ;  /* 0x000000001014794e */ /* 0x000fce0000000000 */
[----:B-1-3--:R-:W-:Y:S05]  /*1e20*/  CALL.ABS.NOINC R8 ;  /* 0x0000000008007343 */ /* 0x00afea0003c00000 */
.L_x_92:
[----:B------:R-:W-:Y:S01]  /*1e30*/  MOV R3, 0xffffffff ;  /* 0xffffffff00037802 */ /* 0x000fe20000000f00 */
[----:B------:R-:W-:Y:S01]  /*1e40*/  IMAD.MOV.U32 R31, RZ, RZ, R19 ;  /* 0x000000ffff1f7224 */ /* 0x000fe200078e0013 */
[----:B------:R-:W-:Y:S02]  /*1e50*/  PRMT R18, RZ, 0x7610, R18 ;  /* 0x00007610ff127816 */ /* 0x000fe40000000012 */
[----:B------:R-:W-:Y:S01]  /*1e60*/  PRMT R5, RZ, 0x7610, R5 ;  /* 0x00007610ff057816 */ /* 0x000fe20000000005 */
[----:B------:R0:W-:Y:S01]  /*1e70*/  STG.E desc[UR36][R36.64], R3 ;  /* 0x0000000324007986 */ /* 0x0001e2000c101924 */
[----:B------:R-:W-:Y:S05]  /*1e80*/  BRA `(.L_x_90) ;  /* 0x0000000000c07947 */ /* 0x000fea0003800000 */
.L_x_91:
[----:B------:R-:W0:Y:S01]  /*1e90*/  LDC.64 R8, c[0x0][0x390] ;  /* 0x0000e400ff087b82 */ /* 0x000e220000000a00 */
[----:B------:R-:W-:Y:S01]  /*1ea0*/  MOV R16, 0x0 ;  /* 0x0000000000107802 */ /* 0x000fe20000000f00 */
[----:B------:R-:W2:Y:S01]  /*1eb0*/  LDCU.64 UR4, c[0x4][0x98] ;  /* 0x01001300ff0477ac */ /* 0x000ea20008000a00 */
[----:B0-----:R-:W3:Y:S05]  /*1ec0*/  LDG.E R8, desc[UR36][R8.64] ;  /* 0x0000002408087981 */ /* 0x001eea000c1e1900 */
[----:B-1----:R0:W1:Y:S01]  /*1ed0*/  LDC.64 R2, c[0x4][R16] ;  /* 0x0100000010027b82 */ /* 0x0020620000000a00 */
[----:B--2---:R-:W-:Y:S02]  /*1ee0*/  IMAD.U32 R4, RZ, RZ, UR4 ;  /* 0x00000004ff047e24 */ /* 0x004fe4000f8e00ff */
[----:B------:R-:W-:-:S02]  /*1ef0*/  IMAD.U32 R5, RZ, RZ, UR5 ;  /* 0x00000005ff057e24 */ /* 0x000fc4000f8e00ff */
[----:B------:R-:W-:Y:S02]  /*1f00*/  IMAD.MOV.U32 R6, RZ, RZ, R22 ;  /* 0x000000ffff067224 */ /* 0x000fe400078e0016 */
[----:B------:R-:W-:Y:S01]  /*1f10*/  IMAD.MOV.U32 R7, RZ, RZ, R23 ;  /* 0x000000ffff077224 */ /* 0x000fe200078e0017 */
[----:B-1-3--:R0:W-:Y:S06]  /*1f20*/  STL [R1], R8 ;  /* 0x0000000801007387 */ /* 0x00a1ec0000100800 */
[----:B------:R-:W-:-:S07]  /*1f30*/  LEPC R20, `(.L_x_93) ;  /* 0x000000001014794e */ /* 0x000fce0000000000 */
[----:B0-----:R-:W-:Y:S05]  /*1f40*/  CALL.ABS.NOINC R2 ;  /* 0x0000000002007343 */ /* 0x001fea0003c00000 */
.L_x_93:
[----:B------:R-:W0:Y:S01]  /*1f50*/  LDC R0, c[0x0][0x398] ;  /* 0x0000e600ff007b82 */ /* 0x000e220000000800 */
[----:B------:R-:W1:Y:S01]  /*1f60*/  LDCU.64 UR4, c[0x4][0xa0] ;  /* 0x01001400ff0477ac */ /* 0x000e620008000a00 */
[----:B------:R-:W-:Y:S02]  /*1f70*/  IMAD.MOV.U32 R6, RZ, RZ, R22 ;  /* 0x000000ffff067224 */ /* 0x000fe400078e0016 */
[----:B------:R-:W-:-:S04]  /*1f80*/  IMAD.MOV.U32 R7, RZ, RZ, R23 ;  /* 0x000000ffff077224 */ /* 0x000fc800078e0017 */
[----:B------:R2:W3:Y:S01]  /*1f90*/  LDC.64 R2, c[0x4][R16] ;  /* 0x0100000010027b82 */ /* 0x0004e20000000a00 */
[----:B-1----:R-:W-:Y:S01]  /*1fa0*/  MOV R4, UR4 ;  /* 0x0000000400047c02 */ /* 0x002fe20008000f00 */
[----:B------:R-:W-:Y:S01]  /*1fb0*/  IMAD.U32 R5, RZ, RZ, UR5 ;  /* 0x00000005ff057e24 */ /* 0x000fe2000f8e00ff */
[----:B0-----:R2:W-:Y:S06]  /*1fc0*/  STL [R1], R0 ;  /* 0x0000000001007387 */ /* 0x0015ec0000100800 */
[----:B------:R-:W-:-:S07]  /*1fd0*/  LEPC R20, `(.L_x_94) ;  /* 0x000000001014794e */ /* 0x000fce0000000000 */
[----:B--23--:R-:W-:Y:S05]  /*1fe0*/  CALL.ABS.NOINC R2 ;  /* 0x0000000002007343 */ /* 0x00cfea0003c00000 */
.L_x_94:
[----:B------:R-:W-:Y:S01]  /*1ff0*/  ISETP.GE.AND P0, PT, R17, 0x1, PT ;  /* 0x000000011100780c */ /* 0x000fe20003f06270 */
[----:B------:R-:W-:Y:S01]  /*2000*/  BSSY.RECONVERGENT B0, `(.L_x_95) ;  /* 0x000000d000007945 */ /* 0x000fe20003800200 */
[----:B------:R-:W-:Y:S01]  /*2010*/  MOV R2, 0x0 ;  /* 0x0000000000027802 */ /* 0x000fe20000000f00 */
[----:B------:R-:W-:Y:S01]  /*2020*/  IMAD.MOV.U32 R16, RZ, RZ, R19 ;  /* 0x000000ffff107224 */ /* 0x000fe200078e0013 */
[----:B------:R-:W-:-:S09]  /*2030*/  PRMT R18, RZ, 0x7610, R18 ;  /* 0x00007610ff127816 */ /* 0x000fd20000000012 */
[----:B------:R-:W-:Y:S05]  /*2040*/  @!P0 BRA `(.L_x_96) ;  /* 0x0000000000208947 */ /* 0x000fea0003800000 */
[----:B------:R-:W0:Y:S01]  /*2050*/  S2R R0, SR_LANEID ;  /* 0x0000000000007919 */ /* 0x000e220000000000 */
[----:B------:R-:W1:Y:S01]  /*2060*/  LDC.64 R4, c[0x0][0x390] ;  /* 0x0000e400ff047b82 */ /* 0x000e620000000a00 */
[----:B------:R-:W-:Y:S02]  /*2070*/  VOTEU.ANY UR4, UPT, PT ;  /* 0x0000000000047886 */ /* 0x000fe400038e0100 */
[----:B------:R-:W-:Y:S02]  /*2080*/  UFLO.U32 UR5, UR4 ;  /* 0x00000004000572bd */ /* 0x000fe400080e0000 */
[----:B------:R-:W1:Y:S04]  /*2090*/  POPC R3, UR4 ;  /* 0x0000000400037d09 */ /* 0x000e680008000000 */
[----:B0-----:R-:W-:-:S13]  /*20a0*/  ISETP.EQ.U32.AND P0, PT, R0, UR5, PT ;  /* 0x0000000500007c0c */ /* 0x001fda000bf02070 */
[----:B-1----:R0:W-:Y:S01]  /*20b0*/  @P0 REDG.E.ADD.STRONG.GPU desc[UR36][R4.64], R3 ;  /* 0x000000030400098e */ /* 0x0021e2000c12e124 */
[----:B------:R-:W-:-:S07]  /*20c0*/  IMAD.MOV.U32 R18, RZ, RZ, 0x1 ;  /* 0x00000001ff127424 */ /* 0x000fce00078e00ff */
.L_x_96:
[----:B------:R-:W-:Y:S05]  /*20d0*/  BSYNC.RECONVERGENT B0 ;  /* 0x0000000000007941 */ /* 0x000fea0003800200 */
.L_x_95:
[----:B------:R1:W-:Y:S01]  /*20e0*/  STL.64 [R1], R16 ;  /* 0x0000001001007387 */ /* 0x0003e20000100a00 */
[----:B0-----:R-:W0:Y:S01]  /*20f0*/  LDC.64 R2, c[0x4][R2] ;  /* 0x0100000002027b82 */ /* 0x001e220000000a00 */
[----:B------:R-:W2:Y:S01]  /*2100*/  LDCU.64 UR4, c[0x4][0xa8] ;  /* 0x01001500ff0477ac */ /* 0x000ea20008000a00 */
[----:B------:R-:W-:Y:S02]  /*2110*/  IMAD.MOV.U32 R6, RZ, RZ, R22 ;  /* 0x000000ffff067224 */ /* 0x000fe400078e0016 */
[----:B------:R-:W-:Y:S01]  /*2120*/  IMAD.MOV.U32 R7, RZ, RZ, R23 ;  /* 0x000000ffff077224 */ /* 0x000fe200078e0017 */
[----:B--2---:R-:W-:Y:S01]  /*2130*/  MOV R4, UR4 ;  /* 0x0000000400047c02 */ /* 0x004fe20008000f00 */
[----:B-1----:R-:W-:-:S07]  /*2140*/  IMAD.U32 R5, RZ, RZ, UR5 ;  /* 0x00000005ff057e24 */ /* 0x002fce000f8e00ff */
[----:B------:R-:W-:-:S07]  /*2150*/  LEPC R20, `(.L_x_97) ;  /* 0x000000001014794e */ /* 0x000fce0000000000 */
[----:B0-----:R-:W-:Y:S05]  /*2160*/  CALL.ABS.NOINC R2 ;  /* 0x0000000002007343 */ /* 0x001fea0003c00000 */
.L_x_97:
[----:B------:R-:W-:Y:S02]  /*2170*/  IMAD.MOV.U32 R5, RZ, RZ, 0x1 ;  /* 0x00000001ff057424 */ /* 0x000fe400078e00ff */
[----:B------:R-:W-:-:S07]  /*2180*/  IMAD.MOV.U32 R2, RZ, RZ, R19 ;  /* 0x000000ffff027224 */ /* 0x000fce00078e0013 */
.L_x_90:
[----:B------:R-:W-:Y:S05]  /*2190*/  BSYNC.RECONVERGENT B7 ;  /* 0x0000000000077941 */ /* 0x000fea0003800200 */
.L_x_85:
[----:B------:R-:W-:Y:S02]  /*21a0*/  LOP3.LUT R5, R5, R18, RZ, 0xfc, !PT ;  /* 0x0000001205057212 */ /* 0x000fe400078efcff */
[----:B------:R-:W-:Y:S02]  /*21b0*/  ISETP.LT.AND P1, PT, R2, R26, PT ;  /* 0x0000001a0200720c */ /* 0x000fe40003f21270 */
[----:B------:R-:W-:-:S04]  /*21c0*/  PRMT R0, R5, 0x9910, RZ ;  /* 0x0000991005007816 */ /* 0x000fc800000000ff */
[----:B------:R-:W-:-:S13]  /*21d0*/  ISETP.NE.AND P0, PT, R0, RZ, PT ;  /* 0x000000ff0000720c */ /* 0x000fda0003f05270 */
[----:B------:R-:W-:Y:S05]  /*21e0*/  @!P0 BRA P1, `(.L_x_98) ;  /* 0xffffffe400688947 */ /* 0x000fea000083ffff */
[----:B------:R-:W-:Y:S05]  /*21f0*/  BSYNC B8 ;  /* 0x0000000000087941 */ /* 0x000fea0003800000 */
.L_x_61:
[----:B------:R-:W2:Y:S01]  /*2200*/  LDC.64 R8, c[0x0][0x3a0] ;  /* 0x0000e800ff087b82 */ /* 0x000ea20000000a00 */
[----:B------:R-:W-:Y:S01]  /*2210*/  LOP3.LUT R0, R18, 0xffff, RZ, 0xc0, !PT ;  /* 0x0000ffff12007812 */ /* 0x000fe200078ec0ff */
[----:B------:R-:W3:Y:S01]  /*2220*/  LDCU.64 UR4, c[0x4][0xb0] ;  /* 0x01001600ff0477ac */ /* 0x000ee20008000a00 */
[----:B------:R-:W-:Y:S01]  /*2230*/  MOV R2, 0x0 ;  /* 0x0000000000027802 */ /* 0x000fe20000000f00 */
[----:B------:R-:W-:Y:S02]  /*2240*/  IMAD.MOV.U32 R6, RZ, RZ, R22 ;  /* 0x000000ffff067224 */ /* 0x000fe400078e0016 */
[----:B------:R4:W-:Y:S01]  /*2250*/  STL [R1], R0 ;  /* 0x0000000001007387 */ /* 0x0009e20000100800 */
[----:B------:R-:W-:Y:S01]  /*2260*/  IMAD.MOV.U32 R7, RZ, RZ, R23 ;  /* 0x000000ffff077224 */ /* 0x000fe200078e0017 */
[----:B------:R4:W0:Y:S01]  /*2270*/  LDC.64 R10, c[0x4][R2] ;  /* 0x01000000020a7b82 */ /* 0x0008220000000a00 */
[----:B---3--:R-:W-:Y:S01]  /*2280*/  MOV R4, UR4 ;  /* 0x0000000400047c02 */ /* 0x008fe20008000f00 */
[----:B------:R-:W-:Y:S01]  /*2290*/  IMAD.U32 R5, RZ, RZ, UR5 ;  /* 0x00000005ff057e24 */ /* 0x000fe2000f8e00ff */
[----:B--2---:R4:W-:Y:S06]  /*22a0*/  STG.E.U8 desc[UR36][R8.64], R18 ;  /* 0x0000001208007986 */ /* 0x0049ec000c101124 */
[----:B------:R-:W-:-:S07]  /*22b0*/  LEPC R20, `(.L_x_99) ;  /* 0x000000001014794e */ /* 0x000fce0000000000 */
[----:B01--4-:R-:W-:Y:S05]  /*22c0*/  CALL.ABS.NOINC R10 ;  /* 0x000000000a007343 */ /* 0x013fea0003c00000 */
.L_x_99:
[----:B------:R-:W0:Y:S01]  /*22d0*/  LDC.64 R8, c[0x0][0x390] ;  /* 0x0000e400ff087b82 */ /* 0x000e220000000a00 */
[----:B------:R-:W1:Y:S01]  /*22e0*/  LDCU.64 UR4, c[0x4][0xb8] ;  /* 0x01001700ff0477ac */ /* 0x000e620008000a00 */
[----:B0-----:R-:W2:Y:S06]  /*22f0*/  LDG.E R0, desc[UR36][R8.64] ;  /* 0x0000002408007981 */ /* 0x001eac000c1e1900 */
[----:B------:R0:W3:Y:S01]  /*2300*/  LDC.64 R10, c[0x4][R2] ;  /* 0x01000000020a7b82 */ /* 0x0000e20000000a00 */
[----:B-1----:R-:W-:Y:S01]  /*2310*/  IMAD.U32 R4, RZ, RZ, UR4 ;  /* 0x00000004ff047e24 */ /* 0x002fe2000f8e00ff */
[----:B------:R-:W-:Y:S01]  /*2320*/  MOV R6, R22 ;  /* 0x0000001600067202 */ /* 0x000fe20000000f00 */
[----:B------:R-:W-:-:S02]  /*2330*/  IMAD.U32 R5, RZ, RZ, UR5 ;  /* 0x00000005ff057e24 */ /* 0x000fc4000f8e00ff */
[----:B------:R-:W-:Y:S01]  /*2340*/  IMAD.MOV.U32 R7, RZ, RZ, R23 ;  /* 0x000000ffff077224 */ /* 0x000fe200078e0017 */
[----:B--23--:R0:W-:Y:S06]  /*2350*/  STL [R1], R0 ;  /* 0x0000000001007387 */ /* 0x00c1ec0000100800 */
[----:B------:R-:W-:-:S07]  /*2360*/  LEPC R20, `(.L_x_100) ;  /* 0x000000001014794e */ /* 0x000fce0000000000 */
[----:B0-----:R-:W-:Y:S05]  /*2370*/  CALL.ABS.NOINC R10 ;  /* 0x000000000a007343 */ /* 0x001fea0003c00000 */
.L_x_100:
[----:B------:R-:W0:Y:S02]  /*2380*/  LDC.64 R4, c[0x0][0x390] ;  /* 0x0000e400ff047b82 */ /* 0x000e240000000a00 */
[----:B0-----:R-:W2:Y:S02]  /*2390*/  LDG.E R4, desc[UR36][R4.64] ;  /* 0x0000002404047981 */ /* 0x001ea4000c1e1900 */
[----:B--2---:R-:W-:-:S13]  /*23a0*/  ISETP.GE.AND P0, PT, R4, 0x1, PT ;  /* 0x000000010400780c */ /* 0x004fda0003f06270 */
[----:B------:R-:W-:Y:S05]  /*23b0*/  @!P0 BRA `(.L_x_59) ;  /* 0x0000000000308947 */ /* 0x000fea0003800000 */
[----:B------:R-:W0:Y:S01]  /*23c0*/  LDC R0, c[0x0][0x398] ;  /* 0x0000e600ff007b82 */ /* 0x000e220000000800 */
[----:B------:R-:W1:Y:S01]  /*23d0*/  LDCU.64 UR4, c[0x4][0xc0] ;  /* 0x01001800ff0477ac */ /* 0x000e620008000a00 */
[----:B------:R-:W-:Y:S02]  /*23e0*/  IMAD.MOV.U32 R6, RZ, RZ, R22 ;  /* 0x000000ffff067224 */ /* 0x000fe400078e0016 */
[----:B------:R-:W-:-:S04]  /*23f0*/  IMAD.MOV.U32 R7, RZ, RZ, R23 ;  /* 0x000000ffff077224 */ /* 0x000fc800078e0017 */
[----:B------:R-:W2:Y:S01]  /*2400*/  LDC.64 R2, c[0x4][R2] ;  /* 0x0100000002027b82 */ /* 0x000ea20000000a00 */
[----:B-1----:R-:W-:Y:S02]  /*2410*/  IMAD.U32 R4, RZ, RZ, UR4 ;  /* 0x00000004ff047e24 */ /* 0x002fe4000f8e00ff */
[----:B------:R-:W-:Y:S01]  /*2420*/  IMAD.U32 R5, RZ, RZ, UR5 ;  /* 0x00000005ff057e24 */ /* 0x000fe2000f8e00ff */
[----:B0-----:R0:W-:Y:S06]  /*2430*/  STL [R1], R0 ;  /* 0x0000000001007387 */ /* 0x0011ec0000100800 */
[----:B------:R-:W-:-:S07]  /*2440*/  LEPC R20, `(.L_x_101) ;  /* 0x000000001014794e */ /* 0x000fce0000000000 */
[----:B0-2---:R-:W-:Y:S05]  /*2450*/  CALL.ABS.NOINC R2 ;  /* 0x0000000002007343 */ /* 0x005fea0003c00000 */
.L_x_101:
[----:B------:R-:W-:-:S05]  /*2460*/  MOV R0, 0xffffffff ;  /* 0xffffffff00007802 */ /* 0x000fca0000000f00 */
[----:B------:R1:W-:Y:S02]  /*2470*/  STS [R25], R0 ;  /* 0x0000000019007388 */ /* 0x0003e40000000800 */
.L_x_59:
[----:B------:R-:W-:Y:S05]  /*2480*/  BSYNC B9 ;  /* 0x0000000000097941 */ /* 0x000fea0003800000 */
.L_x_58:
[----:B------:R-:W2:Y:S04]  /*2490*/  LDS R3, [R24] ;  /* 0x0000000018037984 */ /* 0x000ea80000000800 */
[----:B--2---:R2:W-:Y:S01]  /*24a0*/  STG.E desc[UR36][R34.64], R3 ;  /* 0x0000000322007986 */ /* 0x0045e2000c101924 */
[----:B------:R-:W-:Y:S05]  /*24b0*/  BRA `(.L_x_102) ;  /* 0x0000001400747947 */ /* 0x000fea0003800000 */
.L_x_57:
[----:B------:R-:W-:-:S04]  /*24c0*/  ISETP.GE.AND P0, PT, R3, R5, PT ;  /* 0x000000050300720c */ /* 0x000fc80003f06270 */
[----:B------:R-:W-:-:S04]  /*24d0*/  ISETP.GE.OR P0, PT, R0, R4, P0 ;  /* 0x000000040000720c */ /* 0x000fc80000706670 */
[----:B------:R-:W-:-:S13]  /*24e0*/  ISETP.NE.OR P0, PT, R7, R2, P0 ;  /* 0x000000020700720c */ /* 0x000fda0000705670 */
[----:B------:R-:W-:Y:S05]  /*24f0*/  @P0 BRA `(.L_x_102) ;  /* 0x0000001400640947 */ /* 0x000fea0003800000 */
[----:B------:R-:W-:Y:S01]  /*2500*/  IMAD.WIDE R16, R2, 0x4, R16 ;  /* 0x0000000402107825 */ /* 0x000fe200078e0210 */
[----:B------:R-:W1:Y:S04]  /*2510*/  LDCU UR4, c[0x0][0x3a8] ;  /* 0x00007500ff0477ac */ /* 0x000e680008000800 */
[----:B------:R-:W2:Y:S02]  /*2520*/  LDG.E R4, desc[UR36][R16.64] ;  /* 0x0000002410047981 */ /* 0x000ea4000c1e1900 */
        /* <DEDUP_REMOVED lines=14> */
.L_x_103:
[----:B------:R-:W0:Y:S01]  /*2610*/  LDC.64 R32, c[0x0][0x388] ;  /* 0x0000e200ff207b82 */ /* 0x000e220000000a00 */
[----:B------:R-:W1:Y:S01]  /*2620*/  LDCU UR4, c[0x0][0x398] ;  /* 0x00007300ff0477ac */ /* 0x000e620008000800 */
[----:B------:R-:W-:Y:S01]  /*2630*/  PRMT R2, RZ, 0x7610, R2 ;  /* 0x00007610ff027816 */ /* 0x000fe20000000002 */
[----:B0-----:R-:W-:-:S05]  /*2640*/  IMAD R33, R32, R33, RZ ;  /* 0x0000002120217224 */ /* 0x001fca00078e02ff */
[----:B-1----:R-:W-:-:S13]  /*2650*/  ISETP.GT.AND P0, PT, R33, UR4, PT ;  /* 0x0000000421007c0c */ /* 0x002fda000bf04270 */
[----:B------:R-:W-:Y:S05]  /*2660*/  @!P0 BRA `(.L_x_104) ;  /* 0x0000001000688947 */ /* 0x000fea0003800000 */
[----:B------:R-:W0:Y:S01]  /*2670*/  LDCU UR4, c[0x0][0x398] ;  /* 0x00007300ff0477ac */ /* 0x000e220008000800 */
[C---:B------:R-:W-:Y:S01]  /*2680*/  ISETP.GT.AND P0, PT, R19.reuse, R32, PT ;  /* 0x000000201300720c */ /* 0x040fe20003f04270 */
[----:B------:R-:W-:Y:S01]  /*2690*/  BSSY B7, `(.L_x_104) ;  /* 0x0000117000077945 */ /* 0x000fe20003800000 */
[----:B------:R-:W-:Y:S02]  /*26a0*/  IMAD.MOV.U32 R25, RZ, RZ, RZ ;  /* 0x000000ffff197224 */ /* 0x000fe400078e00ff */
[----:B------:R-:W-:-:S04]  /*26b0*/  ISETP.GT.AND P0, PT, R19, -0x1, !P0 ;  /* 0xffffffff1300780c */ /* 0x000fc80004704270 */
[----:B------:R-:W-:Y:S02]  /*26c0*/  P2R R32, PR, RZ, 0x1 ;  /* 0x00000001ff207803 */ /* 0x000fe40000000000 */
[----:B0-----:R-:W-:Y:S01]  /*26d0*/  MOV R31, UR4 ;  /* 0x00000004001f7c02 */ /* 0x001fe20008000f00 */
[----:B------:R-:W-:-:S07]  /*26e0*/  IMAD.U32 R30, RZ, RZ, UR4 ;  /* 0x00000004ff1e7e24 */ /* 0x000fce000f8e00ff */
.L_x_124:
[----:B0-----:R-:W0:Y:S01]  /*26f0*/  LDC R8, c[0x0][0x38c] ;  /* 0x0000e300ff087b82 */ /* 0x001e220000000800 */
[----:B------:R-:W-:-:S07]  /*2700*/  IMAD.MOV.U32 R19, RZ, RZ, R30 ;  /* 0x000000ffff137224 */ /* 0x000fce00078e001e */
[----:B-1----:R-:W1:Y:S01]  /*2710*/  LDC.64 R38, c[0x0][0x380] ;  /* 0x0000e000ff267b82 */ /* 0x002e620000000a00 */
[----:B0-----:R-:W-:-:S04]  /*2720*/  IMAD.IADD R18, R19, 0x1, R8 ;  /* 0x0000000113127824 */ /* 0x001fc800078e0208 */
[----:B-1----:R-:W-:-:S05]  /*2730*/  IMAD.WIDE R38, R18, 0x4, R38 ;  /* 0x0000000412267825 */ /* 0x002fca00078e0226 */
[----:B--2---:R-:W2:Y:S01]  /*2740*/  LDG.E R0, desc[UR36][R38.64] ;  /* 0x0000002426007981 */ /* 0x004ea2000c1e1900 */
[-C--:B------:R-:W-:Y:S01]  /*2750*/  IABS R7, R8.reuse ;  /* 0x0000000800077213 */ /* 0x080fe20000000000 */
[----:B------:R-:W-:Y:S01]  /*2760*/  VIADD R30, R30, 0x1 ;  /* 0x000000011e1e7836 */ /* 0x000fe20000000000 */
[----:B------:R-:W-:Y:S01]  /*2770*/  IABS R4, R19 ;  /* 0x0000001300047213 */ /* 0x000fe20000000000 */
[----:B------:R-:W-:Y:S01]  /*2780*/  STL.64 [R1], R18 ;  /* 0x0000001201007387 */ /* 0x000fe20000100a00 */
[----:B------:R-:W0:Y:S01]  /*2790*/  I2F.RP R6, R7 ;  /* 0x0000000700067306 */ /* 0x000e220000209400 */
[----:B------:R-:W-:Y:S01]  /*27a0*/  LOP3.LUT R11, R19, R8, RZ, 0x3c, !PT ;  /* 0x00000008130b7212 */ /* 0x000fe200078e3cff */
[----:B------:R-:W-:Y:S05]  /*27b0*/  YIELD ;  /* 0x0000000000007946 */ /* 0x000fea0003800000 */
[----:B------:R-:W-:Y:S01]  /*27c0*/  ISETP.GE.AND P1, PT, R11, RZ, PT ;  /* 0x000000ff0b00720c */ /* 0x000fe20003f26270 */
[----:B------:R-:W1:Y:S01]  /*27d0*/  LDCU.64 UR4, c[0x4][0xd0] ;  /* 0x01001a00ff0477ac */ /* 0x000e620008000a00 */
[----:B------:R-:W-:Y:S01]  /*27e0*/  MOV R24, 0x0 ;  /* 0x0000000000187802 */ /* 0x000fe20000000f00 */
[----:B0-----:R-:W0:Y:S02]  /*27f0*/  MUFU.RCP R6, R6 ;  /* 0x0000000600067308 */ /* 0x001e240000001000 */
[----:B0-----:R-:W-:Y:S01]  /*2800*/  VIADD R3, R6, 0xffffffe ;  /* 0x0ffffffe06037836 */ /* 0x001fe20000000000 */
[----:B------:R-:W-:-:S05]  /*2810*/  IABS R6, R30 ;  /* 0x0000001e00067213 */ /* 0x000fca0000000000 */
[----:B------:R-:W0:Y:S02]  /*2820*/  F2I.FTZ.U32.TRUNC.NTZ R3, R3 ;  /* 0x0000000300037305 */ /* 0x000e24000021f000 */
[----:B0-----:R-:W-:-:S04]  /*2830*/  IMAD.MOV R2, RZ, RZ, -R3 ;  /* 0x000000ffff027224 */ /* 0x001fc800078e0a03 */
[----:B------:R-:W-:Y:S02]  /*2840*/  IMAD R5, R2, R7, RZ ;  /* 0x0000000702057224 */ /* 0x000fe400078e02ff */
[----:B------:R-:W-:-:S05]  /*2850*/  HFMA2 R2, -RZ, RZ, 0, 0 ;  /* 0x00000000ff027431 */ /* 0x000fca00000001ff */
[----:B------:R-:W-:-:S06]  /*2860*/  IMAD.HI.U32 R9, R3, R5, R2 ;  /* 0x0000000503097227 */ /* 0x000fcc00078e0002 */
[----:B------:R-:W-:-:S04]  /*2870*/  IMAD.HI.U32 R5, R9, R4, RZ ;  /* 0x0000000409057227 */ /* 0x000fc800078e00ff */
[----:B------:R-:W-:Y:S02]  /*2880*/  IMAD.MOV R2, RZ, RZ, -R5 ;  /* 0x000000ffff027224 */ /* 0x000fe400078e0a05 */
[----:B------:R-:W-:-:S04]  /*2890*/  IMAD.HI.U32 R3, R9, R6, RZ ;  /* 0x0000000609037227 */ /* 0x000fc800078e00ff */
[----:B------:R-:W-:Y:S02]  /*28a0*/  IMAD R4, R7, R2, R4 ;  /* 0x0000000207047224 */ /* 0x000fe400078e0204 */
[----:B------:R-:W-:Y:S02]  /*28b0*/  VIADD R2, R19, 0xffffffff ;  /* 0xffffffff13027836 */ /* 0x000fe40000000000 */
[----:B------:R-:W-:Y:S01]  /*28c0*/  IMAD.MOV R3, RZ, RZ, -R3 ;  /* 0x000000ffff037224 */ /* 0x000fe200078e0a03 */
[C---:B------:R-:W-:Y:S02]  /*28d0*/  ISETP.GT.U32.AND P2, PT, R7.reuse, R4, PT ;  /* 0x000000040700720c */ /* 0x040fe40003f44070 */
[----:B------:R-:W-:Y:S01]  /*28e0*/  IABS R10, R2 ;  /* 0x00000002000a7213 */ /* 0x000fe20000000000 */
[----:B------:R-:W-:Y:S01]  /*28f0*/  IMAD R3, R7, R3, R6 ;  /* 0x0000000307037224 */ /* 0x000fe200078e0206 */
[----:B------:R-:W-:-:S09]  /*2900*/  ISETP.GE.AND P4, PT, R2, RZ, PT ;  /* 0x000000ff0200720c */ /* 0x000fd20003f86270 */
[----:B------:R-:W-:Y:S02]  /*2910*/  @!P2 IMAD.IADD R4, R4, 0x1, -R7 ;  /* 0x000000010404a824 */ /* 0x000fe400078e0a07 */
[----:B------:R-:W-:Y:S01]  /*2920*/  @!P2 VIADD R5, R5, 0x1 ;  /* 0x000000010505a836 */ /* 0x000fe20000000000 */
[----:B------:R-:W-:Y:S02]  /*2930*/  ISETP.GT.U32.AND P2, PT, R7, R3, PT ;  /* 0x000000030700720c */ /* 0x000fe40003f44070 */
[----:B------:R-:W-:Y:S01]  /*2940*/  ISETP.GE.U32.AND P0, PT, R4, R7, PT ;  /* 0x000000070400720c */ /* 0x000fe20003f06070 */
[----:B------:R-:W-:-:S05]  /*2950*/  IMAD.HI.U32 R4, R9, R10, RZ ;  /* 0x0000000a09047227 */ /* 0x000fca00078e00ff */
[----:B------:R-:W-:Y:S02]  /*2960*/  IADD3 R9, PT, PT, -R4, RZ, RZ ;  /* 0x000000ff04097210 */ /* 0x000fe40007ffe1ff */
[----:B------:R-:W0:Y:S03]  /*2970*/  LDC R4, c[0x0][0x398] ;  /* 0x0000e600ff047b82 */ /* 0x000e260000000800 */
[----:B------:R-:W-:Y:S01]  /*2980*/  IMAD R6, R7, R9, R10 ;  /* 0x0000000907067224 */ /* 0x000fe200078e020a */
[----:B------:R-:W-:Y:S01]  /*2990*/  LOP3.LUT R10, RZ, R8, RZ, 0x33, !PT ;  /* 0x00000008ff0a7212 */ /* 0x000fe200078e33ff */
[----:B------:R-:W-:Y:S01]  /*29a0*/  @P0 VIADD R5, R5, 0x1 ;  /* 0x0000000105050836 */ /* 0x000fe20000000000 */
[----:B------:R-:W-:Y:S01]  /*29b0*/  ISETP.NE.AND P0, PT, R8, RZ, PT ;  /* 0x000000ff0800720c */ /* 0x000fe20003f05270 */
[----:B------:R-:W-:Y:S01]  /*29c0*/  @!P2 IMAD.IADD R3, R3, 0x1, -R7 ;  /* 0x000000010303a824 */ /* 0x000fe200078e0a07 */
[----:B------:R-:W-:Y:S01]  /*29d0*/  ISETP.GT.U32.AND P3, PT, R7, R6, PT ;  /* 0x000000060700720c */ /* 0x000fe20003f64070 */
[----:B------:R-:W-:Y:S01]  /*29e0*/  @!P1 IMAD.MOV R5, RZ, RZ, -R5 ;  /* 0x000000ffff059224 */ /* 0x000fe200078e0a05 */
[----:B------:R3:W4:Y:S01]  /*29f0*/  LDC.64 R8, c[0x4][R24] ;  /* 0x0100000018087b82 */ /* 0x0007220000000a00 */
[----:B------:R-:W-:-:S02]  /*2a00*/  ISETP.GE.AND P2, PT, R30, RZ, PT ;  /* 0x000000ff1e00720c */ /* 0x000fc40003f46270 */
[----:B------:R-:W-:Y:S02]  /*2a10*/  ISETP.GT.U32.AND P1, PT, R7, R3, PT ;  /* 0x000000030700720c */ /* 0x000fe40003f24070 */
[----:B------:R-:W-:-:S06]  /*2a20*/  SEL R5, R10, R5, !P0 ;  /* 0x000000050a057207 */ /* 0x000fcc0004000000 */
[----:B------:R-:W-:Y:S01]  /*2a30*/  @!P3 IMAD.IADD R6, R6, 0x1, -R7 ;  /* 0x000000010606b824 */ /* 0x000fe200078e0a07 */
[----:B0-----:R1:W-:Y:S04]  /*2a40*/  STL.64 [R1+0x8], R4 ;  /* 0x0000080401007387 */ /* 0x0013e80000100a00 */
[----:B------:R-:W-:Y:S02]  /*2a50*/  ISETP.GT.U32.AND P3, PT, R7, R6, PT ;  /* 0x000000060700720c */ /* 0x000fe40003f64070 */
[----:B------:R-:W-:-:S05]  /*2a60*/  @!P1 IADD3 R3, PT, PT, R3, -R7, RZ ;  /* 0x8000000703039210 */ /* 0x000fca0007ffe0ff */
[----:B------:R-:W-:Y:S02]  /*2a70*/  @!P2 IMAD.MOV R3, RZ, RZ, -R3 ;  /* 0x000000ffff03a224 */ /* 0x000fe400078e0a03 */
[----:B-1----:R-:W-:Y:S01]  /*2a80*/  IMAD.U32 R4, RZ, RZ, UR4 ;  /* 0x00000004ff047e24 */ /* 0x002fe2000f8e00ff */
[----:B------:R-:W-:-:S03]  /*2a90*/  MOV R5, UR5 ;  /* 0x0000000500057c02 */ /* 0x000fc60008000f00 */
[----:B------:R-:W-:Y:S01]  /*2aa0*/  @!P3 IMAD.IADD R6, R6, 0x1, -R7 ;  /* 0x000000010606b824 */ /* 0x000fe200078e0a07 */
[----:B------:R-:W-:Y:S01]  /*2ab0*/  SEL R34, R10, R3, !P0 ;  /* 0x000000030a227207 */ /* 0x000fe20004000000 */
[----:B------:R-:W-:Y:S02]  /*2ac0*/  IMAD.MOV.U32 R7, RZ, RZ, R23 ;  /* 0x000000ffff077224 */ /* 0x000fe400078e0017 */
[----:B------:R-:W-:-:S05]  /*2ad0*/  @!P4 IMAD.MOV R6, RZ, RZ, -R6 ;  /* 0x000000ffff06c224 */ /* 0x000fca00078e0a06 */
[----:B------:R-:W-:Y:S01]  /*2ae0*/  SEL R27, R10, R6, !P0 ;  /* 0x000000060a1b7207 */ /* 0x000fe20004000000 */
[----:B------:R-:W-:Y:S01]  /*2af0*/  IMAD.MOV.U32 R6, RZ, RZ, R22 ;  /* 0x000000ffff067224 */ /* 0x000fe200078e0016 */
[----:B--2-4-:R3:W-:Y:S06]  /*2b00*/  STL [R1+0x10], R0 ;  /* 0x0000100001007387 */ /* 0x0147ec0000100800 */
[----:B------:R-:W-:-:S07]  /*2b10*/  LEPC R20, `(.L_x_105) ;  /* 0x000000001014794e */ /* 0x000fce0000000000 */
[----:B---3--:R-:W-:Y:S05]  /*2b20*/  CALL.ABS.NOINC R8 ;  /* 0x0000000008007343 */ /* 0x008fea0003c00000 */
.L_x_105:
[----:B------:R-:W0:Y:S01]  /*2b30*/  LDC R26, c[0x0][0x398] ;  /* 0x0000e600ff1a7b82 */ /* 0x000e220000000800 */
[----:B------:R-:W-:Y:S01]  /*2b40*/  IMAD.MOV.U32 R3, RZ, RZ, R19 ;  /* 0x000000ffff037224 */ /* 0x000fe200078e0013 */
[----:B------:R-:W1:Y:S01]  /*2b50*/  LDCU.64 UR4, c[0x4][0xd8] ;  /* 0x01001b00ff0477ac */ /* 0x000e620008000a00 */
[----:B------:R-:W-:Y:S02]  /*2b60*/  IMAD.MOV.U32 R6, RZ, RZ, R22 ;  /* 0x000000ffff067224 */ /* 0x000fe400078e0016 */
[----:B------:R-:W-:Y:S01]  /*2b70*/  IMAD.MOV.U32 R7, RZ, RZ, R23 ;  /* 0x000000ffff077224 */ /* 0x000fe200078e0017 */
[----:B------:R2:W-:Y:S02]  /*2b80*/  STL.64 [R1], R2 ;  /* 0x0000000201007387 */ /* 0x0005e40000100a00 */
[----:B------:R2:W3:Y:S01]  /*2b90*/  LDC.64 R8, c[0x4][R24] ;  /* 0x0100000018087b82 */ /* 0x0004e20000000a00 */
[----:B-1----:R-:W-:Y:S01]  /*2ba0*/  IMAD.U32 R4, RZ, RZ, UR4 ;  /* 0x00000004ff047e24 */ /* 0x002fe2000f8e00ff */
[----:B------:R-:W-:Y:S01]  /*2bb0*/  MOV R5, UR5 ;  /* 0x0000000500057c02 */ /* 0x000fe20008000f00 */
[----:B0-----:R2:W-:Y:S06]  /*2bc0*/  STL.64 [R1+0x8], R26 ;  /* 0x0000081a01007387 */ /* 0x0015ec0000100a00 */
[----:B------:R-:W-:-:S07]  /*2bd0*/  LEPC R20, `(.L_x_106) ;  /* 0x000000001014794e */ /* 0x000fce0000000000 */
[----:B--23--:R-:W-:Y:S05]  /*2be0*/  CALL.ABS.NOINC R8 ;  /* 0x0000000008007343 */ /* 0x00cfea0003c00000 */
.L_x_106:
[----:B------:R-:W0:Y:S01]  /*2bf0*/  LDC R10, c[0x0][0x398] ;  /* 0x0000e600ff0a7b82 */ /* 0x000e220000000800 */
[----:B------:R-:W1:Y:S01]  /*2c00*/  LDCU UR4, c[0x0][0x38c] ;  /* 0x00007180ff0477ac */ /* 0x000e620008000800 */
[----:B------:R-:W-:Y:S02]  /*2c10*/  IMAD.MOV.U32 R29, RZ, RZ, R19 ;  /* 0x000000ffff1d7224 */ /* 0x000fe400078e0013 */
[----:B------:R-:W-:Y:S02]  /*2c20*/  IMAD.MOV.U32 R6, RZ, RZ, R22 ;  /* 0x000000ffff067224 */ /* 0x000fe400078e0016 */
[----:B------:R-:W-:Y:S02]  /*2c30*/  IMAD.MOV.U32 R7, RZ, RZ, R23 ;  /* 0x000000ffff077224 */ /* 0x000fe400078e0017 */
[----:B------:R-:W0:Y:S08]  /*2c40*/  LDC R11, c[0x0][0x3a8] ;  /* 0x0000ea00ff0b7b82 */ /* 0x000e300000000800 */
[----:B------:R2:W3:Y:S01]  /*2c50*/  LDC.64 R8, c[0x4][R24] ;  /* 0x0100000018087b82 */ /* 0x0004e20000000a00 */
[----:B-1----:R-:W-:Y:S01]  /*2c60*/  VIADD R28, R19, -UR4 ;  /* 0x80000004131c7c36 */ /* 0x002fe20008000000 */
[----:B------:R-:W1:Y:S04]  /*2c70*/  LDCU.64 UR4, c[0x4][0xe0] ;  /* 0x01001c00ff0477ac */ /* 0x000e680008000a00 */
[----:B------:R2:W-:Y:S04]  /*2c80*/  STL.64 [R1], R28 ;  /* 0x0000001c01007387 */ /* 0x0005e80000100a00 */
[----:B0-----:R2:W-:Y:S01]  /*2c90*/  STL.64 [R1+0x8], R10 ;  /* 0x0000080a01007387 */ /* 0x0015e20000100a00 */
[----:B-1----:R-:W-:Y:S01]  /*2ca0*/  MOV R4, UR4 ;  /* 0x0000000400047c02 */ /* 0x002fe20008000f00 */
[----:B------:R-:W-:-:S07]  /*2cb0*/  IMAD.U32 R5, RZ, RZ, UR5 ;  /* 0x00000005ff057e24 */ /* 0x000fce000f8e00ff */
[----:B------:R-:W-:-:S07]  /*2cc0*/  LEPC R20, `(.L_x_107) ;  /* 0x000000001014794e */ /* 0x000fce0000000000 */
[----:B--23--:R-:W-:Y:S05]  /*2cd0*/  CALL.ABS.NOINC R8 ;  /* 0x0000000008007343 */ /* 0x00cfea0003c00000 */
.L_x_107:
[----:B------:R-:W0:Y:S08]  /*2ce0*/  LDC.64 R4, c[0x0][0x380] ;  /* 0x0000e000ff047b82 */ /* 0x000e300000000a00 */
[----:B------:R-:W1:Y:S01]  /*2cf0*/  LDC R3, c[0x0][0x3a8] ;  /* 0x0000ea00ff037b82 */ /* 0x000e620000000800 */
[----:B0-----:R-:W-:-:S05]  /*2d00*/  IMAD.WIDE R36, R19, 0x4, R4 ;  /* 0x0000000413247825 */ /* 0x001fca00078e0204 */
[----:B------:R-:W1:Y:S01]  /*2d10*/  LDG.E R0, desc[UR36][R36.64+0x4] ;  /* 0x0000042424007981 */ /* 0x000e62000c1e1900 */
[----:B------:R-:W-:Y:S01]  /*2d20*/  BSSY.RECONVERGENT B6, `(.L_x_108) ;  /* 0x00000a8000067945 */ /* 0x000fe20003800200 */
[----:B-1----:R-:W-:-:S04]  /*2d30*/  ISETP.NE.AND P0, PT, R0, R3, PT ;  /* 0x000000030000720c */ /* 0x002fc80003f05270 */
[----:B------:R-:W-:-:S04]  /*2d40*/  ISETP.LT.OR P0, PT, R34, 0x1, P0 ;  /* 0x000000012200780c */ /* 0x000fc80000701670 */
[----:B------:R-:W-:-:S13]  /*2d50*/  ISETP.EQ.OR P0, PT, R30, R31, P0 ;  /* 0x0000001f1e00720c */ /* 0x000fda0000702670 */
[----:B------:R-:W-:Y:S05]  /*2d60*/  @P0 BRA `(.L_x_109) ;  /* 0x0000000000800947 */ /* 0x000fea0003800000 */
[----:B------:R-:W0:Y:S01]  /*2d70*/  LDC R31, c[0x0][0x398] ;  /* 0x0000e600ff1f7b82 */ /* 0x000e220000000800 */
[----:B------:R-:W-:Y:S01]  /*2d80*/  IMAD.MOV.U32 R2, RZ, RZ, R19 ;  /* 0x000000ffff027224 */ /* 0x000fe200078e0013 */
[----:B------:R-:W1:Y:S01]  /*2d90*/  LDCU.64 UR4, c[0x4][0x70] ;  /* 0x01000e00ff0477ac */ /* 0x000e620008000a00 */
[----:B------:R-:W-:Y:S02]  /*2da0*/  IMAD.MOV.U32 R6, RZ, RZ, R22 ;  /* 0x000000ffff067224 */ /* 0x000fe400078e0016 */
[----:B------:R-:W-:Y:S01]  /*2db0*/  IMAD.MOV.U32 R7, RZ, RZ, R23 ;  /* 0x000000ffff077224 */ /* 0x000fe200078e0017 */
[----:B------:R2:W-:Y:S02]  /*2dc0*/  STL.64 [R1+0x8], R2 ;  /* 0x0000080201007387 */ /* 0x0005e40000100a00 */
[----:B------:R2:W3:Y:S01]  /*2dd0*/  LDC.64 R8, c[0x4][R24] ;  /* 0x0100000018087b82 */ /* 0x0004e20000000a00 */
[----:B-1----:R-:W-:Y:S01]  /*2de0*/  MOV R4, UR4 ;  /* 0x0000000400047c02 */ /* 0x002fe20008000f00 */
[----:B------:R-:W-:Y:S01]  /*2df0*/  IMAD.U32 R5, RZ, RZ, UR5 ;  /* 0x00000005ff057e24 */ /* 0x000fe2000f8e00ff */
[----:B0-----:R2:W-:Y:S06]  /*2e00*/  STL.64 [R1], R30 ;  /* 0x0000001e01007387 */ /* 0x0015ec0000100a00 */
[----:B------:R-:W-:-:S07]  /*2e10*/  LEPC R20, `(.L_x_110) ;  /* 0x000000001014794e */ /* 0x000fce0000000000 */
[----:B--23--:R-:W-:Y:S05]  /*2e20*/  CALL.ABS.NOINC R8 ;  /* 0x0000000008007343 */ /* 0x00cfea0003c00000 */
.L_x_110:
[----:B------:R-:W0:Y:S01]  /*2e30*/  LDC R9, c[0x0][0x398] ;  /* 0x0000e600ff097b82 */ /* 0x000e220000000800 */
[----:B------:R-:W-:Y:S01]  /*2e40*/  IMAD.MOV.U32 R8, RZ, RZ, R19 ;  /* 0x000000ffff087224 */ /* 0x000fe200078e0013 */
[----:B------:R-:W1:Y:S01]  /*2e50*/  LDCU.64 UR4, c[0x4][0x78] ;  /* 0x01000f00ff0477ac */ /* 0x000e620008000a00 */
[----:B------:R-:W-:Y:S02]  /*2e60*/  IMAD.MOV.U32 R6, RZ, RZ, R22 ;  /* 0x000000ffff067224 */ /* 0x000fe400078e0016 */
[----:B------:R-:W-:-:S03]  /*2e70*/  IMAD.MOV.U32 R7, RZ, RZ, R23 ;  /* 0x000000ffff077224 */ /* 0x000fc600078e0017 */
[----:B------:R-:W2:Y:S08]  /*2e80*/  LDC R0, c[0x0][0x3a8] ;  /* 0x0000ea00ff007b82 */ /* 0x000eb00000000800 */
[----:B------:R3:W4:Y:S01]  /*2e90*/  LDC.64 R2, c[0x4][R24] ;  /* 0x0100000018027b82 */ /* 0x0007220000000a00 */
[----:B-1----:R-:W-:Y:S01]  /*2ea0*/  MOV R4, UR4 ;  /* 0x0000000400047c02 */ /* 0x002fe20008000f00 */
[----:B------:R-:W-:Y:S01]  /*2eb0*/  IMAD.U32 R5, RZ, RZ, UR5 ;  /* 0x00000005ff057e24 */ /* 0x000fe2000f8e00ff */
[----:B0-----:R3:W-:Y:S04]  /*2ec0*/  STL.64 [R1], R8 ;  /* 0x0000000801007387 */ /* 0x0017e80000100a00 */
[----:B--2---:R3:W-:Y:S02]  /*2ed0*/  STL [R1+0x8], R0 ;  /* 0x0000080001007387 */ /* 0x0047e40000100800 */
[----:B------:R-:W-:-:S07]  /*2ee0*/  LEPC R20, `(.L_x_111) ;  /* 0x000000001014794e */ /* 0x000fce0000000000 */
[----:B---34-:R-:W-:Y:S05]  /*2ef0*/  CALL.ABS.NOINC R2 ;  /* 0x0000000002007343 */ /* 0x018fea0003c00000 */
.L_x_111:
[----:B------:R-:W-:Y:S01]  /*2f00*/  IMAD.MOV.U32 R5, RZ, RZ, -0x1 ;  /* 0xffffffffff057424 */ /* 0x000fe200078e00ff */
[----:B------:R-:W-:Y:S01]  /*2f10*/  MOV R31, R19 ;  /* 0x00000013001f7202 */ /* 0x000fe20000000f00 */
[----:B------:R-:W-:Y:S01]  /*2f20*/  VIADD R25, R25, 0x1 ;  /* 0x0000000119197836 */ /* 0x000fe20000000000 */
[----:B------:R-:W-:Y:S02]  /*2f30*/  PRMT R2, RZ, 0x7610, R2 ;  /* 0x00007610ff027816 */ /* 0x000fe40000000002 */
[----:B------:R2:W-:Y:S01]  /*2f40*/  STG.E desc[UR36][R36.64+0x4], R5 ;  /* 0x0000040524007986 */ /* 0x0005e2000c101924 */
[----:B------:R-:W-:Y:S01]  /*2f50*/  PRMT R3, RZ, 0x7610, R3 ;  /* 0x00007610ff037816 */ /* 0x000fe20000000003 */
[----:B------:R-:W-:Y:S06]  /*2f60*/  BRA `(.L_x_112) ;  /* 0x00000008000c7947 */ /* 0x000fec0003800000 */
.L_x_109:
[----:B------:R-:W2:Y:S02]  /*2f70*/  LDG.E R0, desc[UR36][R38.64] ;  /* 0x0000002426007981 */ /* 0x000ea4000c1e1900 */
[----:B--2---:R-:W-:-:S04]  /*2f80*/  ISETP.NE.AND P0, PT, R0, R3, PT ;  /* 0x000000030000720c */ /* 0x004fc80003f05270 */
[----:B------:R-:W-:-:S13]  /*2f90*/  ISETP.GE.OR P0, PT, R18, R33, P0 ;  /* 0x000000211200720c */ /* 0x000fda0000706670 */
[----:B------:R-:W-:Y:S05]  /*2fa0*/  @P0 BRA `(.L_x_113) ;  /* 0x00000000005c0947 */ /* 0x000fea0003800000 */
[----:B------:R-:W0:Y:S01]  /*2fb0*/  LDC R0, c[0x0][0x398] ;  /* 0x0000e600ff007b82 */ /* 0x000e220000000800 */
[----:B------:R-:W1:Y:S01]  /*2fc0*/  LDCU UR4, c[0x0][0x38c] ;  /* 0x00007180ff0477ac */ /* 0x000e620008000800 */
[----:B------:R-:W-:Y:S01]  /*2fd0*/  IMAD.MOV.U32 R9, RZ, RZ, -0x1 ;  /* 0xffffffffff097424 */ /* 0x000fe200078e00ff */
[----:B------:R-:W-:Y:S01]  /*2fe0*/  MOV R8, 0x0 ;  /* 0x0000000000087802 */ /* 0x000fe20000000f00 */
[----:B------:R-:W-:Y:S02]  /*2ff0*/  IMAD.MOV.U32 R3, RZ, RZ, R18 ;  /* 0x000000ffff037224 */ /* 0x000fe400078e0012 */
[----:B------:R-:W-:Y:S01]  /*3000*/  IMAD.MOV.U32 R6, RZ, RZ, R22 ;  /* 0x000000ffff067224 */ /* 0x000fe200078e0016 */
[----:B------:R2:W-:Y:S01]  /*3010*/  STG.E desc[UR36][R38.64], R9 ;  /* 0x0000000926007986 */ /* 0x0005e2000c101924 */
[----:B------:R2:W3:Y:S01]  /*3020*/  LDC.64 R10, c[0x4][R8] ;  /* 0x01000000080a7b82 */ /* 0x0004e20000000a00 */
[----:B------:R-:W-:Y:S02]  /*3030*/  IMAD.MOV.U32 R7, RZ, RZ, R23 ;  /* 0x000000ffff077224 */ /* 0x000fe400078e0017 */
[----:B------:R-:W-:-:S02]  /*3040*/  VIADD R25, R25, 0x1 ;  /* 0x0000000119197836 */ /* 0x000fc40000000000 */
[----:B-1----:R-:W-:Y:S01]  /*3050*/  VIADD R2, R18, UR4 ;  /* 0x0000000412027c36 */ /* 0x002fe20008000000 */
[----:B------:R-:W1:Y:S04]  /*3060*/  LDCU.64 UR4, c[0x4][0x80] ;  /* 0x01001000ff0477ac */ /* 0x000e680008000a00 */
[----:B------:R2:W-:Y:S04]  /*3070*/  STL.64 [R1], R2 ;  /* 0x0000000201007387 */ /* 0x0005e80000100a00 */
[----:B0-----:R2:W-:Y:S01]  /*3080*/  STL [R1+0x8], R0 ;  /* 0x0000080001007387 */ /* 0x0015e20000100800 */
[----:B-1----:R-:W-:Y:S01]  /*3090*/  MOV R4, UR4 ;  /* 0x0000000400047c02 */ /* 0x002fe20008000f00 */
[----:B------:R-:W-:-:S07]  /*30a0*/  IMAD.U32 R5, RZ, RZ, UR5 ;  /* 0x00000005ff057e24 */ /* 0x000fce000f8e00ff */
[----:B------:R-:W-:-:S07]  /*30b0*/  LEPC R20, `(.L_x_114) ;  /* 0x000000001014794e */ /* 0x000fce0000000000 */
[----:B--23--:R-:W-:Y:S05]  /*30c0*/  CALL.ABS.NOINC R10 ;  /* 0x000000000a007343 */ /* 0x00cfea0003c00000 */
.L_x_114:
[----:B------:R-:W-:Y:S01]  /*30d0*/  MOV R31, R19 ;  /* 0x00000013001f7202 */ /* 0x000fe20000000f00 */
[----:B------:R-:W-:Y:S01]  /*30e0*/  IMAD.MOV.U32 R30, RZ, RZ, R18 ;  /* 0x000000ffff1e7224 */ /* 0x000fe200078e0012 */
[----:B------:R-:W-:Y:S02]  /*30f0*/  PRMT R2, RZ, 0x7610, R2 ;  /* 0x00007610ff027816 */ /* 0x000fe40000000002 */
[----:B------:R-:W-:Y:S01]  /*3100*/  PRMT R3, RZ, 0x7610, R3 ;  /* 0x00007610ff037816 */ /* 0x000fe20000000003 */
[----:B------:R-:W-:Y:S06]  /*3110*/  BRA `(.L_x_112) ;  /* 0x0000000400a07947 */ /* 0x000fec0003800000 */
.L_x_113:
[----:B------:R-:W2:Y:S01]  /*3120*/  LDG.E R0, desc[UR36][R36.64+-0x4] ;  /* 0xfffffc2424007981 */ /* 0x000ea2000c1e1900 */
[----:B------:R-:W0:Y:S01]  /*3130*/  LDC R6, c[0x0][0x38c] ;  /* 0x0000e300ff067b82 */ /* 0x000e220000000800 */
[----:B--2---:R-:W-:Y:S01]  /*3140*/  ISETP.NE.AND P0, PT, R0, R3, PT ;  /* 0x000000030000720c */ /* 0x004fe20003f05270 */
[----:B0-----:R-:W-:-:S03]  /*3150*/  VIADD R0, R6, 0xffffffff ;  /* 0xffffffff06007836 */ /* 0x001fc60000000000 */
[----:B------:R-:W-:-:S04]  /*3160*/  ISETP.LT.OR P0, PT, R27, RZ, P0 ;  /* 0x000000ff1b00720c */ /* 0x000fc80000701670 */
[----:B------:R-:W-:-:S04]  /*3170*/  ISETP.GE.OR P0, PT, R27, R0, P0 ;  /* 0x000000001b00720c */ /* 0x000fc80000706670 */
[----:B------:R-:W-:-:S13]  /*3180*/  ISETP.EQ.OR P0, PT, R2, R31, P0 ;  /* 0x0000001f0200720c */ /* 0x000fda0000702670 */
[----:B------:R-:W-:Y:S05]  /*3190*/  @P0 BRA `(.L_x_115) ;  /* 0x00000000004c0947 */ /* 0x000fea0003800000 */
[----:B------:R-:W0:Y:S01]  /*31a0*/  LDC R3, c[0x0][0x398] ;  /* 0x0000e600ff037b82 */ /* 0x000e220000000800 */
[----:B------:R-:W-:Y:S01]  /*31b0*/  MOV R0, 0x0 ;  /* 0x0000000000007802 */ /* 0x000fe20000000f00 */
[----:B------:R-:W1:Y:S01]  /*31c0*/  LDCU.64 UR4, c[0x4][0x88] ;  /* 0x01001100ff0477ac */ /* 0x000e620008000a00 */
[----:B------:R-:W-:Y:S01]  /*31d0*/  MOV R6, R22 ;  /* 0x0000001600067202 */ /* 0x000fe20000000f00 */
[----:B------:R-:W-:Y:S02]  /*31e0*/  IMAD.MOV.U32 R7, RZ, RZ, R23 ;  /* 0x000000ffff077224 */ /* 0x000fe400078e0017 */
[----:B------:R-:W-:Y:S02]  /*31f0*/  VIADD R25, R25, 0x1 ;  /* 0x0000000119197836 */ /* 0x000fe40000000000 */
[----:B------:R2:W3:Y:S01]  /*3200*/  LDC.64 R8, c[0x4][R0] ;  /* 0x0100000000087b82 */ /* 0x0004e20000000a00 */
[----:B-1----:R-:W-:Y:S02]  /*3210*/  IMAD.U32 R4, RZ, RZ, UR4 ;  /* 0x00000004ff047e24 */ /* 0x002fe4000f8e00ff */
[----:B------:R-:W-:Y:S01]  /*3220*/  IMAD.U32 R5, RZ, RZ, UR5 ;  /* 0x00000005ff057e24 */ /* 0x000fe2000f8e00ff */
[----:B0-----:R2:W-:Y:S06]  /*3230*/  STL.64 [R1], R2 ;  /* 0x0000000201007387 */ /* 0x0015ec0000100a00 */
[----:B------:R-:W-:-:S07]  /*3240*/  LEPC R20, `(.L_x_116) ;  /* 0x000000001014794e */ /* 0x000fce0000000000 */
[----:B--23--:R-:W-:Y:S05]  /*3250*/  CALL.ABS.NOINC R8 ;  /* 0x0000000008007343 */ /* 0x00cfea0003c00000 */
.L_x_116:
[----:B------:R-:W-:Y:S01]  /*3260*/  IMAD.MOV.U32 R5, RZ, RZ, -0x1 ;  /* 0xffffffffff057424 */ /* 0x000fe200078e00ff */
[----:B------:R-:W-:Y:S01]  /*3270*/  MOV R30, R2 ;  /* 0x00000002001e7202 */ /* 0x000fe20000000f00 */
[----:B------:R-:W-:Y:S01]  /*3280*/  IMAD.MOV.U32 R31, RZ, RZ, R19 ;  /* 0x000000ffff1f7224 */ /* 0x000fe200078e0013 */
[----:B------:R-:W-:Y:S02]  /*3290*/  PRMT R2, RZ, 0x7610, R2 ;  /* 0x00007610ff027816 */ /* 0x000fe40000000002 */
[----:B------:R0:W-:Y:S01]  /*32a0*/  STG.E desc[UR36][R36.64+-0x4], R5 ;  /* 0xfffffc0524007986 */ /* 0x0001e2000c101924 */
[----:B------:R-:W-:Y:S01]  /*32b0*/  PRMT R3, RZ, 0x7610, R3 ;  /* 0x00007610ff037816 */ /* 0x000fe20000000003 */
[----:B------:R-:W-:Y:S06]  /*32c0*/  BRA `(.L_x_112) ;  /* 0x0000000400347947 */ /* 0x000fec0003800000 */
.L_x_115:
[----:B------:R-:W-:Y:S01]  /*32d0*/  IMAD.WIDE R26, R28, 0x4, R4 ;  /* 0x000000041c1a7825 */ /* 0x000fe200078e0204 */
[----:B------:R-:W-:-:S04]  /*32e0*/  ISETP.NE.AND P1, PT, R32, RZ, PT ;  /* 0x000000ff2000720c */ /* 0x000fc80003f25270 */
[----:B------:R-:W2:Y:S02]  /*32f0*/  LDG.E R0, desc[UR36][R26.64] ;  /* 0x000000241a007981 */ /* 0x000ea4000c1e1900 */
[----:B--2---:R-:W-:-:S04]  /*3300*/  ISETP.NE.AND P0, PT, R0, R3, PT ;  /* 0x000000030000720c */ /* 0x004fc80003f05270 */
[----:B------:R-:W-:-:S04]  /*3310*/  ISETP.GE.AND P0, PT, R19, R6, !P0 ;  /* 0x000000061300720c */ /* 0x000fc80004706270 */
[----:B------:R-:W-:-:S04]  /*3320*/  PLOP3.LUT P0, PT, P0, P1, PT, 0x80, 0x8 ;  /* 0x000000000008781c */ /* 0x000fc80000703070 */
[----:B------:R-:W-:-:S13]  /*3330*/  ISETP.EQ.OR P0, PT, R28, R31, !P0 ;  /* 0x0000001f1c00720c */ /* 0x000fda0004702670 */
[----:B------:R-:W-:Y:S05]  /*3340*/  @P0 BRA `(.L_x_117) ;  /* 0x0000000000540947 */ /* 0x000fea0003800000 */
[----:B------:R-:W0:Y:S01]  /*3350*/  LDC R0, c[0x0][0x398] ;  /* 0x0000e600ff007b82 */ /* 0x000e220000000800 */
[----:B------:R-:W-:Y:S01]  /*3360*/  MOV R2, 0x0 ;  /* 0x0000000000027802 */ /* 0x000fe20000000f00 */
[----:B------:R-:W-:Y:S01]  /*3370*/  IMAD.MOV.U32 R18, RZ, RZ, R28 ;  /* 0x000000ffff127224 */ /* 0x000fe200078e001c */
[----:B------:R-:W1:Y:S01]  /*3380*/  LDCU.64 UR4, c[0x4][0x90] ;  /* 0x01001200ff0477ac */ /* 0x000e620008000a00 */
[----:B------:R-:W-:Y:S01]  /*3390*/  IMAD.MOV.U32 R6, RZ, RZ, R22 ;  /* 0x000000ffff067224 */ /* 0x000fe200078e0016 */
[----:B------:R-:W-:Y:S01]  /*33a0*/  MOV R7, R23 ;  /* 0x0000001700077202 */ /* 0x000fe20000000f00 */
[----:B------:R-:W-:Y:S01]  /*33b0*/  VIADD R25, R25, 0x1 ;  /* 0x0000000119197836 */ /* 0x000fe20000000000 */
[----:B------:R2:W-:Y:S01]  /*33c0*/  STL.64 [R1], R18 ;  /* 0x0000001201007387 */ /* 0x0005e20000100a00 */
[----:B------:R-:W3:Y:S01]  /*33d0*/  LDC.64 R2, c[0x4][R2] ;  /* 0x0100000002027b82 */ /* 0x000ee20000000a00 */
[----:B-1----:R-:W-:Y:S02]  /*33e0*/  IMAD.U32 R4, RZ, RZ, UR4 ;  /* 0x00000004ff047e24 */ /* 0x002fe4000f8e00ff */
[----:B------:R-:W-:Y:S01]  /*33f0*/  IMAD.U32 R5, RZ, RZ, UR5 ;  /* 0x00000005ff057e24 */ /* 0x000fe2000f8e00ff */
[----:B0-----:R2:W-:Y:S06]  /*3400*/  STL [R1+0x8], R0 ;  /* 0x0000080001007387 */ /* 0x0015ec0000100800 */
[----:B------:R-:W-:-:S07]  /*3410*/  LEPC R20, `(.L_x_118) ;  /* 0x000000001014794e */ /* 0x000fce0000000000 */
[----:B--23--:R-:W-:Y:S05]  /*3420*/  CALL.ABS.NOINC R2 ;  /* 0x0000000002007343 */ /* 0x00cfea0003c00000 */
.L_x_118:
[----:B------:R-:W-:Y:S01]  /*3430*/  IMAD.MOV.U32 R5, RZ, RZ, -0x1 ;  /* 0xffffffffff057424 */ /* 0x000fe200078e00ff */
[----:B------:R-:W-:Y:S01]  /*3440*/  PRMT R2, RZ, 0x7610, R2 ;  /* 0x00007610ff027816 */ /* 0x000fe20000000002 */
[----:B------:R-:W-:Y:S01]  /*3450*/  IMAD.MOV.U32 R31, RZ, RZ, R19 ;  /* 0x000000ffff1f7224 */ /* 0x000fe200078e0013 */
[----:B------:R-:W-:Y:S01]  /*3460*/  PRMT R3, RZ, 0x7610, R3 ;  /* 0x00007610ff037816 */ /* 0x000fe20000000003 */
[----:B------:R-:W-:Y:S01]  /*3470*/  IMAD.MOV.U32 R30, RZ, RZ, R28 ;  /* 0x000000ffff1e7224 */ /* 0x000fe200078e001c */
[----:B------:R1:W-:Y:S01]  /*3480*/  STG.E desc[UR36][R26.64], R5 ;  /* 0x000000051a007986 */ /* 0x0003e2000c101924 */
[----:B------:R-:W-:Y:S05]  /*3490*/  BRA `(.L_x_112) ;  /* 0x0000000000c07947 */ /* 0x000fea0003800000 */
.L_x_117:
[----:B------:R-:W0:Y:S01]  /*34a0*/  LDC.64 R2, c[0x0][0x390] ;  /* 0x0000e400ff027b82 */ /* 0x000e220000000a00 */
[----:B------:R-:W-:Y:S01]  /*34b0*/  MOV R18, 0x0 ;  /* 0x0000000000127802 */ /* 0x000fe20000000f00 */
[----:B------:R-:W1:Y:S01]  /*34c0*/  LDCU.64 UR4, c[0x4][0x98] ;  /* 0x01001300ff0477ac */ /* 0x000e620008000a00 */
[----:B0-----:R-:W2:Y:S05]  /*34d0*/  LDG.E R0, desc[UR36][R2.64] ;  /* 0x0000002402007981 */ /* 0x001eaa000c1e1900 */
[----:B------:R0:W3:Y:S01]  /*34e0*/  LDC.64 R8, c[0x4][R18] ;  /* 0x0100000012087b82 */ /* 0x0000e20000000a00 */
[----:B-1----:R-:W-:Y:S01]  /*34f0*/  MOV R4, UR4 ;  /* 0x0000000400047c02 */ /* 0x002fe20008000f00 */
[----:B------:R-:W-:-:S02]  /*3500*/  IMAD.U32 R5, RZ, RZ, UR5 ;  /* 0x00000005ff057e24 */ /* 0x000fc4000f8e00ff */
[----:B------:R-:W-:Y:S02]  /*3510*/  IMAD.MOV.U32 R6, RZ, RZ, R22 ;  /* 0x000000ffff067224 */ /* 0x000fe400078e0016 */
[----:B------:R-:W-:Y:S01]  /*3520*/  IMAD.MOV.U32 R7, RZ, RZ, R23 ;  /* 0x000000ffff077224 */ /* 0x000fe200078e0017 */
[----:B--23--:R0:W-:Y:S06]  /*3530*/  STL [R1], R0 ;  /* 0x0000000001007387 */ /* 0x00c1ec0000100800 */
[----:B------:R-:W-:-:S07]  /*3540*/  LEPC R20, `(.L_x_119) ;  /* 0x000000001014794e */ /* 0x000fce0000000000 */
[----:B0-----:R-:W-:Y:S05]  /*3550*/  CALL.ABS.NOINC R8 ;  /* 0x0000000008007343 */ /* 0x001fea0003c00000 */
.L_x_119:
[----:B------:R-:W0:Y:S01]  /*3560*/  LDC R0, c[0x0][0x398] ;  /* 0x0000e600ff007b82 */ /* 0x000e220000000800 */
[----:B------:R-:W1:Y:S01]  /*3570*/  LDCU.64 UR4, c[0x4][0xa0] ;  /* 0x01001400ff0477ac */ /* 0x000e620008000a00 */
[----:B------:R-:W-:Y:S02]  /*3580*/  IMAD.MOV.U32 R6, RZ, RZ, R22 ;  /* 0x000000ffff067224 */ /* 0x000fe400078e0016 */
[----:B------:R-:W-:-:S04]  /*3590*/  IMAD.MOV.U32 R7, RZ, RZ, R23 ;  /* 0x000000ffff077224 */ /* 0x000fc800078e0017 */
[----:B------:R2:W3:Y:S01]  /*35a0*/  LDC.64 R2, c[0x4][R18] ;  /* 0x0100000012027b82 */ /* 0x0004e20000000a00 */
[----:B-1----:R-:W-:Y:S01]  /*35b0*/  IMAD.U32 R4, RZ, RZ, UR4 ;  /* 0x00000004ff047e24 */ /* 0x002fe2000f8e00ff */
[----:B------:R-:W-:Y:S01]  /*35c0*/  MOV R5, UR5 ;  /* 0x0000000500057c02 */ /* 0x000fe20008000f00 */
[----:B0-----:R2:W-:Y:S06]  /*35d0*/  STL [R1], R0 ;  /* 0x0000000001007387 */ /* 0x0015ec0000100800 */
[----:B------:R-:W-:-:S07]  /*35e0*/  LEPC R20, `(.L_x_120) ;  /* 0x000000001014794e */ /* 0x000fce0000000000 */
[----:B--23--:R-:W-:Y:S05]  /*35f0*/  CALL.ABS.NOINC R2 ;  /* 0x0000000002007343 */ /* 0x00cfea0003c00000 */
.L_x_120:
        /* <DEDUP_REMOVED lines=14> */
.L_x_122:
[----:B------:R-:W-:Y:S05]  /*36e0*/  BSYNC.RECONVERGENT B0 ;  /* 0x0000000000007941 */ /* 0x000fea0003800200 */
.L_x_121:
[----:B------:R1:W-:Y:S01]  /*36f0*/  STL.64 [R1], R24 ;  /* 0x0000001801007387 */ /* 0x0003e20000100a00 */
[----:B------:R1:W2:Y:S01]  /*3700*/  LDC.64 R8, c[0x4][R0] ;  /* 0x0100000000087b82 */ /* 0x0002a20000000a00 */
[----:B------:R-:W0:Y:S01]  /*3710*/  LDCU.64 UR4, c[0x4][0xa8] ;  /* 0x01001500ff0477ac */ /* 0x000e220008000a00 */
[----:B------:R-:W-:Y:S02]  /*3720*/  IMAD.MOV.U32 R6, RZ, RZ, R22 ;  /* 0x000000ffff067224 */ /* 0x000fe400078e0016 */
[----:B------:R-:W-:Y:S01]  /*3730*/  IMAD.MOV.U32 R7, RZ, RZ, R23 ;  /* 0x000000ffff077224 */ /* 0x000fe200078e0017 */
[----:B0-----:R-:W-:Y:S01]  /*3740*/  MOV R4, UR4 ;  /* 0x0000000400047c02 */ /* 0x001fe20008000f00 */
[----:B-1----:R-:W-:-:S07]  /*3750*/  IMAD.U32 R5, RZ, RZ, UR5 ;  /* 0x00000005ff057e24 */ /* 0x002fce000f8e00ff */
[----:B------:R-:W-:-:S07]  /*3760*/  LEPC R20, `(.L_x_123) ;  /* 0x000000001014794e */ /* 0x000fce0000000000 */
[----:B--2---:R-:W-:Y:S05]  /*3770*/  CALL.ABS.NOINC R8 ;  /* 0x0000000008007343 */ /* 0x004fea0003c00000 */
.L_x_123:
[----:B------:R-:W-:Y:S01]  /*3780*/  IMAD.MOV.U32 R3, RZ, RZ, 0x1 ;  /* 0x00000001ff037424 */ /* 0x000fe200078e00ff */
[----:B------:R-:W-:-:S07]  /*3790*/  MOV R30, R19 ;  /* 0x00000013001e7202 */ /* 0x000fce0000000f00 */
.L_x_112:
[----:B------:R-:W-:Y:S05]  /*37a0*/  BSYNC.RECONVERGENT B6 ;  /* 0x0000000000067941 */ /* 0x000fea0003800200 */
.L_x_108:
[----:B------:R-:W-:Y:S02]  /*37b0*/  LOP3.LUT R3, R3, R2, RZ, 0xfc, !PT ;  /* 0x0000000203037212 */ /* 0x000fe400078efcff */
[----:B------:R-:W-:Y:S02]  /*37c0*/  ISETP.LT.AND P1, PT, R30, R33, PT ;  /* 0x000000211e00720c */ /* 0x000fe40003f21270 */
[----:B------:R-:W-:-:S04]  /*37d0*/  PRMT R0, R3, 0x9910, RZ ;  /* 0x0000991003007816 */ /* 0x000fc800000000ff */
[----:B------:R-:W-:-:S13]  /*37e0*/  ISETP.NE.AND P0, PT, R0, RZ, PT ;  /* 0x000000ff0000720c */ /* 0x000fda0003f05270 */
[----:B------:R-:W-:Y:S05]  /*37f0*/  @!P0 BRA P1, `(.L_x_124) ;  /* 0xffffffec00bc8947 */ /* 0x000fea000083ffff */
[----:B------:R-:W-:Y:S05]  /*3800*/  BSYNC B7 ;  /* 0x0000000000077941 */ /* 0x000fea0003800000 */
.L_x_104:
[----:B------:R-:W3:Y:S01]  /*3810*/  LDC.64 R8, c[0x0][0x3a0] ;  /* 0x0000e800ff087b82 */ /* 0x000ee20000000a00 */
[----:B------:R-:W-:Y:S01]  /*3820*/  LOP3.LUT R0, R2, 0xffff, RZ, 0xc0, !PT ;  /* 0x0000ffff02007812 */ /* 0x000fe200078ec0ff */
[----:B------:R-:W4:Y:S01]  /*3830*/  LDCU.64 UR4, c[0x4][0xb0] ;  /* 0x01001600ff0477ac */ /* 0x000f220008000a00 */
[----:B------:R-:W-:Y:S01]  /*3840*/  MOV R18, 0x0 ;  /* 0x0000000000127802 */ /* 0x000fe20000000f00 */
[----:B------:R-:W-:Y:S02]  /*3850*/  IMAD.MOV.U32 R6, RZ, RZ, R22 ;  /* 0x000000ffff067224 */ /* 0x000fe400078e0016 */
[----:B------:R0:W-:Y:S01]  /*3860*/  STL [R1], R0 ;  /* 0x0000000001007387 */ /* 0x0001e20000100800 */
[----:B------:R-:W-:Y:S01]  /*3870*/  IMAD.MOV.U32 R7, RZ, RZ, R23 ;  /* 0x000000ffff077224 */ /* 0x000fe200078e0017 */
[----:B------:R0:W3:Y:S01]  /*3880*/  LDC.64 R10, c[0x4][R18] ;  /* 0x01000000120a7b82 */ /* 0x0000e20000000a00 */
[----:B----4-:R-:W-:Y:S02]  /*3890*/  IMAD.U32 R4, RZ, RZ, UR4 ;  /* 0x00000004ff047e24 */ /* 0x010fe4000f8e00ff */
[----:B012---:R-:W-:Y:S01]  /*38a0*/  IMAD.U32 R5, RZ, RZ, UR5 ;  /* 0x00000005ff057e24 */ /* 0x007fe2000f8e00ff */
[----:B---3--:R0:W-:Y:S06]  /*38b0*/  STG.E.U8 desc[UR36][R8.64], R2 ;  /* 0x0000000208007986 */ /* 0x0081ec000c101124 */
[----:B------:R-:W-:-:S07]  /*38c0*/  LEPC R20, `(.L_x_125) ;  /* 0x000000001014794e */ /* 0x000fce0000000000 */
[----:B0-----:R-:W-:Y:S05]  /*38d0*/  CALL.ABS.NOINC R10 ;  /* 0x000000000a007343 */ /* 0x001fea0003c00000 */
.L_x_125:
[----:B------:R-:W0:Y:S01]  /*38e0*/  LDC.64 R2, c[0x0][0x390] ;  /* 0x0000e400ff027b82 */ /* 0x000e220000000a00 */
[----:B------:R-:W1:Y:S01]  /*38f0*/  LDCU.64 UR4, c[0x4][0xb8] ;  /* 0x01001700ff0477ac */ /* 0x000e620008000a00 */
[----:B0-----:R-:W2:Y:S06]  /*3900*/  LDG.E R0, desc[UR36][R2.64] ;  /* 0x0000002402007981 */ /* 0x001eac000c1e1900 */
        /* <DEDUP_REMOVED lines=8> */
.L_x_126:
        /* <DEDUP_REMOVED lines=9> */
[----:B-1----:R-:W-:Y:S01]  /*3a20*/  IMAD.U32 R4, RZ, RZ, UR4 ;  /* 0x00000004ff047e24 */ /* 0x002fe2000f8e00ff */
[----:B------:R-:W-:Y:S01]  /*3a30*/  MOV R5, UR5 ;  /* 0x0000000500057c02 */ /* 0x000fe20008000f00 */
[----:B0-----:R0:W-:Y:S06]  /*3a40*/  STL [R1], R0 ;  /* 0x0000000001007387 */ /* 0x0011ec0000100800 */
[----:B------:R-:W-:-:S07]  /*3a50*/  LEPC R20, `(.L_x_127) ;  /* 0x000000001014794e */ /* 0x000fce0000000000 */
[----:B0-2---:R-:W-:Y:S05]  /*3a60*/  CALL.ABS.NOINC R18 ;  /* 0x0000000012007343 */ /* 0x005fea0003c00000 */
.L_x_127:
[----:B------:R-:W-:-:S05]  /*3a70*/  IMAD.MOV.U32 R3, RZ, RZ, -0x1 ;  /* 0xffffffffff037424 */ /* 0x000fca00078e00ff */
[----:B------:R1:W-:Y:S02]  /*3a80*/  STG.E desc[UR36][R16.64], R3 ;  /* 0x0000000310007986 */ /* 0x0003e4000c101924 */
.L_x_102:
[----:B------:R-:W-:Y:S05]  /*3a90*/  WARPSYNC.ALL ;  /* 0x0000000000007948 */ /* 0x000fea0003800000 */
[----:B------:R-:W-:Y:S06]  /*3aa0*/  BAR.SYNC.DEFER_BLOCKING 0x0 ;  /* 0x0000000000007b1d */ /* 0x000fec0000010000 */
[----:B------:R-:W-:Y:S05]  /*3ab0*/  EXIT ;  /* 0x000000000000794d */ /* 0x000fea0003800000 */
.L_x_128:
        /* <DEDUP_REMOVED lines=12> */
.L_x_197:


//--------------------- .text._Z26kernelReemplazarPosicionesPiiiiiS_ --------------------------
	.section	.text._Z26kernelReemplazarPosicionesPiiiiiS_,"ax",@progbits
	.align	128
        .global         _Z26kernelReemplazarPosicionesPiiiiiS_
        .type           _Z26kernelReemplazarPosicionesPiiiiiS_,@function
        .size           _Z26kernelReemplazarPosicionesPiiiiiS_,(.L_x_198 - _Z26kernelReemplazarPosicionesPiiiiiS_)
        .other          _Z26kernelReemplazarPosicionesPiiiiiS_,@"STO_CUDA_ENTRY STV_DEFAULT"
_Z26kernelReemplazarPosicionesPiiiiiS_:
.text._Z26kernelReemplazarPosicionesPiiiiiS_:
[----:B------:R-:W0:Y:S01]  /*0000*/  LDC R1, c[0x0][0x37c] ;  /* 0x0000df00ff017b82 */ /* 0x000e220000000800 */
[----:B------:R-:W1:Y:S07]  /*0010*/  S2R R10, SR_TID.X ;  /* 0x00000000000a7919 */ /* 0x000e6e0000002100 */
[----:B------:R-:W2:Y:S01]  /*0020*/  S2UR UR4, SR_CTAID.X ;  /* 0x00000000000479c3 */ /* 0x000ea20000002500 */
[----:B------:R-:W3:Y:S01]  /*0030*/  LDCU UR39, c[0x0][0x2fc] ;  /* 0x00005f80ff2777ac */ /* 0x000ee20008000800 */
[----:B0-----:R-:W-:Y:S01]  /*0040*/  VIADD R1, R1, 0xffffff98 ;  /* 0xffffff9801017836 */ /* 0x001fe20000000000 */
[----:B------:R-:W0:Y:S01]  /*0050*/  S2R R3, SR_TID.Y ;  /* 0x0000000000037919 */ /* 0x000e220000002200 */
[----:B------:R-:W2:Y:S03]  /*0060*/  LDCU UR6, c[0x0][0x360] ;  /* 0x00006c00ff0677ac */ /* 0x000ea60008000800 */
[----:B------:R-:W-:Y:S01]  /*0070*/  R2UR UR5, R1 ;  /* 0x00000000010572ca */ /* 0x000fe200000e0000 */
[----:B------:R-:W0:Y:S01]  /*0080*/  S2UR UR7, SR_CTAID.Y ;  /* 0x00000000000779c3 */ /* 0x000e220000002600 */
[----:B------:R-:W4:Y:S01]  /*0090*/  LDCU UR38, c[0x0][0x2f8] ;  /* 0x00005f00ff2677ac */ /* 0x000f220008000800 */
[----:B------:R-:W5:Y:S06]  /*00a0*/  LDCU.64 UR36, c[0x0][0x358] ;  /* 0x00006b00ff2477ac */ /* 0x000f6c0008000a00 */
[----:B------:R-:W0:Y:S08]  /*00b0*/  LDC R0, c[0x0][0x364] ;  /* 0x0000d900ff007b82 */ /* 0x000e300000000800 */
[----:B------:R-:W5:Y:S01]  /*00c0*/  LDC.64 R6, c[0x0][0x388] ;  /* 0x0000e200ff067b82 */ /* 0x000f620000000a00 */
[----:B--2---:R-:W-:-:S02]  /*00d0*/  UIMAD UR4, UR4, UR6, URZ ;  /* 0x00000006040472a4 */ /* 0x004fc4000f8e02ff */
[----:B----4-:R-:W-:-:S04]  /*00e0*/  UIADD3 UR38, UP0, UPT, UR5, UR38, URZ ;  /* 0x0000002605267290 */ /* 0x010fc8000ff1e0ff */
[----:B-1----:R-:W-:Y:S01]  /*00f0*/  VIADD R10, R10, UR4 ;  /* 0x000000040a0a7c36 */ /* 0x002fe20008000000 */
[----:B------:R-:W1:Y:S01]  /*0100*/  LDC.64 R4, c[0x0][0x398] ;  /* 0x0000e600ff047b82 */ /* 0x000e620000000a00 */
[----:B---3--:R-:W-:Y:S01]  /*0110*/  UIADD3.X UR39, UPT, UPT, URZ, UR39, URZ, UP0, !UPT ;  /* 0x00000027ff277290 */ /* 0x008fe200087fe4ff */
[----:B0-----:R-:W-:Y:S02]  /*0120*/  IMAD R11, R0, UR7, R3 ;  /* 0x00000007000b7c24 */ /* 0x001fe4000f8e0203 */
[----:B-----5:R-:W-:-:S04]  /*0130*/  ISETP.GE.AND P0, PT, R10, R7, PT ;  /* 0x000000070a00720c */ /* 0x020fc80003f06270 */
[----:B------:R-:W-:Y:S01]  /*0140*/  ISETP.GE.OR P0, PT, R11, R6, P0 ;  /* 0x000000060b00720c */ /* 0x000fe20000706670 */
[----:B-1----:R0:W-:-:S12]  /*0150*/  STG.E desc[UR36][R4.64], RZ ;  /* 0x000000ff04007986 */ /* 0x0021d8000c101924 */
[----:B------:R-:W-:Y:S05]  /*0160*/  @P0 EXIT ;  /* 0x000000000000094d */ /* 0x000fea0003800000 */
[----:B------:R-:W1:Y:S01]  /*0170*/  LDC.64 R8, c[0x0][0x380] ;  /* 0x0000e000ff087b82 */ /* 0x000e620000000a00 */
[-C--:B------:R-:W-:Y:S01]  /*0180*/  ISETP.GT.AND P0, PT, R7, R6.reuse, PT ;  /* 0x000000060700720c */ /* 0x080fe20003f04270 */
[----:B------:R-:W-:-:S12]  /*0190*/  IMAD R2, R10, R6, R11 ;  /* 0x000000060a027224 */ /* 0x000fd800078e020b */
[----:B------:R-:W-:-:S04]  /*01a0*/  @P0 IMAD R2, R11, R7, R10 ;  /* 0x000000070b020224 */ /* 0x000fc800078e020a */
[----:B-1----:R-:W-:-:S05]  /*01b0*/  IMAD.WIDE R16, R2, 0x4, R8 ;  /* 0x0000000402107825 */ /* 0x002fca00078e0208 */
[----:B------:R-:W2:Y:S01]  /*01c0*/  LDG.E R11, desc[UR36][R16.64] ;  /* 0x00000024100b7981 */ /* 0x000ea2000c1e1900 */
[----:B------:R-:W-:Y:S01]  /*01d0*/  IABS R15, R7 ;  /* 0x00000007000f7213 */ /* 0x000fe20000000000 */
[----:B------:R-:W1:Y:S01]  /*01e0*/  S2UR UR5, SR_CgaCtaId ;  /* 0x00000000000579c3 */ /* 0x000e620000008800 */
[----:B------:R-:W-:Y:S01]  /*01f0*/  UMOV UR40, 0x400 ;  /* 0x0000040000287882 */ /* 0x000fe20000000000 */
[C---:B------:R-:W-:Y:S01]  /*0200*/  ISETP.GE.U32.AND P0, PT, R3.reuse, R0, PT ;  /* 0x000000000300720c */ /* 0x040fe20003f06070 */
[----:B------:R-:W3:Y:S01]  /*0210*/  I2F.RP R14, R15 ;  /* 0x0000000f000e7306 */ /* 0x000ee20000209400 */
[----:B------:R-:W-:-:S07]  /*0220*/  VIADD R3, R3, 0xffffffff ;  /* 0xffffffff03037836 */ /* 0x000fce0000000000 */
[----:B---3--:R-:W3:Y:S01]  /*0230*/  MUFU.RCP R14, R14 ;  /* 0x0000000e000e7308 */ /* 0x008ee20000001000 */
[----:B-1----:R-:W-:Y:S02]  /*0240*/  ULEA UR40, UR5, UR40, 0x18 ;  /* 0x0000002805287291 */ /* 0x002fe4000f8ec0ff */
[----:B------:R-:W-:-:S04]  /*0250*/  UIADD3 UR5, UPT, UPT, UR4, UR6, URZ ;  /* 0x0000000604057290 */ /* 0x000fc8000fffe0ff */
[----:B------:R-:W-:Y:S02]  /*0260*/  LEA R22, R2, UR40, 0x2 ;  /* 0x0000002802167c11 */ /* 0x000fe4000f8e10ff */
[----:B------:R-:W-:Y:S01]  /*0270*/  ISETP.GE.OR P0, PT, R10, UR5, P0 ;  /* 0x000000050a007c0c */ /* 0x000fe20008706670 */
[----:B---3--:R-:W-:-:S03]  /*0280*/  VIADD R12, R14, 0xffffffe ;  /* 0x0ffffffe0e0c7836 */ /* 0x008fc60000000000 */
[----:B------:R-:W-:Y:S01]  /*0290*/  ISETP.LT.OR P0, PT, R10, UR4, P0 ;  /* 0x000000040a007c0c */ /* 0x000fe20008701670 */
[----:B------:R1:W3:Y:S03]  /*02a0*/  F2I.FTZ.U32.TRUNC.NTZ R13, R12 ;  /* 0x0000000c000d7305 */ /* 0x0002e6000021f000 */
[----:B------:R-:W-:Y:S01]  /*02b0*/  ISETP.GE.U32.OR P0, PT, R3, R0, P0 ;  /* 0x000000000300720c */ /* 0x000fe20000706470 */
[----:B-1----:R-:W-:Y:S02]  /*02c0*/  IMAD.MOV.U32 R12, RZ, RZ, RZ ;  /* 0x000000ffff0c7224 */ /* 0x002fe400078e00ff */
[----:B---3--:R-:W-:-:S04]  /*02d0*/  IMAD.MOV R18, RZ, RZ, -R13 ;  /* 0x000000ffff127224 */ /* 0x008fc800078e0a0d */
[----:B------:R-:W-:Y:S01]  /*02e0*/  IMAD R19, R18, R15, RZ ;  /* 0x0000000f12137224 */ /* 0x000fe200078e02ff */
[----:B------:R-:W-:-:S03]  /*02f0*/  IABS R18, R2 ;  /* 0x0000000200127213 */ /* 0x000fc60000000000 */
[----:B------:R-:W-:-:S04]  /*0300*/  IMAD.HI.U32 R13, R13, R19, R12 ;  /* 0x000000130d0d7227 */ /* 0x000fc800078e000c */
[----:B------:R-:W-:Y:S02]  /*0310*/  IMAD.MOV.U32 R19, RZ, RZ, R2 ;  /* 0x000000ffff137224 */ /* 0x000fe400078e0002 */
[----:B------:R-:W-:-:S04]  /*0320*/  IMAD.HI.U32 R25, R13, R18, RZ ;  /* 0x000000120d197227 */ /* 0x000fc800078e00ff */
[----:B------:R-:W-:-:S04]  /*0330*/  IMAD.MOV R13, RZ, RZ, -R25 ;  /* 0x000000ffff0d7224 */ /* 0x000fc800078e0a19 */
[----:B------:R-:W-:Y:S01]  /*0340*/  IMAD R12, R15, R13, R18 ;  /* 0x0000000d0f0c7224 */ /* 0x000fe200078e0212 */
[----:B------:R-:W-:-:S04]  /*0350*/  SHF.R.S32.HI R18, RZ, 0x1f, R2 ;  /* 0x0000001fff127819 */ /* 0x000fc80000011402 */
[----:B------:R-:W-:-:S13]  /*0360*/  ISETP.GT.U32.AND P3, PT, R15, R12, PT ;  /* 0x0000000c0f00720c */ /* 0x000fda0003f64070 */
[----:B------:R-:W-:Y:S02]  /*0370*/  @!P3 IMAD.IADD R12, R12, 0x1, -R15 ;  /* 0x000000010c0cb824 */ /* 0x000fe400078e0a0f */
[----:B------:R-:W-:Y:S01]  /*0380*/  @!P3 VIADD R25, R25, 0x1 ;  /* 0x000000011919b836 */ /* 0x000fe20000000000 */
[----:B------:R-:W-:Y:S02]  /*0390*/  ISETP.NE.AND P3, PT, R7, RZ, PT ;  /* 0x000000ff0700720c */ /* 0x000fe40003f65270 */
[----:B------:R-:W-:Y:S02]  /*03a0*/  ISETP.GE.U32.AND P2, PT, R12, R15, PT ;  /* 0x0000000f0c00720c */ /* 0x000fe40003f46070 */
[----:B------:R-:W-:-:S04]  /*03b0*/  LOP3.LUT R12, R2, R7, RZ, 0x3c, !PT ;  /* 0x00000007020c7212 */ /* 0x000fc800078e3cff */
[----:B------:R-:W-:-:S07]  /*03c0*/  ISETP.GE.AND P1, PT, R12, RZ, PT ;  /* 0x000000ff0c00720c */ /* 0x000fce0003f26270 */
[----:B------:R-:W-:-:S06]  /*03d0*/  @P2 VIADD R25, R25, 0x1 ;  /* 0x0000000119192836 */ /* 0x000fcc0000000000 */
[----:B------:R-:W-:Y:S01]  /*03e0*/  @!P1 IMAD.MOV R25, RZ, RZ, -R25 ;  /* 0x000000ffff199224 */ /* 0x000fe200078e0a19 */
[----:B------:R-:W-:Y:S01]  /*03f0*/  @!P3 LOP3.LUT R25, RZ, R7, RZ, 0x33, !PT ;  /* 0x00000007ff19b212 */ /* 0x000fe200078e33ff */
[----:B--2---:R1:W-:Y:S01]  /*0400*/  STS [R22], R11 ;  /* 0x0000000b16007388 */ /* 0x0043e20000000800 */
[----:B------:R-:W-:Y:S06]  /*0410*/  BAR.SYNC.DEFER_BLOCKING 0x0 ;  /* 0x0000000000007b1d */ /* 0x000fec0000010000 */
[----:B------:R-:W-:Y:S05]  /*0420*/  @P0 BRA `(.L_x_129) ;  /* 0x0000002c00000947 */ /* 0x000fea0003800000 */
[----:B------:R-:W-:Y:S01]  /*0430*/  MOV R0, 0x0 ;  /* 0x0000000000007802 */ /* 0x000fe20000000f00 */
[----:B------:R2:W-:Y:S01]  /*0440*/  STL [R1], R2 ;  /* 0x0000000201007387 */ /* 0x0005e20000100800 */
[----:B------:R-:W0:Y:S01]  /*0450*/  LDCU.64 UR4, c[0x4][0x58] ;  /* 0x01000b00ff0477ac */ /* 0x000e220008000a00 */
[----:B------:R-:W-:Y:S01]  /*0460*/  IMAD.U32 R6, RZ, RZ, UR38 ;  /* 0x00000026ff067e24 */ /* 0x000fe2000f8e00ff */
[----:B------:R2:W3:Y:S01]  /*0470*/  LDC.64 R8, c[0x4][R0] ;  /* 0x0100000000087b82 */ /* 0x0004e20000000a00 */
[----:B------:R-:W-:Y:S02]  /*0480*/  IMAD.U32 R7, RZ, RZ, UR39 ;  /* 0x00000027ff077e24 */ /* 0x000fe4000f8e00ff */
[----:B0-----:R-:W-:Y:S02]  /*0490*/  IMAD.U32 R4, RZ, RZ, UR4 ;  /* 0x00000004ff047e24 */ /* 0x001fe4000f8e00ff */
[----:B--2---:R-:W-:-:S07]  /*04a0*/  IMAD.U32 R5, RZ, RZ, UR5 ;  /* 0x00000005ff057e24 */ /* 0x004fce000f8e00ff */
[----:B------:R-:W-:-:S07]  /*04b0*/  LEPC R20, `(.L_x_130) ;  /* 0x000000001014794e */ /* 0x000fce0000000000 */
[----:B-1-3--:R-:W-:Y:S05]  /*04c0*/  CALL.ABS.NOINC R8 ;  /* 0x0000000008007343 */ /* 0x00afea0003c00000 */
.L_x_130:
[----:B------:R-:W0:Y:S01]  /*04d0*/  LDS R23, [R22] ;  /* 0x0000000016177984 */ /* 0x000e220000000800 */
[----:B------:R-:W-:Y:S01]  /*04e0*/  BSSY.RECONVERGENT B6, `(.L_x_131) ;  /* 0x00002b2000067945 */ /* 0x000fe20003800200 */
[----:B0-----:R-:W-:-:S13]  /*04f0*/  ISETP.NE.AND P0, PT, R23, -0x1, PT ;  /* 0xffffffff1700780c */ /* 0x001fda0003f05270 */
[----:B------:R-:W-:Y:S05]  /*0500*/  @P0 BRA `(.L_x_132) ;  /* 0x0000002800bc0947 */ /* 0x000fea0003800000 */
[----:B------:R-:W0:Y:S02]  /*0510*/  LDCU.64 UR4, c[0x0][0x388] ;  /* 0x00007100ff0477ac */ /* 0x000e240008000a00 */
[----:B0-----:R-:W-:Y:S01]  /*0520*/  VIADD R0, R2, -UR5 ;  /* 0x8000000502007c36 */ /* 0x001fe20008000000 */
[----:B------:R-:W-:-:S04]  /*0530*/  ISETP.GT.AND P0, PT, R25, UR4, PT ;  /* 0x0000000419007c0c */ /* 0x000fc8000bf04270 */
[----:B------:R-:W-:Y:S02]  /*0540*/  LEA R0, R0, UR40, 0x2 ;  /* 0x0000002800007c11 */ /* 0x000fe4000f8e10ff */
[----:B------:R-:W-:-:S03]  /*0550*/  ISETP.LT.OR P0, PT, R25, 0x1, P0 ;  /* 0x000000011900780c */ /* 0x000fc60000701670 */
[----:B------:R-:W0:Y:S02]  /*0560*/  LDS R5, [R0] ;  /* 0x0000000000057984 */ /* 0x000e240000000800 */
[C---:B0-----:R-:W-:Y:S02]  /*0570*/  ISETP.EQ.OR P0, PT, R5.reuse, -0x1, P0 ;  /* 0xffffffff0500780c */ /* 0x041fe40000702670 */
[----:B------:R-:W-:-:S11]  /*0580*/  ISETP.NE.AND P1, PT, R5, -0x1, PT ;  /* 0xffffffff0500780c */ /* 0x000fd60003f25270 */
[----:B------:R-:W-:Y:S05]  /*0590*/  @P0 BRA `(.L_x_133) ;  /* 0x0000000000300947 */ /* 0x000fea0003800000 */
[----:B------:R-:W0:Y:S01]  /*05a0*/  S2R R4, SR_LANEID ;  /* 0x0000000000047919 */ /* 0x000e220000000000 */
[----:B------:R-:W1:Y:S01]  /*05b0*/  LDC.64 R2, c[0x0][0x398] ;  /* 0x0000e600ff027b82 */ /* 0x000e620000000a00 */
[----:B------:R-:W-:Y:S02]  /*05c0*/  VOTEU.ANY UR4, UPT, PT ;  /* 0x0000000000047886 */ /* 0x000fe400038e0100 */
[----:B------:R-:W-:Y:S02]  /*05d0*/  UFLO.U32 UR5, UR4 ;  /* 0x00000004000572bd */ /* 0x000fe400080e0000 */
[----:B------:R-:W1:Y:S04]  /*05e0*/  POPC R7, UR4 ;  /* 0x0000000400077d09 */ /* 0x000e680008000000 */
[----:B0-----:R-:W-:-:S13]  /*05f0*/  ISETP.EQ.U32.AND P0, PT, R4, UR5, PT ;  /* 0x0000000504007c0c */ /* 0x001fda000bf02070 */
[----:B-1----:R1:W-:Y:S01]  /*0600*/  @P0 REDG.E.ADD.STRONG.GPU desc[UR36][R2.64], R7 ;  /* 0x000000070200098e */ /* 0x0023e2000c12e124 */
[----:B------:R-:W-:-:S03]  /*0610*/  IMAD.MOV.U32 R9, RZ, RZ, -0x1 ;  /* 0xffffffffff097424 */ /* 0x000fc600078e00ff */
[----:B------:R1:W-:Y:S04]  /*0620*/  STS [R22], R5 ;  /* 0x0000000516007388 */ /* 0x0003e80000000800 */
[----:B------:R1:W-:Y:S04]  /*0630*/  STS [R0], R9 ;  /* 0x0000000900007388 */ /* 0x0003e80000000800 */
[----:B------:R1:W2:Y:S01]  /*0640*/  LDS R23, [R22] ;  /* 0x0000000016177984 */ /* 0x0002a20000000800 */
[----:B------:R-:W-:Y:S05]  /*0650*/  BRA `(.L_x_132) ;  /* 0x0000002800687947 */ /* 0x000fea0003800000 */
.L_x_133:
[----:B------:R-:W-:Y:S01]  /*0660*/  IMAD.MOV.U32 R23, RZ, RZ, -0x1 ;  /* 0xffffffffff177424 */ /* 0x000fe200078e00ff */
[----:B------:R-:W-:Y:S06]  /*0670*/  @!P1 BRA `(.L_x_132) ;  /* 0x0000002800609947 */ /* 0x000fec0003800000 */
[----:B------:R-:W0:Y:S01]  /*0680*/  LDC R3, c[0x0][0x390] ;  /* 0x0000e400ff037b82 */ /* 0x000e220000000800 */
[----:B------:R-:W-:Y:S01]  /*0690*/  IMAD.MOV.U32 R5, RZ, RZ, -0x266e14b1 ;  /* 0xd991eb4fff057424 */ /* 0x000fe200078e00ff */
[----:B------:R-:W-:Y:S01]  /*06a0*/  BSSY.RECONVERGENT B1, `(.L_x_134) ;  /* 0x0000268000017945 */ /* 0x000fe20003800200 */
        /* <DEDUP_REMOVED lines=10> */
[----:B------:R-:W-:Y:S01]  /*0750*/  LOP3.LUT R6, R0, 0x159a55e5, RZ, 0x3c, !PT ;  /* 0x159a55e500067812 */ /* 0x000fe200078e3cff */
[----:B------:R-:W-:-:S03]  /*0760*/  IMAD.MOV.U32 R9, RZ, RZ, R3 ;  /* 0x000000ffff097224 */ /* 0x000fc600078e0003 */
[----:B------:R0:W-:Y:S04]  /*0770*/  STL.64 [R1+0x8], R4 ;  /* 0x0000080401007387 */ /* 0x0001e80000100a00 */
[----:B------:R0:W-:Y:S04]  /*0780*/  STL.64 [R1+0x10], R6 ;  /* 0x0000100601007387 */ /* 0x0001e80000100a00 */
[----:B------:R0:W-:Y:S01]  /*0790*/  STL.64 [R1+0x18], R8 ;  /* 0x0000180801007387 */ /* 0x0001e20000100a00 */
[----:B------:R-:W-:Y:S05]  /*07a0*/  @!P0 BRA `(.L_x_135) ;  /* 0x00000024005c8947 */ /* 0x000fea0003800000 */
[----:B------:R-:W-:Y:S02]  /*07b0*/  VIADD R10, R1, 0x8 ;  /* 0x00000008010a7836 */ /* 0x000fe40000000000 */
[----:B------:R-:W-:-:S07]  /*07c0*/  IMAD.MOV.U32 R0, RZ, RZ, RZ ;  /* 0x000000ffff007224 */ /* 0x000fce00078e00ff */
.L_x_150:
[----:B------:R-:W-:Y:S01]  /*07d0*/  LOP3.LUT R21, R19, 0x3, RZ, 0xc0, !PT ;  /* 0x0000000313157812 */ /* 0x000fe200078ec0ff */
[----:B------:R-:W-:Y:S03]  /*07e0*/  BSSY.RECONVERGENT B0, `(.L_x_136) ;  /* 0x000024d000007945 */ /* 0x000fe60003800200 */
[----:B------:R-:W-:-:S04]  /*07f0*/  ISETP.NE.U32.AND P0, PT, R21, RZ, PT ;  /* 0x000000ff1500720c */ /* 0x000fc80003f05070 */
[----:B------:R-:W-:-:S13]  /*0800*/  ISETP.NE.AND.EX P0, PT, RZ, RZ, PT, P0 ;  /* 0x000000ffff00720c */ /* 0x000fda0003f05300 */
[----:B-12---:R-:W-:Y:S05]  /*0810*/  @!P0 BRA `(.L_x_137) ;  /* 0x0000002400248947 */ /* 0x006fea0003800000 */
[----:B0-----:R-:W0:Y:S01]  /*0820*/  LDC.64 R8, c[0x4][0x8] ;  /* 0x01000200ff087b82 */ /* 0x001e220000000a00 */
[----:B------:R-:W-:Y:S01]  /*0830*/  BSSY.RECONVERGENT B2, `(.L_x_138) ;  /* 0x00000bc000027945 */ /* 0x000fe20003800200 */
[----:B------:R-:W-:Y:S01]  /*0840*/  IMAD.MOV.U32 R11, RZ, RZ, RZ ;  /* 0x000000ffff0b7224 */ /* 0x000fe200078e00ff */
[----:B------:R-:W-:Y:S02]  /*0850*/  CS2R R2, SRZ ;  /* 0x0000000000027805 */ /* 0x000fe4000001ff00 */
[----:B------:R-:W-:Y:S01]  /*0860*/  CS2R R6, SRZ ;  /* 0x0000000000067805 */ /* 0x000fe2000001ff00 */
[----:B------:R-:W-:Y:S02]  /*0870*/  IMAD.MOV.U32 R5, RZ, RZ, RZ ;  /* 0x000000ffff057224 */ /* 0x000fe400078e00ff */
[----:B0-----:R-:W-:-:S07]  /*0880*/  IMAD.WIDE.U32 R8, R0, 0xc80, R8 ;  /* 0x00000c8000087825 */ /* 0x001fce00078e0008 */
.L_x_141:
[----:B------:R-:W-:-:S06]  /*0890*/  IMAD R14, R11, 0x4, R10 ;  /* 0x000000040b0e7824 */ /* 0x000fcc00078e020a */
[----:B------:R-:W5:Y:S01]  /*08a0*/  LDL R14, [R14+0x4] ;  /* 0x000004000e0e7983 */ /* 0x000f620000100800 */
[----:B------:R-:W-:Y:S01]  /*08b0*/  BSSY.RECONVERGENT B3, `(.L_x_139) ;  /* 0x00000b0000037945 */ /* 0x000fe20003800200 */
[----:B------:R-:W-:Y:S02]  /*08c0*/  IMAD.SHL.U32 R15, R11, 0x20, RZ ;  /* 0x000000200b0f7824 */ /* 0x000fe400078e00ff */
[----:B------:R-:W-:-:S07]  /*08d0*/  IMAD.MOV.U32 R20, RZ, RZ, RZ ;  /* 0x000000ffff147224 */ /* 0x000fce00078e00ff */
.L_x_140:
        /* <DEDUP_REMOVED lines=109> */
[----:B--2---:R-:W-:Y:S02]  /*0fb0*/  @P0 LOP3.LUT R7, R7, R24, RZ, 0x3c, !PT ;  /* 0x0000001807070212 */ /* 0x004fe400078e3cff */
[----:B------:R-:W-:Y:S01]  /*0fc0*/  LOP3.LUT P0, RZ, R25, 0x8000, RZ, 0xc0, !PT ;  /* 0x0000800019ff7812 */ /* 0x000fe2000780c0ff */
[----:B------:R-:W2:Y:S01]  /*0fd0*/  @P1 LDG.E R24, desc[UR36][R12.64+0xb4] ;  /* 0x0000b4240c181981 */ /* 0x000ea2000c1e1900 */
[----:B---3--:R-:W-:-:S03]  /*0fe0*/  @P5 LOP3.LUT R3, R3, R26, RZ, 0x3c, !PT ;  /* 0x0000001a03035212 */ /* 0x008fc600078e3cff */
[----:B------:R-:W3:Y:S04]  /*0ff0*/  @P1 LDG.E R26, desc[UR36][R12.64+0xbc] ;  /* 0x0000bc240c1a1981 */ /* 0x000ee8000c1e1900 */
[----:B------:R-:W3:Y:S01]  /*1000*/  @P1 LDG.E R25, desc[UR36][R12.64+0xc0] ;  /* 0x0000c0240c191981 */ /* 0x000ee2000c1e1900 */
[----:B----4-:R-:W-:-:S03]  /*1010*/  @P1 LOP3.LUT R6, R6, R23, RZ, 0x3c, !PT ;  /* 0x0000001706061212 */ /* 0x010fc600078e3cff */
        /* <DEDUP_REMOVED lines=39> */
[----:B------:R-:W-:Y:S02]  /*1290*/  @P6 LOP3.LUT R3, R3, R28, RZ, 0x3c, !PT ;  /* 0x0000001c03036212 */ /* 0x000fe400078e3cff */
[----:B----4-:R-:W-:Y:S01]  /*12a0*/  @P6 LOP3.LUT R6, R6, R23, RZ, 0x3c, !PT ;  /* 0x0000001706066212 */ /* 0x010fe200078e3cff */
[----:B------:R-:W4:Y:S04]  /*12b0*/  @P0 LDG.E R28, desc[UR36][R12.64+0x13c] ;  /* 0x00013c240c1c0981 */ /* 0x000f28000c1e1900 */
[----:B------:R-:W4:Y:S01]  /*12c0*/  @P0 LDG.E R23, desc[UR36][R12.64+0x130] ;  /* 0x000130240c170981 */ /* 0x000f22000c1e1900 */
[----:B------:R-:W-:Y:S01]  /*12d0*/  VIADD R20, R20, 0x10 ;  /* 0x0000001014147836 */ /* 0x000fe20000000000 */
[----:B--2---:R-:W-:-:S02]  /*12e0*/  @P6 LOP3.LUT R5, R5, R24, RZ, 0x3c, !PT ;  /* 0x0000001805056212 */ /* 0x004fc400078e3cff */
[----:B------:R-:W2:Y:S01]  /*12f0*/  @P0 LDG.E R24, desc[UR36][R12.64+0x12c] ;  /* 0x00012c240c180981 */ /* 0x000ea2000c1e1900 */
[----:B---3--:R-:W-:-:S03]  /*1300*/  @P6 LOP3.LUT R7, R7, R26, RZ, 0x3c, !PT ;  /* 0x0000001a07076212 */ /* 0x008fc600078e3cff */
[----:B------:R-:W3:Y:S01]  /*1310*/  @P0 LDG.E R26, desc[UR36][R12.64+0x134] ;  /* 0x000134240c1a0981 */ /* 0x000ee2000c1e1900 */
[----:B------:R-:W-:-:S03]  /*1320*/  @P6 LOP3.LUT R2, R2, R25, RZ, 0x3c, !PT ;  /* 0x0000001902026212 */ /* 0x000fc600078e3cff */
[----:B------:R-:W3:Y:S01]  /*1330*/  @P0 LDG.E R25, desc[UR36][R12.64+0x138] ;  /* 0x000138240c190981 */ /* 0x000ee2000c1e1900 */
[----:B------:R-:W-:Y:S02]  /*1340*/  ISETP.NE.AND P1, PT, R20, 0x20, PT ;  /* 0x000000201400780c */ /* 0x000fe40003f25270 */
[----:B----4-:R-:W-:Y:S02]  /*1350*/  @P0 LOP3.LUT R3, R3, R28, RZ, 0x3c, !PT ;  /* 0x0000001c03030212 */ /* 0x010fe400078e3cff */
[----:B------:R-:W-:Y:S02]  /*1360*/  @P0 LOP3.LUT R6, R6, R23, RZ, 0x3c, !PT ;  /* 0x0000001706060212 */ /* 0x000fe400078e3cff */
[----:B--2---:R-:W-:Y:S02]  /*1370*/  @P0 LOP3.LUT R5, R5, R24, RZ, 0x3c, !PT ;  /* 0x0000001805050212 */ /* 0x004fe400078e3cff */
[----:B---3--:R-:W-:Y:S02]  /*1380*/  @P0 LOP3.LUT R7, R7, R26, RZ, 0x3c, !PT ;  /* 0x0000001a07070212 */ /* 0x008fe400078e3cff */
[----:B------:R-:W-:-:S03]  /*1390*/  @P0 LOP3.LUT R2, R2, R25, RZ, 0x3c, !PT ;  /* 0x0000001902020212 */ /* 0x000fc600078e3cff */
[----:B------:R-:W-:Y:S05]  /*13a0*/  @P1 BRA `(.L_x_140) ;  /* 0xfffffff4004c1947 */ /* 0x000fea000383ffff */
[----:B------:R-:W-:Y:S05]  /*13b0*/  BSYNC.RECONVERGENT B3 ;  /* 0x0000000000037941 */ /* 0x000fea0003800200 */
.L_x_139:
[----:B------:R-:W-:-:S05]  /*13c0*/  VIADD R11, R11, 0x1 ;  /* 0x000000010b0b7836 */ /* 0x000fca0000000000 */
[----:B------:R-:W-:-:S13]  /*13d0*/  ISETP.NE.AND P0, PT, R11, 0x5, PT ;  /* 0x000000050b00780c */ /* 0x000fda0003f05270 */
[----:B------:R-:W-:Y:S05]  /*13e0*/  @P0 BRA `(.L_x_141) ;  /* 0xfffffff400280947 */ /* 0x000fea000383ffff */
[----:B------:R-:W-:Y:S05]  /*13f0*/  BSYNC.RECONVERGENT B2 ;  /* 0x0000000000027941 */ /* 0x000fea0003800200 */
.L_x_138:
        /* <DEDUP_REMOVED lines=13> */
.L_x_145:
[----:B------:R-:W-:-:S06]  /*14d0*/  IMAD R14, R11, 0x4, R10 ;  /* 0x000000040b0e7824 */ /* 0x000fcc00078e020a */
[----:B------:R-:W5:Y:S01]  /*14e0*/  LDL R14, [R14+0x4] ;  /* 0x000004000e0e7983 */ /* 0x000f620000100800 */
[----:B------:R-:W-:Y:S01]  /*14f0*/  BSSY.RECONVERGENT B3, `(.L_x_143) ;  /* 0x00000b0000037945 */ /* 0x000fe20003800200 */
[----:B------:R-:W-:Y:S02]  /*1500*/  IMAD.SHL.U32 R15, R11, 0x20, RZ ;  /* 0x000000200b0f7824 */ /* 0x000fe400078e00ff */
[----:B------:R-:W-:-:S07]  /*1510*/  IMAD.MOV.U32 R20, RZ, RZ, RZ ;  /* 0x000000ffff147224 */ /* 0x000fce00078e00ff */
.L_x_144:
        /* <DEDUP_REMOVED lines=174> */
.L_x_143:
[----:B------:R-:W-:-:S05]  /*2000*/  VIADD R11, R11, 0x1 ;  /* 0x000000010b0b7836 */ /* 0x000fca0000000000 */
[----:B------:R-:W-:-:S13]  /*2010*/  ISETP.NE.AND P0, PT, R11, 0x5, PT ;  /* 0x000000050b00780c */ /* 0x000fda0003f05270 */
[----:B------:R-:W-:Y:S05]  /*2020*/  @P0 BRA `(.L_x_145) ;  /* 0xfffffff400280947 */ /* 0x000fea000383ffff */
[----:B------:R-:W-:Y:S05]  /*2030*/  BSYNC.RECONVERGENT B2 ;  /* 0x0000000000027941 */ /* 0x000fea0003800200 */
.L_x_142:
        /* <DEDUP_REMOVED lines=13> */
.L_x_149:
[----:B------:R-:W-:-:S06]  /*2110*/  IMAD R14, R11, 0x4, R10 ;  /* 0x000000040b0e7824 */ /* 0x000fcc00078e020a */
[----:B------:R-:W5:Y:S01]  /*2120*/  LDL R14, [R14+0x4] ;  /* 0x000004000e0e7983 */ /* 0x000f620000100800 */
[----:B------:R-:W-:Y:S01]  /*2130*/  BSSY.RECONVERGENT B3, `(.L_x_147) ;  /* 0x00000b0000037945 */ /* 0x000fe20003800200 */
[----:B------:R-:W-:Y:S02]  /*2140*/  IMAD.SHL.U32 R15, R11, 0x20, RZ ;  /* 0x000000200b0f7824 */ /* 0x000fe400078e00ff */
[----:B------:R-:W-:-:S07]  /*2150*/  IMAD.MOV.U32 R20, RZ, RZ, RZ ;  /* 0x000000ffff147224 */ /* 0x000fce00078e00ff */
.L_x_148:
        /* <DEDUP_REMOVED lines=112> */
[----:B--2---:R-:W-:-:S03]  /*2860*/  @P0 LOP3.LUT R7, R7, R24, RZ, 0x3c, !PT ;  /* 0x0000001807070212 */ /* 0x004fc600078e3cff */
[----:B------:R-:W2:Y:S01]  /*2870*/  @P1 LDG.E R24, desc[UR36][R12.64+0xbc] ;  /* 0x0000bc240c181981 */ /* 0x000ea2000c1e1900 */
[----:B------:R-:W-:Y:S02]  /*2880*/  LOP3.LUT P0, RZ, R23, 0x8000, RZ, 0xc0, !PT ;  /* 0x0000800017ff7812 */ /* 0x000fe4000780c0ff */
[----:B---3--:R-:W-:Y:S01]  /*2890*/  @P1 LOP3.LUT R5, R5, R26, RZ, 0x3c, !PT ;  /* 0x0000001a05051212 */ /* 0x008fe200078e3cff */
[----:B------:R-:W3:Y:S01]  /*28a0*/  @P1 LDG.E R23, desc[UR36][R12.64+0xc0] ;  /* 0x0000c0240c171981 */ /* 0x000ee2000c1e1900 */
[----:B----4-:R-:W-:-:S03]  /*28b0*/  @P6 LOP3.LUT R3, R3, R28, RZ, 0x3c, !PT ;  /* 0x0000001c03036212 */ /* 0x010fc600078e3cff */
[----:B------:R-:W4:Y:S04]  /*28c0*/  @P2 LDG.E R26, desc[UR36][R12.64+0xc8] ;  /* 0x0000c8240c1a2981 */ /* 0x000f28000c1e1900 */
[----:B------:R-:W4:Y:S01]  /*28d0*/  @P2 LDG.E R28, desc[UR36][R12.64+0xd0] ;  /* 0x0000d0240c1c2981 */ /* 0x000f22000c1e1900 */
[----:B------:R-:W-:-:S03]  /*28e0*/  @P1 LOP3.LUT R6, R6, R21, RZ, 0x3c, !PT ;  /* 0x0000001506061212 */ /* 0x000fc600078e3cff */
[----:B------:R-:W4:Y:S01]  /*28f0*/  @P2 LDG.E R21, desc[UR36][R12.64+0xd4] ;  /* 0x0000d4240c152981 */ /* 0x000f22000c1e1900 */
[----:B--2---:R-:W-:Y:S02]  /*2900*/  @P1 LOP3.LUT R7, R7, R24, RZ, 0x3c, !PT ;  /* 0x0000001807071212 */ /* 0x004fe400078e3cff */
[----:B---3--:R-:W-:Y:S01]  /*2910*/  @P1 LOP3.LUT R2, R2, R23, RZ, 0x3c, !PT ;  /* 0x0000001702021212 */ /* 0x008fe200078e3cff */
[----:B------:R-:W2:Y:S01]  /*2920*/  @P4 LDG.E R24, desc[UR36][R12.64+0xf0] ;  /* 0x0000f0240c184981 */ /* 0x000ea2000c1e1900 */
[----:B----4-:R-:W-:-:S03]  /*2930*/  @P2 LOP3.LUT R5, R5, R26, RZ, 0x3c, !PT ;  /* 0x0000001a05052212 */ /* 0x010fc600078e3cff */
[----:B------:R-:W3:Y:S01]  /*2940*/  @P3 LDG.E R23, desc[UR36][R12.64+0xe0] ;  /* 0x0000e0240c173981 */ /* 0x000ee2000c1e1900 */
[----:B------:R-:W-:-:S03]  /*2950*/  @P2 LOP3.LUT R7, R7, R28, RZ, 0x3c, !PT ;  /* 0x0000001c07072212 */ /* 0x000fc600078e3cff */
[----:B------:R-:W4:Y:S04]  /*2960*/  @P3 LDG.E R26, desc[UR36][R12.64+0xdc] ;  /* 0x0000dc240c1a3981 */ /* 0x000f28000c1e1900 */
[----:B------:R-:W2:Y:S01]  /*2970*/  @P3 LDG.E R28, desc[UR36][R12.64+0xe4] ;  /* 0x0000e4240c1c3981 */ /* 0x000ea2000c1e1900 */
[----:B------:R-:W-:Y:S02]  /*2980*/  @P2 LOP3.LUT R6, R6, R25, RZ, 0x3c, !PT ;  /* 0x0000001906062212 */ /* 0x000fe400078e3cff */
[----:B------:R-:W-:Y:S01]  /*2990*/  @P2 LOP3.LUT R2, R2, R21, RZ, 0x3c, !PT ;  /* 0x0000001502022212 */ /* 0x000fe200078e3cff */
[----:B------:R-:W2:Y:S04]  /*29a0*/  @P3 LDG.E R25, desc[UR36][R12.64+0xe8] ;  /* 0x0000e8240c193981 */ /* 0x000ea8000c1e1900 */
[----:B------:R-:W2:Y:S01]  /*29b0*/  @P4 LDG.E R21, desc[UR36][R12.64+0xf4] ;  /* 0x0000f4240c154981 */ /* 0x000ea2000c1e1900 */
[----:B---3--:R-:W-:-:S03]  /*29c0*/  @P3 LOP3.LUT R6, R6, R23, RZ, 0x3c, !PT ;  /* 0x0000001706063212 */ /* 0x008fc600078e3cff */
[----:B------:R-:W3:Y:S01]  /*29d0*/  @P4 LDG.E R23, desc[UR36][R12.64+0xfc] ;  /* 0x0000fc240c174981 */ /* 0x000ee2000c1e1900 */
[----:B----4-:R-:W-:-:S03]  /*29e0*/  @P3 LOP3.LUT R5, R5, R26, RZ, 0x3c, !PT ;  /* 0x0000001a05053212 */ /* 0x010fc600078e3cff */
[----:B------:R-:W4:Y:S01]  /*29f0*/  @P4 LDG.E R26, desc[UR36][R12.64+0xf8] ;  /* 0x0000f8240c1a4981 */ /* 0x000f22000c1e1900 */
[----:B--2---:R-:W-:-:S03]  /*2a00*/  @P3 LOP3.LUT R7, R7, R28, RZ, 0x3c, !PT ;  /* 0x0000001c07073212 */ /* 0x004fc600078e3cff */
[----:B------:R-:W2:Y:S01]  /*2a10*/  @P5 LDG.E R28, desc[UR36][R12.64+0x104] ;  /* 0x000104240c1c5981 */ /* 0x000ea2000c1e1900 */
[----:B------:R-:W-:Y:S02]  /*2a20*/  @P4 LOP3.LUT R5, R5, R24, RZ, 0x3c, !PT ;  /* 0x0000001805054212 */ /* 0x000fe400078e3cff */
[----:B------:R-:W-:Y:S01]  /*2a30*/  @P3 LOP3.LUT R2, R2, R25, RZ, 0x3c, !PT ;  /* 0x0000001902023212 */ /* 0x000fe200078e3cff */
[----:B------:R-:W2:Y:S01]  /*2a40*/  @P5 LDG.E R24, desc[UR36][R12.64+0x10c] ;  /* 0x00010c240c185981 */ /* 0x000ea2000c1e1900 */
[----:B------:R-:W-:-:S03]  /*2a50*/  @P4 LOP3.LUT R6, R6, R21, RZ, 0x3c, !PT ;  /* 0x0000001506064212 */ /* 0x000fc600078e3cff */
        /* <DEDUP_REMOVED lines=20> */
[----:B------:R-:W-:-:S05]  /*2ba0*/  VIADD R20, R20, 0x10 ;  /* 0x0000001014147836 */ /* 0x000fca0000000000 */
[----:B------:R-:W-:Y:S02]  /*2bb0*/  ISETP.NE.AND P1, PT, R20, 0x20, PT ;  /* 0x000000201400780c */ /* 0x000fe40003f25270 */
[----:B------:R-:W-:Y:S02]  /*2bc0*/  @P6 LOP3.LUT R2, R2, R21, RZ, 0x3c, !PT ;  /* 0x0000001502026212 */ /* 0x000fe400078e3cff */
[----:B------:R-:W-:Y:S02]  /*2bd0*/  @P0 LOP3.LUT R5, R5, R24, RZ, 0x3c, !PT ;  /* 0x0000001805050212 */ /* 0x000fe400078e3cff */
[----:B------:R-:W-:Y:S02]  /*2be0*/  @P0 LOP3.LUT R2, R2, R25, RZ, 0x3c, !PT ;  /* 0x0000001902020212 */ /* 0x000fe400078e3cff */
[----:B---3--:R-:W-:Y:S02]  /*2bf0*/  @P0 LOP3.LUT R6, R6, R23, RZ, 0x3c, !PT ;  /* 0x0000001706060212 */ /* 0x008fe400078e3cff */
[----:B----4-:R-:W-:-:S02]  /*2c00*/  @P0 LOP3.LUT R7, R7, R26, RZ, 0x3c, !PT ;  /* 0x0000001a07070212 */ /* 0x010fc400078e3cff */
[----:B--2---:R-:W-:Y:S01]  /*2c10*/  @P0 LOP3.LUT R3, R3, R28, RZ, 0x3c, !PT ;  /* 0x0000001c03030212 */ /* 0x004fe200078e3cff */
[----:B------:R-:W-:Y:S06]  /*2c20*/  @P1 BRA `(.L_x_148) ;  /* 0xfffffff4004c1947 */ /* 0x000fec000383ffff */
[----:B------:R-:W-:Y:S05]  /*2c30*/  BSYNC.RECONVERGENT B3 ;  /* 0x0000000000037941 */ /* 0x000fea0003800200 */
.L_x_147:
[----:B------:R-:W-:-:S05]  /*2c40*/  VIADD R11, R11, 0x1 ;  /* 0x000000010b0b7836 */ /* 0x000fca0000000000 */
[----:B------:R-:W-:-:S13]  /*2c50*/  ISETP.NE.AND P0, PT, R11, 0x5, PT ;  /* 0x000000050b00780c */ /* 0x000fda0003f05270 */
[----:B------:R-:W-:Y:S05]  /*2c60*/  @P0 BRA `(.L_x_149) ;  /* 0xfffffff400280947 */ /* 0x000fea000383ffff */
[----:B------:R-:W-:Y:S05]  /*2c70*/  BSYNC.RECONVERGENT B2 ;  /* 0x0000000000027941 */ /* 0x000fea0003800200 */
.L_x_146:
[----:B------:R2:W-:Y:S04]  /*2c80*/  STL.64 [R1+0x10], R6 ;  /* 0x0000100601007387 */ /* 0x0005e80000100a00 */
[----:B------:R2:W-:Y:S04]  /*2c90*/  STL [R1+0xc], R5 ;  /* 0x00000c0501007387 */ /* 0x0005e80000100800 */
[----:B------:R2:W-:Y:S02]  /*2ca0*/  STL.64 [R1+0x18], R2 ;  /* 0x0000180201007387 */ /* 0x0005e40000100a00 */
.L_x_137:
[----:B------:R-:W-:Y:S05]  /*2cb0*/  BSYNC.RECONVERGENT B0 ;  /* 0x0000000000007941 */ /* 0x000fea0003800200 */
.L_x_136:
[C---:B------:R-:W-:Y:S01]  /*2cc0*/  ISETP.GT.U32.AND P0, PT, R19.reuse, 0x3, PT ;  /* 0x000000031300780c */ /* 0x040fe20003f04070 */
[----:B------:R-:W-:Y:S01]  /*2cd0*/  VIADD R0, R0, 0x1 ;  /* 0x0000000100007836 */ /* 0x000fe20000000000 */
[--C-:B------:R-:W-:Y:S02]  /*2ce0*/  SHF.R.U64 R19, R19, 0x2, R18.reuse ;  /* 0x0000000213137819 */ /* 0x100fe40000001212 */
[----:B------:R-:W-:Y:S02]  /*2cf0*/  ISETP.GT.U32.AND.EX P0, PT, R18, RZ, PT, P0 ;  /* 0x000000ff1200720c */ /* 0x000fe40003f04100 */
[----:B------:R-:W-:-:S11]  /*2d00*/  SHF.R.U32.HI R18, RZ, 0x2, R18 ;  /* 0x00000002ff127819 */ /* 0x000fd60000011612 */
[----:B------:R-:W-:Y:S05]  /*2d10*/  @P0 BRA `(.L_x_150) ;  /* 0xffffffd800ac0947 */ /* 0x000fea000383ffff */
.L_x_135:
[----:B------:R-:W-:Y:S05]  /*2d20*/  BSYNC.RECONVERGENT B1 ;  /* 0x0000000000017941 */ /* 0x000fea0003800200 */
.L_x_134:
[----:B------:R-:W3:Y:S01]  /*2d30*/  LDCU UR4, c[0x0][0x394] ;  /* 0x00007280ff0477ac */ /* 0x000ee20008000800 */
[----:B------:R-:W-:-:S04]  /*2d40*/  SHF.R.U32.HI R0, RZ, 0x2, R5 ;  /* 0x00000002ff007819 */ /* 0x000fc80000011605 */
[----:B------:R-:W-:Y:S01]  /*2d50*/  LOP3.LUT R0, R0, R5, RZ, 0x3c, !PT ;  /* 0x0000000500007212 */ /* 0x000fe200078e3cff */
[----:B012---:R-:W-:-:S04]  /*2d60*/  IMAD.SHL.U32 R5, R3, 0x10, RZ ;  /* 0x0000001003057824 */ /* 0x007fc800078e00ff */
[----:B------:R-:W-:-:S05]  /*2d70*/  IMAD.SHL.U32 R2, R0, 0x2, RZ ;  /* 0x0000000200027824 */ /* 0x000fca00078e00ff */
[----:B------:R-:W-:Y:S02]  /*2d80*/  LOP3.LUT R2, R0, R2, R5, 0x96, !PT ;  /* 0x0000000200027212 */ /* 0x000fe400078e9605 */
[----:B------:R-:W-:Y:S01]  /*2d90*/  MOV R0, 0x0 ;  /* 0x0000000000007802 */ /* 0x000fe20000000f00 */
[----:B---3--:R-:W0:Y:S01]  /*2da0*/  I2F.U32.RP R8, UR4 ;  /* 0x0000000400087d06 */ /* 0x008e220008209000 */
[----:B------:R-:W-:Y:S02]  /*2db0*/  LOP3.LUT R3, R2, R3, RZ, 0x3c, !PT ;  /* 0x0000000302037212 */ /* 0x000fe400078e3cff */
[----:B------:R-:W-:Y:S02]  /*2dc0*/  ISETP.NE.U32.AND P1, PT, RZ, UR4, PT ;  /* 0x00000004ff007c0c */ /* 0x000fe4000bf25070 */
[----:B------:R-:W-:-:S03]  /*2dd0*/  IADD3 R3, PT, PT, R4, 0x587c5, R3 ;  /* 0x000587c504037810 */ /* 0x000fc60007ffe003 */
[----:B0-----:R-:W0:Y:S02]  /*2de0*/  MUFU.RCP R8, R8 ;  /* 0x0000000800087308 */ /* 0x001e240000001000 */
[----:B0-----:R-:W-:-:S06]  /*2df0*/  VIADD R6, R8, 0xffffffe ;  /* 0x0ffffffe08067836 */ /* 0x001fcc0000000000 */
[----:B------:R0:W1:Y:S02]  /*2e00*/  F2I.FTZ.U32.TRUNC.NTZ R7, R6 ;  /* 0x0000000600077305 */ /* 0x000064000021f000 */
[----:B0-----:R-:W-:Y:S02]  /*2e10*/  IMAD.MOV.U32 R6, RZ, RZ, RZ ;  /* 0x000000ffff067224 */ /* 0x001fe400078e00ff */
[----:B-1----:R-:W-:-:S04]  /*2e20*/  IMAD.MOV R9, RZ, RZ, -R7 ;  /* 0x000000ffff097224 */ /* 0x002fc800078e0a07 */
[----:B------:R-:W-:-:S04]  /*2e30*/  IMAD R5, R9, UR4, RZ ;  /* 0x0000000409057c24 */ /* 0x000fc8000f8e02ff */
[----:B------:R-:W-:-:S04]  /*2e40*/  IMAD.HI.U32 R6, R7, R5, R6 ;  /* 0x0000000507067227 */ /* 0x000fc800078e0006 */
[----:B------:R-:W-:Y:S02]  /*2e50*/  IMAD.U32 R7, RZ, RZ, UR39 ;  /* 0x00000027ff077e24 */ /* 0x000fe4000f8e00ff */
[----:B------:R-:W-:-:S04]  /*2e60*/  IMAD.HI.U32 R6, R6, R3, RZ ;  /* 0x0000000306067227 */ /* 0x000fc800078e00ff */
[----:B------:R-:W-:-:S04]  /*2e70*/  IMAD.MOV R6, RZ, RZ, -R6 ;  /* 0x000000ffff067224 */ /* 0x000fc800078e0a06 */
[----:B------:R-:W-:Y:S02]  /*2e80*/  IMAD R3, R6, UR4, R3 ;  /* 0x0000000406037c24 */ /* 0x000fe4000f8e0203 */
[----:B------:R-:W-:-:S03]  /*2e90*/  IMAD.U32 R6, RZ, RZ, UR38 ;  /* 0x00000026ff067e24 */ /* 0x000fc6000f8e00ff */
[----:B------:R-:W-:-:S13]  /*2ea0*/  ISETP.GE.U32.AND P0, PT, R3, UR4, PT ;  /* 0x0000000403007c0c */ /* 0x000fda000bf06070 */
[----:B------:R-:W-:-:S05]  /*2eb0*/  @P0 VIADD R3, R3, -UR4 ;  /* 0x8000000403030c36 */ /* 0x000fca0008000000 */
[----:B------:R-:W-:-:S13]  /*2ec0*/  ISETP.GE.U32.AND P0, PT, R3, UR4, PT ;  /* 0x0000000403007c0c */ /* 0x000fda000bf06070 */
[----:B------:R-:W-:Y:S01]  /*2ed0*/  @P0 VIADD R3, R3, -UR4 ;  /* 0x8000000403030c36 */ /* 0x000fe20008000000 */
[----:B------:R-:W-:Y:S01]  /*2ee0*/  @!P1 LOP3.LUT R3, RZ, UR4, RZ, 0x33, !PT ;  /* 0x00000004ff039c12 */ /* 0x000fe2000f8e33ff */
[----:B------:R-:W0:Y:S04]  /*2ef0*/  LDCU.64 UR4, c[0x4][0x60] ;  /* 0x01000c00ff0477ac */ /* 0x000e280008000a00 */
[----:B------:R-:W-:-:S05]  /*2f00*/  VIADD R3, R3, 0x1 ;  /* 0x0000000103037836 */ /* 0x000fca0000000000 */
[----:B------:R-:W-:Y:S02]  /*2f10*/  IABS R23, R3 ;  /* 0x0000000300177213 */ /* 0x000fe40000000000 */
[----:B------:R1:W2:Y:S03]  /*2f20*/  LDC.64 R2, c[0x4][R0] ;  /* 0x0100000000027b82 */ /* 0x0002a60000000a00 */
[----:B------:R1:W-:Y:S01]  /*2f30*/  STL [R1], R23 ;  /* 0x0000001701007387 */ /* 0x0003e20000100800 */
[----:B0-----:R-:W-:Y:S02]  /*2f40*/  IMAD.U32 R4, RZ, RZ, UR4 ;  /* 0x00000004ff047e24 */ /* 0x001fe4000f8e00ff */
[----:B------:R-:W-:-:S07]  /*2f50*/  IMAD.U32 R5, RZ, RZ, UR5 ;  /* 0x00000005ff057e24 */ /* 0x000fce000f8e00ff */
[----:B------:R-:W-:-:S07]  /*2f60*/  LEPC R20, `(.L_x_151) ;  /* 0x000000001014794e */ /* 0x000fce0000000000 */
[----:B-12---:R-:W-:Y:S05]  /*2f70*/  CALL.ABS.NOINC R2 ;  /* 0x0000000002007343 */ /* 0x006fea0003c00000 */
.L_x_151:
[----:B------:R-:W0:Y:S01]  /*2f80*/  S2R R0, SR_LANEID ;  /* 0x0000000000007919 */ /* 0x000e220000000000 */
[----:B------:R-:W1:Y:S01]  /*2f90*/  LDC.64 R2, c[0x0][0x398] ;  /* 0x0000e600ff027b82 */ /* 0x000e620000000a00 */
[----:B------:R-:W-:Y:S02]  /*2fa0*/  VOTEU.ANY UR4, UPT, PT ;  /* 0x0000000000047886 */ /* 0x000fe400038e0100 */
[----:B------:R-:W-:Y:S02]  /*2fb0*/  UFLO.U32 UR5, UR4 ;  /* 0x00000004000572bd */ /* 0x000fe400080e0000 */
[----:B------:R-:W1:Y:S04]  /*2fc0*/  POPC R5, UR4 ;  /* 0x0000000400057d09 */ /* 0x000e680008000000 */
[----:B0-----:R-:W-:-:S13]  /*2fd0*/  ISETP.EQ.U32.AND P0, PT, R0, UR5, PT ;  /* 0x0000000500007c0c */ /* 0x001fda000bf02070 */
[----:B-1----:R0:W-:Y:S04]  /*2fe0*/  @P0 REDG.E.ADD.STRONG.GPU desc[UR36][R2.64], R5 ;  /* 0x000000050200098e */ /* 0x0021e8000c12e124 */
[----:B------:R0:W-:Y:S02]  /*2ff0*/  STS [R22], R23 ;  /* 0x0000001716007388 */ /* 0x0001e40000000800 */
.L_x_132:
[----:B------:R-:W-:Y:S05]  /*3000*/  BSYNC.RECONVERGENT B6 ;  /* 0x0000000000067941 */ /* 0x000fea0003800200 */
.L_x_131:
[----:B--2---:R-:W-:Y:S01]  /*3010*/  STG.E desc[UR36][R16.64], R23 ;  /* 0x0000001710007986 */ /* 0x004fe2000c101924 */
[----:B------:R-:W-:Y:S05]  /*3020*/  EXIT ;  /* 0x000000000000794d */ /* 0x000fea0003800000 */
.L_x_129:
[----:B------:R-:W2:Y:S02]  /*3030*/  LDG.E R0, desc[UR36][R16.64] ;  /* 0x0000002410007981 */ /* 0x000ea4000c1e1900 */
[----:B--2---:R-:W-:-:S13]  /*3040*/  ISETP.NE.AND P0, PT, R0, -0x1, PT ;  /* 0xffffffff0000780c */ /* 0x004fda0003f05270 */
[----:B------:R-:W-:Y:S05]  /*3050*/  @P0 EXIT ;  /* 0x000000000000094d */ /* 0x000fea0003800000 */
[----:B------:R-:W-:-:S04]  /*3060*/  IMAD.IADD R7, R2, 0x1, -R7 ;  /* 0x0000000102077824 */ /* 0x000fc800078e0a07 */
[----:B------:R-:W-:-:S05]  /*3070*/  IMAD.WIDE R8, R7, 0x4, R8 ;  /* 0x0000000407087825 */ /* 0x000fca00078e0208 */
[----:B------:R-:W2:Y:S01]  /*3080*/  LDG.E R3, desc[UR36][R8.64] ;  /* 0x0000002408037981 */ /* 0x000ea2000c1e1900 */
[----:B------:R-:W-:-:S04]  /*3090*/  ISETP.GT.AND P0, PT, R25, R6, PT ;  /* 0x000000061900720c */ /* 0x000fc80003f04270 */
[----:B------:R-:W-:-:S04]  /*30a0*/  ISETP.LT.OR P0, PT, R25, 0x1, P0 ;  /* 0x000000011900780c */ /* 0x000fc80000701670 */
[C---:B--2---:R-:W-:Y:S02]  /*30b0*/  ISETP.EQ.OR P0, PT, R3.reuse, -0x1, P0 ;  /* 0xffffffff0300780c */ /* 0x044fe40000702670 */
[----:B------:R-:W-:-:S11]  /*30c0*/  ISETP.NE.AND P1, PT, R3, -0x1, PT ;  /* 0xffffffff0300780c */ /* 0x000fd60003f25270 */
[----:B------:R-:W-:Y:S05]  /*30d0*/  @P0 BRA `(.L_x_152) ;  /* 0x0000000000280947 */ /* 0x000fea0003800000 */
[----:B------:R-:W2:Y:S01]  /*30e0*/  S2R R0, SR_LANEID ;  /* 0x0000000000007919 */ /* 0x000ea20000000000 */
[----:B------:R-:W-:Y:S01]  /*30f0*/  VOTEU.ANY UR4, UPT, PT ;  /* 0x0000000000047886 */ /* 0x000fe200038e0100 */
[----:B-1----:R-:W-:Y:S01]  /*3100*/  IMAD.MOV.U32 R11, RZ, RZ, -0x1 ;  /* 0xffffffffff0b7424 */ /* 0x002fe200078e00ff */
[----:B------:R-:W-:Y:S02]  /*3110*/  UFLO.U32 UR5, UR4 ;  /* 0x00000004000572bd */ /* 0x000fe400080e0000 */
[----:B------:R-:W1:Y:S01]  /*3120*/  POPC R7, UR4 ;  /* 0x0000000400077d09 */ /* 0x000e620008000000 */
[----:B------:R-:W-:Y:S04]  /*3130*/  STG.E desc[UR36][R16.64], R3 ;  /* 0x0000000310007986 */ /* 0x000fe8000c101924 */
[----:B------:R-:W-:Y:S01]  /*3140*/  STG.E desc[UR36][R8.64], R11 ;  /* 0x0000000b08007986 */ /* 0x000fe2000c101924 */
[----:B--2---:R-:W-:-:S13]  /*3150*/  ISETP.EQ.U32.AND P0, PT, R0, UR5, PT ;  /* 0x0000000500007c0c */ /* 0x004fda000bf02070 */
[----:B-1----:R-:W-:Y:S01]  /*3160*/  @P0 REDG.E.ADD.STRONG.GPU desc[UR36][R4.64], R7 ;  /* 0x000000070400098e */ /* 0x002fe2000c12e124 */
[----:B------:R-:W-:Y:S05]  /*3170*/  EXIT ;  /* 0x000000000000794d */ /* 0x000fea0003800000 */
.L_x_152:
[----:B------:R-:W-:Y:S05]  /*3180*/  @!P1 EXIT ;  /* 0x000000000000994d */ /* 0x000fea0003800000 */
[----:B0-----:R-:W0:Y:S01]  /*3190*/  LDC R4, c[0x0][0x390] ;  /* 0x0000e400ff047b82 */ /* 0x001e220000000800 */
        /* <DEDUP_REMOVED lines=20> */
.L_x_163:
[----:B-1----:R-:W-:Y:S01]  /*32e0*/  LOP3.LUT R22, R19, 0x3, RZ, 0xc0, !PT ;  /* 0x0000000313167812 */ /* 0x002fe200078ec0ff */
[----:B------:R-:W-:Y:S03]  /*32f0*/  BSSY.RECONVERGENT B1, `(.L_x_155) ;  /* 0x0000241000017945 */ /* 0x000fe60003800200 */
[----:B------:R-:W-:-:S04]  /*3300*/  ISETP.NE.U32.AND P0, PT, R22, RZ, PT ;  /* 0x000000ff1600720c */ /* 0x000fc80003f05070 */
[----:B------:R-:W-:-:S13]  /*3310*/  ISETP.NE.AND.EX P0, PT, RZ, RZ, PT, P0 ;  /* 0x000000ffff00720c */ /* 0x000fda0003f05300 */
[----:B--2---:R-:W-:Y:S05]  /*3320*/  @!P0 BRA `(.L_x_156) ;  /* 0x0000002000f48947 */ /* 0x004fea0003800000 */
[----:B0-----:R-:W0:Y:S01]  /*3330*/  LDC.64 R8, c[0x4][0x8] ;  /* 0x01000200ff087b82 */ /* 0x001e220000000a00 */
[----:B------:R-:W-:Y:S01]  /*3340*/  IMAD.MOV.U32 R11, RZ, RZ, RZ ;  /* 0x000000ffff0b7224 */ /* 0x000fe200078e00ff */
[----:B------:R-:W-:Y:S02]  /*3350*/  CS2R R2, SRZ ;  /* 0x0000000000027805 */ /* 0x000fe4000001ff00 */
[----:B------:R-:W-:Y:S01]  /*3360*/  CS2R R6, SRZ ;  /* 0x0000000000067805 */ /* 0x000fe2000001ff00 */
[----:B------:R-:W-:Y:S02]  /*3370*/  IMAD.MOV.U32 R5, RZ, RZ, RZ ;  /* 0x000000ffff057224 */ /* 0x000fe400078e00ff */
[----:B0-----:R-:W-:-:S07]  /*3380*/  IMAD.WIDE.U32 R8, R0, 0xc80, R8 ;  /* 0x00000c8000087825 */ /* 0x001fce00078e0008 */
.L_x_158:
[----:B------:R-:W-:-:S06]  /*3390*/  IMAD R14, R11, 0x4, R10 ;  /* 0x000000040b0e7824 */ /* 0x000fcc00078e020a */
[----:B------:R-:W5:Y:S01]  /*33a0*/  LDL R14, [R14+0x4] ;  /* 0x000004000e0e7983 */ /* 0x000f620000100800 */
[----:B------:R-:W-:Y:S01]  /*33b0*/  IMAD.SHL.U32 R15, R11, 0x20, RZ ;  /* 0x000000200b0f7824 */ /* 0x000fe200078e00ff */
[----:B------:R-:W-:-:S06]  /*33c0*/  UMOV UR4, URZ ;  /* 0x000000ff00047c82 */ /* 0x000fcc0008000000 */
.L_x_157:
[----:B-----5:R-:W-:Y:S01]  /*33d0*/  SHF.R.U32.HI R23, RZ, UR4, R14 ;  /* 0x00000004ff177c19 */ /* 0x020fe2000801160e */
[----:B------:R-:W-:-:S03]  /*33e0*/  VIADD R12, R15, UR4 ;  /* 0x000000040f0c7c36 */ /* 0x000fc60008000000 */
        /* <DEDUP_REMOVED lines=111> */
[----:B------:R-:W-:-:S03]  /*3ae0*/  LOP3.LUT P0, RZ, R23, 0x8000, RZ, 0xc0, !PT ;  /* 0x0000800017ff7812 */ /* 0x000fc6000780c0ff */
        /* <DEDUP_REMOVED lines=37> */
[----:B------:R-:W3:Y:S01]  /*3d40*/  @P0 LDG.E R23, desc[UR36][R12.64+0x130] ;  /* 0x000130240c170981 */ /* 0x000ee2000c1e1900 */
[----:B------:R-:W-:-:S03]  /*3d50*/  @P5 LOP3.LUT R5, R5, R20, RZ, 0x3c, !PT ;  /* 0x0000001405055212 */ /* 0x000fc600078e3cff */
[----:B------:R-:W3:Y:S01]  /*3d60*/  @P6 LDG.E R20, desc[UR36][R12.64+0x120] ;  /* 0x000120240c146981 */ /* 0x000ee2000c1e1900 */
[----:B------:R-:W-:-:S03]  /*3d70*/  @P6 LOP3.LUT R6, R6, R25, RZ, 0x3c, !PT ;  /* 0x0000001906066212 */ /* 0x000fc600078e3cff */
[----:B------:R-:W3:Y:S04]  /*3d80*/  @P0 LDG.E R28, desc[UR36][R12.64+0x13c] ;  /* 0x00013c240c1c0981 */ /* 0x000ee8000c1e1900 */
[----:B------:R-:W3:Y:S01]  /*3d90*/  @P0 LDG.E R25, desc[UR36][R12.64+0x138] ;  /* 0x000138240c190981 */ /* 0x000ee2000c1e1900 */
[----:B--2---:R-:W-:-:S03]  /*3da0*/  @P6 LOP3.LUT R5, R5, R26, RZ, 0x3c, !PT ;  /* 0x0000001a05056212 */ /* 0x004fc600078e3cff */
[----:B------:R-:W2:Y:S01]  /*3db0*/  @P0 LDG.E R26, desc[UR36][R12.64+0x134] ;  /* 0x000134240c1a0981 */ /* 0x000ea2000c1e1900 */
[----:B----4-:R-:W-:-:S03]  /*3dc0*/  @P5 LOP3.LUT R2, R2, R21, RZ, 0x3c, !PT ;  /* 0x0000001502025212 */ /* 0x010fc600078e3cff */
[----:B------:R-:W4:Y:S01]  /*3dd0*/  @P6 LDG.E R21, desc[UR36][R12.64+0x124] ;  /* 0x000124240c156981 */ /* 0x000f22000c1e1900 */
[----:B---3--:R-:W-:-:S03]  /*3de0*/  @P5 LOP3.LUT R7, R7, R24, RZ, 0x3c, !PT ;  /* 0x0000001807075212 */ /* 0x008fc600078e3cff */
[----:B------:R-:W3:Y:S01]  /*3df0*/  @P0 LDG.E R24, desc[UR36][R12.64+0x12c] ;  /* 0x00012c240c180981 */ /* 0x000ee2000c1e1900 */
[----:B------:R-:W-:-:S04]  /*3e00*/  UIADD3 UR4, UPT, UPT, UR4, 0x10, URZ ;  /* 0x0000001004047890 */ /* 0x000fc8000fffe0ff */
[----:B------:R-:W-:Y:S01]  /*3e10*/  UISETP.NE.AND UP0, UPT, UR4, 0x20, UPT ;  /* 0x000000200400788c */ /* 0x000fe2000bf05270 */
[----:B------:R-:W-:Y:S02]  /*3e20*/  @P6 LOP3.LUT R7, R7, R20, RZ, 0x3c, !PT ;  /* 0x0000001407076212 */ /* 0x000fe400078e3cff */
[----:B------:R-:W-:Y:S02]  /*3e30*/  @P0 LOP3.LUT R6, R6, R23, RZ, 0x3c, !PT ;  /* 0x0000001706060212 */ /* 0x000fe400078e3cff */
[----:B------:R-:W-:Y:S02]  /*3e40*/  @P0 LOP3.LUT R3, R3, R28, RZ, 0x3c, !PT ;  /* 0x0000001c03030212 */ /* 0x000fe400078e3cff */
[----:B--2---:R-:W-:Y:S02]  /*3e50*/  @P0 LOP3.LUT R7, R7, R26, RZ, 0x3c, !PT ;  /* 0x0000001a07070212 */ /* 0x004fe400078e3cff */
[----:B----4-:R-:W-:Y:S02]  /*3e60*/  @P6 LOP3.LUT R2, R2, R21, RZ, 0x3c, !PT ;  /* 0x0000001502026212 */ /* 0x010fe400078e3cff */
[----:B---3--:R-:W-:-:S02]  /*3e70*/  @P0 LOP3.LUT R5, R5, R24, RZ, 0x3c, !PT ;  /* 0x0000001805050212 */ /* 0x008fc400078e3cff */
[----:B------:R-:W-:Y:S01]  /*3e80*/  @P0 LOP3.LUT R2, R2, R25, RZ, 0x3c, !PT ;  /* 0x0000001902020212 */ /* 0x000fe200078e3cff */
[----:B------:R-:W-:Y:S06]  /*3e90*/  BRA.U UP0, `(.L_x_157) ;  /* 0xfffffff5004c7547 */ /* 0x000fec000b83ffff */
[----:B------:R-:W-:-:S05]  /*3ea0*/  VIADD R11, R11, 0x1 ;  /* 0x000000010b0b7836 */ /* 0x000fca0000000000 */
[----:B------:R-:W-:-:S13]  /*3eb0*/  ISETP.NE.AND P0, PT, R11, 0x5, PT ;  /* 0x000000050b00780c */ /* 0x000fda0003f05270 */
[----:B------:R-:W-:Y:S05]  /*3ec0*/  @P0 BRA `(.L_x_158) ;  /* 0xfffffff400300947 */ /* 0x000fea000383ffff */
[----:B------:R1:W-:Y:S01]  /*3ed0*/  STL.64 [R1+0x40], R6 ;  /* 0x0000400601007387 */ /* 0x0003e20000100a00 */
[----:B------:R-:W-:-:S03]  /*3ee0*/  ISETP.NE.U32.AND P0, PT, R22, 0x1, PT ;  /* 0x000000011600780c */ /* 0x000fc60003f05070 */
[----:B------:R1:W-:Y:S01]  /*3ef0*/  STL.64 [R1+0x48], R2 ;  /* 0x0000480201007387 */ /* 0x0003e20000100a00 */
[----:B------:R-:W-:-:S03]  /*3f00*/  ISETP.NE.AND.EX P0, PT, RZ, RZ, PT, P0 ;  /* 0x000000ffff00720c */ /* 0x000fc60003f05300 */
[----:B------:R1:W-:Y:S10]  /*3f10*/  STL [R1+0x3c], R5 ;  /* 0x00003c0501007387 */ /* 0x0003f40000100800 */
[----:B-1----:R-:W-:Y:S05]  /*3f20*/  @!P0 BRA `(.L_x_156) ;  /* 0x0000001400f48947 */ /* 0x002fea0003800000 */
[----:B------:R-:W-:Y:S01]  /*3f30*/  UMOV UR4, URZ ;  /* 0x000000ff00047c82 */ /* 0x000fe20008000000 */
[----:B------:R-:W-:Y:S01]  /*3f40*/  IMAD.MOV.U32 R11, RZ, RZ, RZ ;  /* 0x000000ffff0b7224 */ /* 0x000fe200078e00ff */
[----:B------:R-:W-:Y:S01]  /*3f50*/  CS2R R6, SRZ ;  /* 0x0000000000067805 */ /* 0x000fe2000001ff00 */
[----:B------:R-:W-:Y:S02]  /*3f60*/  IMAD.MOV.U32 R2, RZ, RZ, RZ ;  /* 0x000000ffff027224 */ /* 0x000fe400078e00ff */
[----:B------:R-:W-:Y:S02]  /*3f70*/  IMAD.MOV.U32 R5, RZ, RZ, RZ ;  /* 0x000000ffff057224 */ /* 0x000fe400078e00ff */
[----:B------:R-:W-:-:S07]  /*3f80*/  IMAD.U32 R3, RZ, RZ, UR4 ;  /* 0x00000004ff037e24 */ /* 0x000fce000f8e00ff */
.L_x_160:
[----:B------:R-:W-:-:S06]  /*3f90*/  IMAD R14, R11, 0x4, R10 ;  /* 0x000000040b0e7824 */ /* 0x000fcc00078e020a */
[----:B------:R-:W5:Y:S01]  /*3fa0*/  LDL R14, [R14+0x4] ;  /* 0x000004000e0e7983 */ /* 0x000f620000100800 */
[----:B------:R-:W-:Y:S01]  /*3fb0*/  IMAD.SHL.U32 R15, R11, 0x20, RZ ;  /* 0x000000200b0f7824 */ /* 0x000fe200078e00ff */
[----:B------:R-:W-:-:S06]  /*3fc0*/  UMOV UR4, URZ ;  /* 0x000000ff00047c82 */ /* 0x000fcc0008000000 */
.L_x_159:
        /* <DEDUP_REMOVED lines=178> */
[----:B------:R1:W-:Y:S01]  /*4af0*/  STL [R1+0x3c], R5 ;  /* 0x00003c0501007387 */ /* 0x0003e20000100800 */
[----:B------:R-:W-:-:S03]  /*4b00*/  ISETP.NE.AND.EX P0, PT, RZ, RZ, PT, P0 ;  /* 0x000000ffff00720c */ /* 0x000fc60003f05300 */
[----:B------:R1:W-:Y:S10]  /*4b10*/  STL.64 [R1+0x48], R2 ;  /* 0x0000480201007387 */ /* 0x0003f40000100a00 */
[----:B------:R-:W-:Y:S05]  /*4b20*/  @P0 BRA `(.L_x_156) ;  /* 0x0000000800f40947 */ /* 0x000fea0003800000 */
[----:B------:R-:W-:Y:S01]  /*4b30*/  UMOV UR4, URZ ;  /* 0x000000ff00047c82 */ /* 0x000fe20008000000 */
[----:B------:R-:W-:Y:S01]  /*4b40*/  IMAD.MOV.U32 R11, RZ, RZ, RZ ;  /* 0x000000ffff0b7224 */ /* 0x000fe200078e00ff */
[----:B-1----:R-:W-:Y:S01]  /*4b50*/  CS2R R6, SRZ ;  /* 0x0000000000067805 */ /* 0x002fe2000001ff00 */
[----:B------:R-:W-:Y:S02]  /*4b60*/  IMAD.MOV.U32 R2, RZ, RZ, RZ ;  /* 0x000000ffff027224 */ /* 0x000fe400078e00ff */
[----:B------:R-:W-:Y:S02]  /*4b70*/  IMAD.MOV.U32 R5, RZ, RZ, RZ ;  /* 0x000000ffff057224 */ /* 0x000fe400078e00ff */
[----:B------:R-:W-:-:S07]  /*4b80*/  IMAD.U32 R3, RZ, RZ, UR4 ;  /* 0x00000004ff037e24 */ /* 0x000fce000f8e00ff */
.L_x_162:
[----:B------:R-:W-:-:S06]  /*4b90*/  IMAD R14, R11, 0x4, R10 ;  /* 0x000000040b0e7824 */ /* 0x000fcc00078e020a */
[----:B------:R-:W5:Y:S01]  /*4ba0*/  LDL R14, [R14+0x4] ;  /* 0x000004000e0e7983 */ /* 0x000f620000100800 */
[----:B------:R-:W-:Y:S01]  /*4bb0*/  IMAD.SHL.U32 R15, R11, 0x20, RZ ;  /* 0x000000200b0f7824 */ /* 0x000fe200078e00ff */
[----:B------:R-:W-:-:S06]  /*4bc0*/  UMOV UR4, URZ ;  /* 0x000000ff00047c82 */ /* 0x000fcc0008000000 */
.L_x_161:
        /* <DEDUP_REMOVED lines=113> */
[----:B---3--:R-:W-:Y:S02]  /*52e0*/  @P0 LOP3.LUT R6, R6, R21, RZ, 0x3c, !PT ;  /* 0x0000001506060212 */ /* 0x008fe400078e3cff */
[----:B------:R-:W-:Y:S01]  /*52f0*/  LOP3.LUT P0, RZ, R24, 0x8000, RZ, 0xc0, !PT ;  /* 0x0000800018ff7812 */ /* 0x000fe2000780c0ff */
[----:B------:R-:W3:Y:S04]  /*5300*/  @P1 LDG.E R21, desc[UR36][R12.64+0xb8] ;  /* 0x0000b8240c151981 */ /* 0x000ee8000c1e1900 */
[----:B------:R-:W2:Y:S01]  /*5310*/  @P1 LDG.E R24, desc[UR36][R12.64+0xbc] ;  /* 0x0000bc240c181981 */ /* 0x000ea2000c1e1900 */
[----:B------:R-:W-:-:S04]  /*5320*/  @P5 LOP3.LUT R3, R3, R28, RZ, 0x3c, !PT ;  /* 0x0000001c03035212 */ /* 0x000fc800078e3cff */
[----:B------:R-:W-:Y:S02]  /*5330*/  @P6 LOP3.LUT R3, R3, R20, RZ, 0x3c, !PT ;  /* 0x0000001403036212 */ /* 0x000fe400078e3cff */
[----:B------:R-:W2:Y:S01]  /*5340*/  @P2 LDG.E R20, desc[UR36][R12.64+0xd0] ;  /* 0x0000d0240c142981 */ /* 0x000ea2000c1e1900 */
[----:B------:R-:W-:-:S03]  /*5350*/  @P1 LOP3.LUT R2, R2, R23, RZ, 0x3c, !PT ;  /* 0x0000001702021212 */ /* 0x000fc600078e3cff */
[----:B------:R-:W2:Y:S01]  /*5360*/  @P2 LDG.E R23, desc[UR36][R12.64+0xd4] ;  /* 0x0000d4240c172981 */ /* 0x000ea2000c1e1900 */
[----:B----4-:R-:W-:-:S03]  /*5370*/  @P1 LOP3.LUT R5, R5, R22, RZ, 0x3c, !PT ;  /* 0x0000001605051212 */ /* 0x010fc600078e3cff */
[----:B------:R-:W4:Y:S01]  /*5380*/  @P3 LDG.E R22, desc[UR36][R12.64+0xdc] ;  /* 0x0000dc240c163981 */ /* 0x000f22000c1e1900 */
[----:B---3--:R-:W-:Y:S02]  /*5390*/  @P1 LOP3.LUT R6, R6, R21, RZ, 0x3c, !PT ;  /* 0x0000001506061212 */ /* 0x008fe400078e3cff */
[----:B--2---:R-:W-:Y:S01]  /*53a0*/  @P1 LOP3.LUT R7, R7, R24, RZ, 0x3c, !PT ;  /* 0x0000001807071212 */ /* 0x004fe200078e3cff */
[----:B------:R-:W2:Y:S01]  /*53b0*/  @P4 LDG.E R21, desc[UR36][R12.64+0xf4] ;  /* 0x0000f4240c154981 */ /* 0x000ea2000c1e1900 */
[----:B------:R-:W-:-:S03]  /*53c0*/  @P2 LOP3.LUT R5, R5, R26, RZ, 0x3c, !PT ;  /* 0x0000001a05052212 */ /* 0x000fc600078e3cff */
[----:B------:R-:W3:Y:S01]  /*53d0*/  @P3 LDG.E R24, desc[UR36][R12.64+0xe4] ;  /* 0x0000e4240c183981 */ /* 0x000ee2000c1e1900 */
[----:B------:R-:W-:-:S03]  /*53e0*/  @P2 LOP3.LUT R6, R6, R25, RZ, 0x3c, !PT ;  /* 0x0000001906062212 */ /* 0x000fc600078e3cff */
[----:B------:R-:W2:Y:S04]  /*53f0*/  @P3 LDG.E R25, desc[UR36][R12.64+0xe0] ;  /* 0x0000e0240c193981 */ /* 0x000ea8000c1e1900 */
[----:B------:R-:W2:Y:S01]  /*5400*/  @P4 LDG.E R26, desc[UR36][R12.64+0xf0] ;  /* 0x0000f0240c1a4981 */ /* 0x000ea2000c1e1900 */
[----:B------:R-:W-:Y:S02]  /*5410*/  @P2 LOP3.LUT R7, R7, R20, RZ, 0x3c, !PT ;  /* 0x0000001407072212 */ /* 0x000fe400078e3cff */
[----:B------:R-:W-:Y:S01]  /*5420*/  @P2 LOP3.LUT R2, R2, R23, RZ, 0x3c, !PT ;  /* 0x0000001702022212 */ /* 0x000fe200078e3cff */
[----:B------:R-:W2:Y:S04]  /*5430*/  @P6 LDG.E R20, desc[UR36][R12.64+0x118] ;  /* 0x000118240c146981 */ /* 0x000ea8000c1e1900 */
[----:B------:R-:W2:Y:S01]  /*5440*/  @P4 LDG.E R23, desc[UR36][R12.64+0xfc] ;  /* 0x0000fc240c174981 */ /* 0x000ea2000c1e1900 */
[----:B------:R-:W-:-:S03]  /*5450*/  @P3 LOP3.LUT R2, R2, R27, RZ, 0x3c, !PT ;  /* 0x0000001b02023212 */ /* 0x000fc600078e3cff */
[----:B------:R-:W2:Y:S01]  /*5460*/  @P5 LDG.E R27, desc[UR36][R12.64+0x110] ;  /* 0x000110240c1b5981 */ /* 0x000ea2000c1e1900 */
[----:B----4-:R-:W-:-:S03]  /*5470*/  @P3 LOP3.LUT R5, R5, R22, RZ, 0x3c, !PT ;  /* 0x0000001605053212 */ /* 0x010fc600078e3cff */
[----:B------:R-:W4:Y:S01]  /*5480*/  @P4 LDG.E R22, desc[UR36][R12.64+0xf8] ;  /* 0x0000f8240c164981 */ /* 0x000f22000c1e1900 */
[----:B---3--:R-:W-:-:S03]  /*5490*/  @P3 LOP3.LUT R7, R7, R24, RZ, 0x3c, !PT ;  /* 0x0000001807073212 */ /* 0x008fc600078e3cff */
[----:B------:R-:W3:Y:S01]  /*54a0*/  @P5 LDG.E R24, desc[UR36][R12.64+0x104] ;  /* 0x000104240c185981 */ /* 0x000ee2000c1e1900 */
        /* <DEDUP_REMOVED lines=8> */
[----:B------:R-:W-:-:S03]  /*5530*/  @P5 LOP3.LUT R2, R2, R27, RZ, 0x3c, !PT ;  /* 0x0000001b02025212 */ /* 0x000fc600078e3cff */
[----:B------:R-:W2:Y:S01]  /*5540*/  @P0 LDG.E R27, desc[UR36][R12.64+0x138] ;  /* 0x000138240c1b0981 */ /* 0x000ea2000c1e1900 */
[----:B----4-:R-:W-:-:S03]  /*5550*/  @P4 LOP3.LUT R7, R7, R22, RZ, 0x3c, !PT ;  /* 0x0000001607074212 */ /* 0x010fc600078e3cff */
[----:B------:R-:W4:Y:S01]  /*5560*/  @P6 LDG.E R22, desc[UR36][R12.64+0x120] ;  /* 0x000120240c166981 */ /* 0x000f22000c1e1900 */
[----:B---3--:R-:W-:-:S03]  /*5570*/  @P5 LOP3.LUT R5, R5, R24, RZ, 0x3c, !PT ;  /* 0x0000001805055212 */ /* 0x008fc600078e3cff */
[----:B------:R-:W3:Y:S01]  /*5580*/  @P0 LDG.E R24, desc[UR36][R12.64+0x12c] ;  /* 0x00012c240c180981 */ /* 0x000ee2000c1e1900 */
[----:B--2---:R-:W-:Y:S02]  /*5590*/  @P5 LOP3.LUT R6, R6, R25, RZ, 0x3c, !PT ;  /* 0x0000001906065212 */ /* 0x004fe400078e3cff */
[----:B------:R-:W-:Y:S01]  /*55a0*/  @P6 LOP3.LUT R5, R5, R20, RZ, 0x3c, !PT ;  /* 0x0000001405056212 */ /* 0x000fe200078e3cff */
[----:B------:R-:W2:Y:S01]  /*55b0*/  @P0 LDG.E R25, desc[UR36][R12.64+0x130] ;  /* 0x000130240c190981 */ /* 0x000ea2000c1e1900 */
[----:B------:R-:W-:-:S03]  /*55c0*/  @P5 LOP3.LUT R7, R7, R26, RZ, 0x3c, !PT ;  /* 0x0000001a07075212 */ /* 0x000fc600078e3cff */
[----:B------:R-:W2:Y:S04]  /*55d0*/  @P0 LDG.E R20, desc[UR36][R12.64+0x134] ;  /* 0x000134240c140981 */ /* 0x000ea8000c1e1900 */
[----:B------:R-:W2:Y:S01]  /*55e0*/  @P0 LDG.E R26, desc[UR36][R12.64+0x13c] ;  /* 0x00013c240c1a0981 */ /* 0x000ea2000c1e1900 */
[----:B------:R-:W-:-:S04]  /*55f0*/  UIADD3 UR4, UPT, UPT, UR4, 0x10, URZ ;  /* 0x0000001004047890 */ /* 0x000fc8000fffe0ff */
[----:B------:R-:W-:Y:S01]  /*5600*/  UISETP.NE.AND UP0, UPT, UR4, 0x20, UPT ;  /* 0x000000200400788c */ /* 0x000fe2000bf05270 */
[----:B------:R-:W-:Y:S02]  /*5610*/  @P6 LOP3.LUT R6, R6, R21, RZ, 0x3c, !PT ;  /* 0x0000001506066212 */ /* 0x000fe400078e3cff */
[----:B------:R-:W-:-:S04]  /*5620*/  @P6 LOP3.LUT R2, R2, R23, RZ, 0x3c, !PT ;  /* 0x0000001702026212 */ /* 0x000fc800078e3cff */
[----:B------:R-:W-:Y:S02]  /*5630*/  @P0 LOP3.LUT R2, R2, R27, RZ, 0x3c, !PT ;  /* 0x0000001b02020212 */ /* 0x000fe400078e3cff */
[----:B----4-:R-:W-:Y:S02]  /*5640*/  @P6 LOP3.LUT R7, R7, R22, RZ, 0x3c, !PT ;  /* 0x0000001607076212 */ /* 0x010fe400078e3cff */
[----:B---3--:R-:W-:Y:S02]  /*5650*/  @P0 LOP3.LUT R5, R5, R24, RZ, 0x3c, !PT ;  /* 0x0000001805050212 */ /* 0x008fe400078e3cff */
[----:B--2---:R-:W-:Y:S02]  /*5660*/  @P0 LOP3.LUT R6, R6, R25, RZ, 0x3c, !PT ;  /* 0x0000001906060212 */ /* 0x004fe400078e3cff */
[----:B------:R-:W-:Y:S02]  /*5670*/  @P0 LOP3.LUT R7, R7, R20, RZ, 0x3c, !PT ;  /* 0x0000001407070212 */ /* 0x000fe400078e3cff */
[----:B------:R-:W-:Y:S01]  /*5680*/  @P0 LOP3.LUT R3, R3, R26, RZ, 0x3c, !PT ;  /* 0x0000001a03030212 */ /* 0x000fe200078e3cff */
[----:B------:R-:W-:Y:S06]  /*5690*/  BRA.U UP0, `(.L_x_161) ;  /* 0xfffffff5004c7547 */ /* 0x000fec000b83ffff */
[----:B------:R-:W-:-:S05]  /*56a0*/  VIADD R11, R11, 0x1 ;  /* 0x000000010b0b7836 */ /* 0x000fca0000000000 */
[----:B------:R-:W-:-:S13]  /*56b0*/  ISETP.NE.AND P0, PT, R11, 0x5, PT ;  /* 0x000000050b00780c */ /* 0x000fda0003f05270 */
[----:B------:R-:W-:Y:S05]  /*56c0*/  @P0 BRA `(.L_x_162) ;  /* 0xfffffff400300947 */ /* 0x000fea000383ffff */
[----:B------:R2:W-:Y:S04]  /*56d0*/  STL.64 [R1+0x40], R6 ;  /* 0x0000400601007387 */ /* 0x0005e80000100a00 */
[----:B------:R2:W-:Y:S04]  /*56e0*/  STL [R1+0x3c], R5 ;  /* 0x00003c0501007387 */ /* 0x0005e80000100800 */
[----:B------:R2:W-:Y:S02]  /*56f0*/  STL.64 [R1+0x48], R2 ;  /* 0x0000480201007387 */ /* 0x0005e40000100a00 */
.L_x_156:
[----:B------:R-:W-:Y:S05]  /*5700*/  BSYNC.RECONVERGENT B1 ;  /* 0x0000000000017941 */ /* 0x000fea0003800200 */
.L_x_155:
[C---:B------:R-:W-:Y:S01]  /*5710*/  ISETP.GT.U32.AND P0, PT, R19.reuse, 0x3, PT ;  /* 0x000000031300780c */ /* 0x040fe20003f04070 */
[----:B------:R-:W-:Y:S01]  /*5720*/  VIADD R0, R0, 0x1 ;  /* 0x0000000100007836 */ /* 0x000fe20000000000 */
[--C-:B------:R-:W-:Y:S02]  /*5730*/  SHF.R.U64 R19, R19, 0x2, R18.reuse ;  /* 0x0000000213137819 */ /* 0x100fe40000001212 */
[----:B------:R-:W-:Y:S02]  /*5740*/  ISETP.GT.U32.AND.EX P0, PT, R18, RZ, PT, P0 ;  /* 0x000000ff1200720c */ /* 0x000fe40003f04100 */
[----:B------:R-:W-:-:S11]  /*5750*/  SHF.R.U32.HI R18, RZ, 0x2, R18 ;  /* 0x00000002ff127819 */ /* 0x000fd60000011612 */
[----:B------:R-:W-:Y:S05]  /*5760*/  @P0 BRA `(.L_x_163) ;  /* 0xffffffd800dc0947 */ /* 0x000fea000383ffff */
.L_x_154:
[----:B------:R-:W-:Y:S05]  /*5770*/  BSYNC.RECONVERGENT B0 ;  /* 0x0000000000007941 */ /* 0x000fea0003800200 */
.L_x_153:
[----:B------:R-:W3:Y:S01]  /*5780*/  LDCU UR4, c[0x0][0x394] ;  /* 0x00007280ff0477ac */ /* 0x000ee20008000800 */
[----:B------:R-:W-:-:S04]  /*5790*/  SHF.R.U32.HI R0, RZ, 0x2, R5 ;  /* 0x00000002ff007819 */ /* 0x000fc80000011605 */
        /* <DEDUP_REMOVED lines=17> */
[----:B------:R-:W-:Y:S02]  /*58b0*/  IMAD.MOV R0, RZ, RZ, -R0 ;  /* 0x000000ffff007224 */ /* 0x000fe400078e0a00 */
[----:B------:R-:W-:Y:S02]  /*58c0*/  IMAD.U32 R7, RZ, RZ, UR39 ;  /* 0x00000027ff077e24 */ /* 0x000fe4000f8e00ff */
[----:B------:R-:W-:Y:S01]  /*58d0*/  IMAD R3, R0, UR4, R3 ;  /* 0x0000000400037c24 */ /* 0x000fe2000f8e0203 */
[----:B------:R-:W-:-:S04]  /*58e0*/  MOV R0, 0x0 ;  /* 0x0000000000007802 */ /* 0x000fc80000000f00 */
[----:B------:R-:W-:Y:S01]  /*58f0*/  ISETP.GE.U32.AND P0, PT, R3, UR4, PT ;  /* 0x0000000403007c0c */ /* 0x000fe2000bf06070 */
[----:B------:R0:W1:-:S12]  /*5900*/  LDC.64 R8, c[0x4][R0] ;  /* 0x0100000000087b82 */ /* 0x0000580000000a00 */
[----:B------:R-:W-:-:S05]  /*5910*/  @P0 VIADD R3, R3, -UR4 ;  /* 0x8000000403030c36 */ /* 0x000fca0008000000 */
[----:B------:R-:W-:-:S13]  /*5920*/  ISETP.GE.U32.AND P0, PT, R3, UR4, PT ;  /* 0x0000000403007c0c */ /* 0x000fda000bf06070 */
[----:B------:R-:W-:Y:S01]  /*5930*/  @P0 VIADD R3, R3, -UR4 ;  /* 0x8000000403030c36 */ /* 0x000fe20008000000 */
[----:B------:R-:W-:Y:S01]  /*5940*/  @!P1 LOP3.LUT R3, RZ, UR4, RZ, 0x33, !PT ;  /* 0x00000004ff039c12 */ /* 0x000fe2000f8e33ff */
[----:B------:R-:W2:Y:S04]  /*5950*/  LDCU.64 UR4, c[0x4][0x60] ;  /* 0x01000c00ff0477ac */ /* 0x000ea80008000a00 */
[----:B------:R-:W-:-:S05]  /*5960*/  VIADD R3, R3, 0x1 ;  /* 0x0000000103037836 */ /* 0x000fca0000000000 */
[----:B------:R-:W-:-:S05]  /*5970*/  IABS R2, R3 ;  /* 0x0000000300027213 */ /* 0x000fca0000000000 */
[----:B------:R0:W-:Y:S01]  /*5980*/  STL [R1], R2 ;  /* 0x0000000201007387 */ /* 0x0001e20000100800 */
[----:B--2---:R-:W-:Y:S02]  /*5990*/  IMAD.U32 R4, RZ, RZ, UR4 ;  /* 0x00000004ff047e24 */ /* 0x004fe4000f8e00ff */
[----:B-1----:R-:W-:-:S07]  /*59a0*/  IMAD.U32 R5, RZ, RZ, UR5 ;  /* 0x00000005ff057e24 */ /* 0x002fce000f8e00ff */
[----:B------:R-:W-:-:S07]  /*59b0*/  LEPC R20, `(.L_x_164) ;  /* 0x000000001014794e */ /* 0x000fce0000000000 */
[----:B0-----:R-:W-:Y:S05]  /*59c0*/  CALL.ABS.NOINC R8 ;  /* 0x0000000008007343 */ /* 0x001fea0003c00000 */
.L_x_164:
[----:B------:R-:W0:Y:S01]  /*59d0*/  S2R R0, SR_LANEID ;  /* 0x0000000000007919 */ /* 0x000e220000000000 */
[----:B------:R-:W1:Y:S01]  /*59e0*/  LDC.64 R4, c[0x0][0x398] ;  /* 0x0000e600ff047b82 */ /* 0x000e620000000a00 */
[----:B------:R-:W-:Y:S02]  /*59f0*/  VOTEU.ANY UR4, UPT, PT ;  /* 0x0000000000047886 */ /* 0x000fe400038e0100 */
[----:B------:R-:W-:Y:S02]  /*5a00*/  UFLO.U32 UR5, UR4 ;  /* 0x00000004000572bd */ /* 0x000fe400080e0000 */
[----:B------:R-:W1:Y:S01]  /*5a10*/  POPC R3, UR4 ;  /* 0x0000000400037d09 */ /* 0x000e620008000000 */
[----:B------:R-:W-:Y:S03]  /*5a20*/  STG.E desc[UR36][R16.64], R2 ;  /* 0x0000000210007986 */ /* 0x000fe6000c101924 */
[----:B0-----:R-:W-:-:S13]  /*5a30*/  ISETP.EQ.U32.AND P0, PT, R0, UR5, PT ;  /* 0x0000000500007c0c */ /* 0x001fda000bf02070 */
[----:B-1----:R-:W-:Y:S01]  /*5a40*/  @P0 REDG.E.ADD.STRONG.GPU desc[UR36][R4.64], R3 ;  /* 0x000000030400098e */ /* 0x002fe2000c12e124 */
[----:B------:R-:W-:Y:S05]  /*5a50*/  EXIT ;  /* 0x000000000000794d */ /* 0x000fea0003800000 */
.L_x_165:
        /* <DEDUP_REMOVED lines=10> */
.L_x_198:


//--------------------- .text._Z18kernelRompeCabezasPiiiii --------------------------
	.section	.text._Z18kernelRompeCabezasPiiiii,"ax",@progbits
	.align	128
        .global         _Z18kernelRompeCabezasPiiiii
        .type           _Z18kernelRompeCabezasPiiiii,@function
        .size           _Z18kernelRompeCabezasPiiiii,(.L_x_199 - _Z18kernelRompeCabezasPiiiii)
        .other          _Z18kernelRompeCabezasPiiiii,@"STO_CUDA_ENTRY STV_DEFAULT"
_Z18kernelRompeCabezasPiiiii:
.text._Z18kernelRompeCabezasPiiiii:
[----:B------:R-:W-:Y:S01]  /*0000*/  LDC R1, c[0x0][0x37c] ;  /* 0x0000df00ff017b82 */ /* 0x000fe20000000800 */
[----:B------:R-:W0:Y:S07]  /*0010*/  S2R R5, SR_TID.X ;  /* 0x0000000000057919 */ /* 0x000e2e0000002100 */
[----:B------:R-:W0:Y:S01]  /*0020*/  S2UR UR4, SR_CTAID.X ;  /* 0x00000000000479c3 */ /* 0x000e220000002500 */
[----:B------:R-:W-:Y:S01]  /*0030*/  BSSY.RECONVERGENT B0, `(.L_x_166) ;  /* 0x000001c000007945 */ /* 0x000fe20003800200 */
[----:B------:R-:W1:Y:S06]  /*0040*/  S2R R9, SR_TID.Y ;  /* 0x0000000000097919 */ /* 0x000e6c0000002200 */
[----:B------:R-:W0:Y:S08]  /*0050*/  LDC R0, c[0x0][0x360] ;  /* 0x0000d800ff007b82 */ /* 0x000e300000000800 */
[----:B------:R-:W1:Y:S08]  /*0060*/  S2UR UR5, SR_CTAID.Y ;  /* 0x00000000000579c3 */ /* 0x000e700000002600 */
[----:B------:R-:W1:Y:S08]  /*0070*/  LDC R4, c[0x0][0x364] ;  /* 0x0000d900ff047b82 */ /* 0x000e700000000800 */
[----:B------:R-:W2:Y:S01]  /*0080*/  LDC.64 R2, c[0x0][0x388] ;  /* 0x0000e200ff027b82 */ /* 0x000ea20000000a00 */
[----:B0-----:R-:W-:-:S07]  /*0090*/  IMAD R0, R0, UR4, R5 ;  /* 0x0000000400007c24 */ /* 0x001fce000f8e0205 */
[----:B------:R-:W0:Y:S08]  /*00a0*/  LDC R11, c[0x0][0x394] ;  /* 0x0000e500ff0b7b82 */ /* 0x000e300000000800 */
[----:B------:R-:W0:Y:S01]  /*00b0*/  LDC.64 R6, c[0x0][0x380] ;  /* 0x0000e000ff067b82 */ /* 0x000e220000000a00 */
[----:B-1----:R-:W-:Y:S01]  /*00c0*/  IMAD R5, R4, UR5, R9 ;  /* 0x0000000504057c24 */ /* 0x002fe2000f8e0209 */
[----:B------:R-:W1:Y:S01]  /*00d0*/  LDCU.64 UR4, c[0x0][0x358] ;  /* 0x00006b00ff0477ac */ /* 0x000e620008000a00 */
[----:B--2---:R-:W-:-:S02]  /*00e0*/  ISETP.GE.AND P0, PT, R0, R3, PT ;  /* 0x000000030000720c */ /* 0x004fc40003f06270 */
[-C--:B------:R-:W-:Y:S01]  /*00f0*/  IMAD R9, R0, R2.reuse, R5 ;  /* 0x0000000200097224 */ /* 0x080fe200078e0205 */
[-C--:B------:R-:W-:Y:S02]  /*0100*/  ISETP.GT.AND P1, PT, R3, R2.reuse, PT ;  /* 0x000000020300720c */ /* 0x080fe40003f24270 */
[----:B------:R-:W-:-:S11]  /*0110*/  ISETP.GE.OR P0, PT, R5, R2, P0 ;  /* 0x000000020500720c */ /* 0x000fd60000706670 */
[----:B------:R-:W-:Y:S02]  /*0120*/  @P1 IMAD R9, R5, R3, R0 ;  /* 0x0000000305091224 */ /* 0x000fe400078e0200 */
[----:B0-----:R-:W-:Y:S01]  /*0130*/  IMAD.WIDE R6, R11, 0x4, R6 ;  /* 0x000000040b067825 */ /* 0x001fe200078e0206 */
[----:B------:R-:W-:Y:S01]  /*0140*/  MOV R11, 0xffffffff ;  /* 0xffffffff000b7802 */ /* 0x000fe20000000f00 */
[----:B-1----:R-:W-:Y:S06]  /*0150*/  @P0 BRA `(.L_x_167) ;  /* 0x0000000000240947 */ /* 0x002fec0003800000 */
[----:B------:R-:W0:Y:S01]  /*0160*/  LDC.64 R4, c[0x0][0x380] ;  /* 0x0000e000ff047b82 */ /* 0x000e220000000a00 */
[----:B------:R-:W1:Y:S01]  /*0170*/  LDCU UR6, c[0x0][0x390] ;  /* 0x00007200ff0677ac */ /* 0x000e620008000800 */
[----:B0-----:R-:W-:-:S05]  /*0180*/  IMAD.WIDE R4, R9, 0x4, R4 ;  /* 0x0000000409047825 */ /* 0x001fca00078e0204 */
[----:B------:R-:W1:Y:S01]  /*0190*/  LDG.E R0, desc[UR4][R4.64] ;  /* 0x0000000404007981 */ /* 0x000e62000c1e1900 */
[----:B------:R-:W-:-:S05]  /*01a0*/  IMAD R2, R2, R3, RZ ;  /* 0x0000000302027224 */ /* 0x000fca00078e02ff */
[----:B------:R-:W-:-:S04]  /*01b0*/  ISETP.GE.AND P0, PT, R9, R2, PT ;  /* 0x000000020900720c */ /* 0x000fc80003f06270 */
[----:B-1----:R-:W-:-:S13]  /*01c0*/  ISETP.NE.OR P0, PT, R0, UR6, P0 ;  /* 0x0000000600007c0c */ /* 0x002fda0008705670 */
[----:B------:R-:W-:-:S05]  /*01d0*/  @!P0 MOV R3, 0xffffffff ;  /* 0xffffffff00038802 */ /* 0x000fca0000000f00 */
[----:B------:R0:W-:Y:S02]  /*01e0*/  @!P0 STG.E desc[UR4][R4.64], R3 ;  /* 0x0000000304008986 */ /* 0x0001e4000c101904 */
.L_x_167:
[----:B------:R-:W-:Y:S05]  /*01f0*/  BSYNC.RECONVERGENT B0 ;  /* 0x0000000000007941 */ /* 0x000fea0003800200 */
.L_x_166:
[----:B------:R-:W-:Y:S06]  /*0200*/  BAR.SYNC.DEFER_BLOCKING 0x0 ;  /* 0x0000000000007b1d */ /* 0x000fec0000010000 */
[----:B------:R-:W-:Y:S01]  /*0210*/  STG.E desc[UR4][R6.64], R11 ;  /* 0x0000000b06007986 */ /* 0x000fe2000c101904 */
[----:B------:R-:W-:Y:S05]  /*0220*/  EXIT ;  /* 0x000000000000794d */ /* 0x000fea0003800000 */
.L_x_168:
        /* <DEDUP_REMOVED lines=13> */
.L_x_199:


//--------------------- .text._Z9kernelTNTPiiii   --------------------------
	.section	.text._Z9kernelTNTPiiii,"ax",@progbits
	.align	128
        .global         _Z9kernelTNTPiiii
        .type           _Z9kernelTNTPiiii,@function
        .size           _Z9kernelTNTPiiii,(.L_x_200 - _Z9kernelTNTPiiii)
        .other          _Z9kernelTNTPiiii,@"STO_CUDA_ENTRY STV_DEFAULT"
_Z9kernelTNTPiiii:
.text._Z9kernelTNTPiiii:
        /* <DEDUP_REMOVED lines=9> */
[----:B0-----:R-:W-:-:S02]  /*0090*/  IMAD R6, R6, UR4, R7 ;  /* 0x0000000406067c24 */ /* 0x001fc4000f8e0207 */
[----:B------:R-:W-:-:S05]  /*00a0*/  IMAD.MOV.U32 R7, RZ, RZ, -0x1 ;  /* 0xffffffffff077424 */ /* 0x000fca00078e00ff */
        /* <DEDUP_REMOVED lines=10> */
[----:B-1----:R-:W-:Y:S06]  /*0150*/  @P0 BRA `(.L_x_170) ;  /* 0x0000000000fc0947 */ /* 0x002fec0003800000 */
[----:B------:R-:W-:Y:S01]  /*0160*/  IABS R12, R5 ;  /* 0x00000005000c7213 */ /* 0x000fe20000000000 */
[----:B------:R-:W0:Y:S01]  /*0170*/  LDC R6, c[0x0][0x390] ;  /* 0x0000e400ff067b82 */ /* 0x000e220000000800 */
[----:B------:R-:W-:Y:S02]  /*0180*/  IABS R13, R0 ;  /* 0x00000000000d7213 */ /* 0x000fe40000000000 */
[----:B------:R-:W1:Y:S08]  /*0190*/  I2F.RP R10, R12 ;  /* 0x0000000c000a7306 */ /* 0x000e700000209400 */
[----:B-1----:R-:W1:Y:S01]  /*01a0*/  MUFU.RCP R10, R10 ;  /* 0x0000000a000a7308 */ /* 0x002e620000001000 */
[----:B0-----:R-:W-:Y:S01]  /*01b0*/  IABS R14, R6 ;  /* 0x00000006000e7213 */ /* 0x001fe20000000000 */
[----:B-1----:R-:W-:-:S06]  /*01c0*/  VIADD R8, R10, 0xffffffe ;  /* 0x0ffffffe0a087836 */ /* 0x002fcc0000000000 */
[----:B------:R0:W1:Y:S02]  /*01d0*/  F2I.FTZ.U32.TRUNC.NTZ R9, R8 ;  /* 0x0000000800097305 */ /* 0x000064000021f000 */
[----:B0-----:R-:W-:Y:S02]  /*01e0*/  HFMA2 R8, -RZ, RZ, 0, 0 ;  /* 0x00000000ff087431 */ /* 0x001fe400000001ff */
        /* <DEDUP_REMOVED lines=12> */
[-C--:B------:R-:W-:Y:S01]  /*02b0*/  @!P0 IADD3 R11, PT, PT, R11, -R12.reuse, RZ ;  /* 0x8000000c0b0b8210 */ /* 0x080fe20007ffe0ff */
[----:B------:R-:W-:Y:S02]  /*02c0*/  @!P0 VIADD R10, R10, 0x1 ;  /* 0x000000010a0a8836 */ /* 0x000fe40000000000 */
[----:B------:R-:W-:Y:S01]  /*02d0*/  @!P2 IMAD.IADD R8, R8, 0x1, -R12 ;  /* 0x000000010808a824 */ /* 0x000fe200078e0a0c */
[-C--:B------:R-:W-:Y:S01]  /*02e0*/  ISETP.GE.U32.AND P3, PT, R11, R12.reuse, PT ;  /* 0x0000000c0b00720c */ /* 0x080fe20003f66070 */
[----:B------:R-:W-:Y:S01]  /*02f0*/  @!P2 VIADD R9, R9, 0x1 ;  /* 0x000000010909a836 */ /* 0x000fe20000000000 */
[----:B------:R-:W-:Y:S02]  /*0300*/  LOP3.LUT R11, R6, R5, RZ, 0x3c, !PT ;  /* 0x00000005060b7212 */ /* 0x000fe400078e3cff */
[----:B------:R-:W-:Y:S02]  /*0310*/  ISETP.GE.U32.AND P4, PT, R8, R12, PT ;  /* 0x0000000c0800720c */ /* 0x000fe40003f86070 */
[----:B------:R-:W-:-:S02]  /*0320*/  ISETP.GE.AND P1, PT, R11, RZ, PT ;  /* 0x000000ff0b00720c */ /* 0x000fc40003f26270 */
[-C--:B------:R-:W-:Y:S02]  /*0330*/  LOP3.LUT R8, R0, R5.reuse, RZ, 0x3c, !PT ;  /* 0x0000000500087212 */ /* 0x080fe400078e3cff */
[----:B------:R-:W-:Y:S02]  /*0340*/  ISETP.NE.AND P2, PT, R5, RZ, PT ;  /* 0x000000ff0500720c */ /* 0x000fe40003f45270 */
[----:B------:R-:W-:Y:S02]  /*0350*/  ISETP.GE.AND P0, PT, R8, RZ, PT ;  /* 0x000000ff0800720c */ /* 0x000fe40003f06270 */
[----:B------:R-:W-:Y:S02]  /*0360*/  @P3 IADD3 R10, PT, PT, R10, 0x1, RZ ;  /* 0x000000010a0a3810 */ /* 0x000fe40007ffe0ff */
[----:B------:R-:W-:Y:S01]  /*0370*/  LOP3.LUT R8, RZ, R5, RZ, 0x33, !PT ;  /* 0x00000005ff087212 */ /* 0x000fe200078e33ff */
[----:B------:R-:W-:Y:S02]  /*0380*/  @P4 VIADD R9, R9, 0x1 ;  /* 0x0000000109094836 */ /* 0x000fe40000000000 */
[----:B------:R-:W-:-:S05]  /*0390*/  @!P1 IMAD.MOV R10, RZ, RZ, -R10 ;  /* 0x000000ffff0a9224 */ /* 0x000fca00078e0a0a */
[----:B------:R-:W-:Y:S02]  /*03a0*/  SEL R10, R8, R10, !P2 ;  /* 0x0000000a080a7207 */ /* 0x000fe40005000000 */
[----:B------:R-:W-:-:S04]  /*03b0*/  @!P0 IADD3 R9, PT, PT, -R9, RZ, RZ ;  /* 0x000000ff09098210 */ /* 0x000fc80007ffe1ff */
[----:B------:R-:W-:Y:S01]  /*03c0*/  SEL R11, R8, R9, !P2 ;  /* 0x00000009080b7207 */ /* 0x000fe20005000000 */
[----:B------:R-:W-:-:S04]  /*03d0*/  IMAD.MOV R9, RZ, RZ, -R10 ;  /* 0x000000ffff097224 */ /* 0x000fc800078e0a0a */
[----:B------:R-:W-:Y:S02]  /*03e0*/  IMAD.MOV R8, RZ, RZ, -R11 ;  /* 0x000000ffff087224 */ /* 0x000fe400078e0a0b */
[C---:B------:R-:W-:Y:S02]  /*03f0*/  IMAD R6, R5.reuse, R9, R6 ;  /* 0x0000000905067224 */ /* 0x040fe400078e0206 */
[----:B------:R-:W-:Y:S02]  /*0400*/  IMAD R12, R5, R8, R0 ;  /* 0x00000008050c7224 */ /* 0x000fe400078e0200 */
[----:B------:R-:W-:Y:S01]  /*0410*/  VIADD R8, R10, 0xfffffffc ;  /* 0xfffffffc0a087836 */ /* 0x000fe20000000000 */
[C---:B------:R-:W-:Y:S01]  /*0420*/  IADD3 R9, PT, PT, R6.reuse, -0x4, RZ ;  /* 0xfffffffc06097810 */ /* 0x040fe20007ffe0ff */
[----:B------:R-:W-:Y:S01]  /*0430*/  VIADD R6, R6, 0x4 ;  /* 0x0000000406067836 */ /* 0x000fe20000000000 */
[----:B------:R-:W-:Y:S02]  /*0440*/  IADD3 R10, PT, PT, R10, 0x4, RZ ;  /* 0x000000040a0a7810 */ /* 0x000fe40007ffe0ff */
[----:B------:R-:W-:-:S02]  /*0450*/  ISETP.GT.AND P1, PT, R9, R12, PT ;  /* 0x0000000c0900720c */ /* 0x000fc40003f24270 */
[----:B------:R-:W-:Y:S02]  /*0460*/  ISETP.GT.AND P0, PT, R8, R11, PT ;  /* 0x0000000b0800720c */ /* 0x000fe40003f04270 */
[----:B------:R-:W-:Y:S02]  /*0470*/  SEL R11, RZ, 0x1, P1 ;  /* 0x00000001ff0b7807 */ /* 0x000fe40000800000 */
[----:B------:R-:W-:Y:S02]  /*0480*/  SEL R9, RZ, 0x1, P0 ;  /* 0x00000001ff097807 */ /* 0x000fe40000000000 */
[----:B------:R-:W-:-:S04]  /*0490*/  ISETP.GE.AND P0, PT, R6, R11, PT ;  /* 0x0000000b0600720c */ /* 0x000fc80003f06270 */
[----:B------:R-:W-:-:S13]  /*04a0*/  ISETP.LT.OR P0, PT, R10, R9, !P0 ;  /* 0x000000090a00720c */ /* 0x000fda0004701670 */
[----:B------:R-:W-:Y:S05]  /*04b0*/  @P0 BRA `(.L_x_170) ;  /* 0x0000000000240947 */ /* 0x000fea0003800000 */
[----:B------:R-:W-:Y:S01]  /*04c0*/  IMAD R9, R4, R5, RZ ;  /* 0x0000000504097224 */ /* 0x000fe200078e02ff */
[----:B------:R-:W-:-:S04]  /*04d0*/  LOP3.LUT R4, RZ, R12, RZ, 0x33, !PT ;  /* 0x0000000cff047212 */ /* 0x000fc800078e33ff */
[----:B------:R-:W-:Y:S02]  /*04e0*/  ISETP.GE.AND P0, PT, R0, R9, PT ;  /* 0x000000090000720c */ /* 0x000fe40003f06270 */
[----:B------:R-:W-:-:S04]  /*04f0*/  SHF.R.U32.HI R4, RZ, 0x1f, R4 ;  /* 0x0000001fff047819 */ /* 0x000fc80000011604 */
[----:B------:R-:W-:-:S13]  /*0500*/  ISETP.GT.OR P0, PT, R4, R5, P0 ;  /* 0x000000050400720c */ /* 0x000fda0000704670 */
[----:B------:R-:W0:Y:S01]  /*0510*/  @!P0 LDC.64 R4, c[0x0][0x380] ;  /* 0x0000e000ff048b82 */ /* 0x000e220000000a00 */
[----:B------:R-:W-:Y:S02]  /*0520*/  @!P0 IMAD.MOV.U32 R9, RZ, RZ, -0x1 ;  /* 0xffffffffff098424 */ /* 0x000fe400078e00ff */
[----:B0-----:R-:W-:-:S05]  /*0530*/  @!P0 IMAD.WIDE R4, R0, 0x4, R4 ;  /* 0x0000000400048825 */ /* 0x001fca00078e0204 */
[----:B------:R0:W-:Y:S02]  /*0540*/  @!P0 STG.E desc[UR4][R4.64], R9 ;  /* 0x0000000904008986 */ /* 0x0001e4000c101904 */
.L_x_170:
[----:B------:R-:W-:Y:S05]  /*0550*/  BSYNC.RECONVERGENT B0 ;  /* 0x0000000000007941 */ /* 0x000fea0003800200 */
.L_x_169:
[----:B------:R-:W-:Y:S06]  /*0560*/  BAR.SYNC.DEFER_BLOCKING 0x0 ;  /* 0x0000000000007b1d */ /* 0x000fec0000010000 */
[----:B------:R-:W-:Y:S01]  /*0570*/  STG.E desc[UR4][R2.64], R7 ;  /* 0x0000000702007986 */ /* 0x000fe2000c101904 */
[----:B------:R-:W-:Y:S05]  /*0580*/  EXIT ;  /* 0x000000000000794d */ /* 0x000fea0003800000 */
.L_x_171:
        /* <DEDUP_REMOVED lines=15> */
.L_x_200:


//--------------------- .text._Z11kernelBombaPiiii --------------------------
	.section	.text._Z11kernelBombaPiiii,"ax",@progbits
	.align	128
        .global         _Z11kernelBombaPiiii
        .type           _Z11kernelBombaPiiii,@function
        .size           _Z11kernelBombaPiiii,(.L_x_201 - _Z11kernelBombaPiiii)
        .other          _Z11kernelBombaPiiii,@"STO_CUDA_ENTRY STV_DEFAULT"
_Z11kernelBombaPiiii:
.text._Z11kernelBombaPiiii:
[----:B------:R-:W-:Y:S08]  /*0000*/  LDC R1, c[0x0][0x37c] ;  /* 0x0000df00ff017b82 */ /* 0x000ff00000000800 */
[----:B------:R-:W0:Y:S01]  /*0010*/  LDC.64 R2, c[0x0][0x388] ;  /* 0x0000e200ff027b82 */ /* 0x000e220000000a00 */
[----:B------:R-:W1:Y:S01]  /*0020*/  S2R R9, SR_TID.X ;  /* 0x0000000000097919 */ /* 0x000e620000002100 */
[----:B------:R-:W2:Y:S01]  /*0030*/  LDCU UR7, c[0x0][0x360] ;  /* 0x00006c00ff0777ac */ /* 0x000ea20008000800 */
[----:B------:R-:W3:Y:S01]  /*0040*/  S2R R0, SR_TID.Y ;  /* 0x0000000000007919 */ /* 0x000ee20000002200 */
[----:B------:R-:W4:Y:S04]  /*0050*/  LDCU.64 UR8, c[0x0][0x358] ;  /* 0x00006b00ff0877ac */ /* 0x000f280008000a00 */
[----:B------:R-:W2:Y:S08]  /*0060*/  S2UR UR4, SR_CTAID.X ;  /* 0x00000000000479c3 */ /* 0x000eb00000002500 */
[----:B------:R-:W3:Y:S01]  /*0070*/  S2UR UR5, SR_CTAID.Y ;  /* 0x00000000000579c3 */ /* 0x000ee20000002600 */
[----:B0-----:R-:W-:-:S07]  /*0080*/  IABS R11, R3 ;  /* 0x00000003000b7213 */ /* 0x001fce0000000000 */
[----:B------:R-:W3:Y:S01]  /*0090*/  LDC R7, c[0x0][0x364] ;  /* 0x0000d900ff077b82 */ /* 0x000ee20000000800 */
[----:B------:R-:W-:Y:S01]  /*00a0*/  ISETP.GT.AND P1, PT, R3, R2, PT ;  /* 0x000000020300720c */ /* 0x000fe20003f24270 */
[----:B------:R-:W0:Y:S01]  /*00b0*/  I2F.RP R8, R11 ;  /* 0x0000000b00087306 */ /* 0x000e220000209400 */
[----:B--2---:R-:W-:-:S05]  /*00c0*/  UIMAD UR4, UR4, UR7, URZ ;  /* 0x00000007040472a4 */ /* 0x004fca000f8e02ff */
[----:B------:R-:W2:Y:S08]  /*00d0*/  LDC R6, c[0x0][0x390] ;  /* 0x0000e400ff067b82 */ /* 0x000eb00000000800 */
[----:B------:R-:W5:Y:S01]  /*00e0*/  S2UR UR6, SR_CgaCtaId ;  /* 0x00000000000679c3 */ /* 0x000f620000008800 */
[----:B0-----:R-:W0:Y:S01]  /*00f0*/  MUFU.RCP R8, R8 ;  /* 0x0000000800087308 */ /* 0x001e220000001000 */
[----:B---3--:R-:W-:Y:S01]  /*0100*/  IMAD R13, R7, UR5, R0 ;  /* 0x00000005070d7c24 */ /* 0x008fe2000f8e0200 */
[----:B------:R-:W-:Y:S01]  /*0110*/  UMOV UR5, 0x400 ;  /* 0x0000040000057882 */ /* 0x000fe20000000000 */
[----:B--2---:R-:W-:Y:S01]  /*0120*/  IABS R16, R6 ;  /* 0x0000000600107213 */ /* 0x004fe20000000000 */
[----:B0-----:R-:W-:-:S02]  /*0130*/  VIADD R4, R8, 0xffffffe ;  /* 0x0ffffffe08047836 */ /* 0x001fc40000000000 */
[----:B-1----:R-:W-:Y:S02]  /*0140*/  VIADD R8, R9, UR4 ;  /* 0x0000000409087c36 */ /* 0x002fe40008000000 */
[----:B------:R0:W1:Y:S01]  /*0150*/  F2I.FTZ.U32.TRUNC.NTZ R5, R4 ;  /* 0x0000000400057305 */ /* 0x000062000021f000 */
[----:B-----5:R-:W-:Y:S01]  /*0160*/  ULEA UR5, UR6, UR5, 0x18 ;  /* 0x0000000506057291 */ /* 0x020fe2000f8ec0ff */
[----:B------:R-:W-:Y:S02]  /*0170*/  IMAD R10, R8, R2, R13 ;  /* 0x00000002080a7224 */ /* 0x000fe400078e020d */
[----:B------:R-:W-:Y:S02]  /*0180*/  @P1 IMAD R10, R13, R3, R8 ;  /* 0x000000030d0a1224 */ /* 0x000fe400078e0208 */
[----:B0-----:R-:W-:Y:S02]  /*0190*/  IMAD.MOV.U32 R4, RZ, RZ, RZ ;  /* 0x000000ffff047224 */ /* 0x001fe400078e00ff */
[----:B-1----:R-:W-:-:S04]  /*01a0*/  IMAD.MOV R12, RZ, RZ, -R5 ;  /* 0x000000ffff0c7224 */ /* 0x002fc800078e0a05 */
[----:B------:R-:W-:Y:S01]  /*01b0*/  IMAD R15, R12, R11, RZ ;  /* 0x0000000b0c0f7224 */ /* 0x000fe200078e02ff */
[----:B------:R-:W-:-:S03]  /*01c0*/  IABS R12, R10 ;  /* 0x0000000a000c7213 */ /* 0x000fc60000000000 */
[----:B------:R-:W-:Y:S01]  /*01d0*/  IMAD.HI.U32 R4, R5, R15, R4 ;  /* 0x0000000f05047227 */ /* 0x000fe200078e0004 */
[----:B------:R-:W-:-:S05]  /*01e0*/  MOV R5, R12 ;  /* 0x0000000c00057202 */ /* 0x000fca0000000f00 */
[----:B------:R-:W-:-:S04]  /*01f0*/  IMAD.HI.U32 R14, R4, R5, RZ ;  /* 0x00000005040e7227 */ /* 0x000fc800078e00ff */
[----:B------:R-:W-:-:S04]  /*0200*/  IMAD.HI.U32 R15, R4, R16, RZ ;  /* 0x00000010040f7227 */ /* 0x000fc800078e00ff */
[----:B------:R-:W-:Y:S02]  /*0210*/  IMAD.MOV R4, RZ, RZ, -R14 ;  /* 0x000000ffff047224 */ /* 0x000fe400078e0a0e */
[----:B------:R-:W-:Y:S02]  /*0220*/  IMAD.MOV R12, RZ, RZ, -R15 ;  /* 0x000000ffff0c7224 */ /* 0x000fe400078e0a0f */
[C---:B------:R-:W-:Y:S02]  /*0230*/  IMAD R4, R11.reuse, R4, R5 ;  /* 0x000000040b047224 */ /* 0x040fe400078e0205 */
[----:B------:R-:W-:Y:S01]  /*0240*/  IMAD R16, R11, R12, R16 ;  /* 0x0000000c0b107224 */ /* 0x000fe200078e0210 */
[----:B------:R-:W-:Y:S02]  /*0250*/  SEL R12, R7, UR7, P1 ;  /* 0x00000007070c7c07 */ /* 0x000fe40008800000 */
[C---:B------:R-:W-:Y:S02]  /*0260*/  ISETP.GT.U32.AND P0, PT, R11.reuse, R4, PT ;  /* 0x000000040b00720c */ /* 0x040fe40003f04070 */
[----:B------:R-:W-:Y:S01]  /*0270*/  ISETP.GT.U32.AND P5, PT, R11, R16, PT ;  /* 0x000000100b00720c */ /* 0x000fe20003fa4070 */
[----:B------:R-:W-:Y:S01]  /*0280*/  IMAD R12, R12, R0, R9 ;  /* 0x000000000c0c7224 */ /* 0x000fe200078e0209 */
[----:B------:R-:W-:-:S09]  /*0290*/  LOP3.LUT R9, RZ, R3, RZ, 0x33, !PT ;  /* 0x00000003ff097212 */ /* 0x000fd200078e33ff */
[----:B------:R-:W-:Y:S02]  /*02a0*/  @!P0 IMAD.IADD R4, R4, 0x1, -R11 ;  /* 0x0000000104048824 */ /* 0x000fe400078e0a0b */
[----:B------:R-:W-:Y:S01]  /*02b0*/  @!P5 IADD3 R16, PT, PT, R16, -R11, RZ ;  /* 0x8000000b1010d210 */ /* 0x000fe20007ffe0ff */
[----:B------:R-:W-:Y:S01]  /*02c0*/  @!P0 VIADD R14, R14, 0x1 ;  /* 0x000000010e0e8836 */ /* 0x000fe20000000000 */
[----:B------:R-:W-:Y:S01]  /*02d0*/  ISETP.GE.AND P0, PT, R8, R3, PT ;  /* 0x000000030800720c */ /* 0x000fe20003f06270 */
[----:B------:R-:W-:Y:S01]  /*02e0*/  @!P5 VIADD R15, R15, 0x1 ;  /* 0x000000010f0fd836 */ /* 0x000fe20000000000 */
[-C--:B------:R-:W-:Y:S02]  /*02f0*/  ISETP.GE.U32.AND P3, PT, R4, R11.reuse, PT ;  /* 0x0000000b0400720c */ /* 0x080fe40003f66070 */
[----:B------:R-:W-:Y:S01]  /*0300*/  ISETP.GE.U32.AND P4, PT, R16, R11, PT ;  /* 0x0000000b1000720c */ /* 0x000fe20003f86070 */
[----:B------:R-:W0:Y:S01]  /*0310*/  LDC.64 R4, c[0x0][0x380] ;  /* 0x0000e000ff047b82 */ /* 0x000e220000000a00 */
[----:B------:R-:W-:-:S02]  /*0320*/  LOP3.LUT R11, R10, R3, RZ, 0x3c, !PT ;  /* 0x000000030a0b7212 */ /* 0x000fc400078e3cff */
[----:B------:R-:W-:Y:S02]  /*0330*/  LOP3.LUT R16, R6, R3, RZ, 0x3c, !PT ;  /* 0x0000000306107212 */ /* 0x000fe400078e3cff */
[----:B------:R-:W-:Y:S02]  /*0340*/  ISETP.GE.AND P1, PT, R11, RZ, PT ;  /* 0x000000ff0b00720c */ /* 0x000fe40003f26270 */
[----:B------:R-:W-:Y:S02]  /*0350*/  ISETP.GE.AND P2, PT, R16, RZ, PT ;  /* 0x000000ff1000720c */ /* 0x000fe40003f46270 */
[----:B------:R-:W-:Y:S01]  /*0360*/  ISETP.LT.AND P0, PT, R13, R2, !P0 ;  /* 0x000000020d00720c */ /* 0x000fe20004701270 */
[----:B------:R-:W-:Y:S01]  /*0370*/  @P3 VIADD R14, R14, 0x1 ;  /* 0x000000010e0e3836 */ /* 0x000fe20000000000 */
[----:B------:R-:W-:Y:S02]  /*0380*/  ISETP.NE.AND P3, PT, R3, RZ, PT ;  /* 0x000000ff0300720c */ /* 0x000fe40003f65270 */
[----:B------:R-:W-:-:S02]  /*0390*/  @P4 IADD3 R15, PT, PT, R15, 0x1, RZ ;  /* 0x000000010f0f4810 */ /* 0x000fc40007ffe0ff */
[----:B------:R-:W-:-:S03]  /*03a0*/  LEA R2, R12, UR5, 0x2 ;  /* 0x000000050c027c11 */ /* 0x000fc6000f8e10ff */
[----:B------:R-:W-:Y:S02]  /*03b0*/  @!P1 IMAD.MOV R14, RZ, RZ, -R14 ;  /* 0x000000ffff0e9224 */ /* 0x000fe400078e0a0e */
[----:B------:R-:W-:-:S03]  /*03c0*/  @!P2 IMAD.MOV R15, RZ, RZ, -R15 ;  /* 0x000000ffff0fa224 */ /* 0x000fc600078e0a0f */
[C---:B------:R-:W-:Y:S01]  /*03d0*/  SEL R11, R9.reuse, R14, !P3 ;  /* 0x0000000e090b7207 */ /* 0x040fe20005800000 */
[----:B0-----:R-:W-:Y:S01]  /*03e0*/  IMAD.WIDE R12, R10, 0x4, R4 ;  /* 0x000000040a0c7825 */ /* 0x001fe200078e0204 */
[----:B------:R-:W-:Y:S01]  /*03f0*/  SEL R14, R9, R15, !P3 ;  /* 0x0000000f090e7207 */ /* 0x000fe20005800000 */
[----:B----4-:R-:W-:Y:S06]  /*0400*/  @!P0 BRA `(.L_x_172) ;  /* 0x00000000005c8947 */ /* 0x010fec0003800000 */
[----:B------:R-:W2:Y:S01]  /*0410*/  LDG.E R9, desc[UR8][R12.64] ;  /* 0x000000080c097981 */ /* 0x000ea2000c1e1900 */
[----:B------:R-:W-:Y:S01]  /*0420*/  ISETP.NE.AND P1, PT, R14, R11, PT ;  /* 0x0000000b0e00720c */ /* 0x000fe20003f25270 */
[----:B------:R-:W-:Y:S05]  /*0430*/  WARPSYNC.ALL ;  /* 0x0000000000007948 */ /* 0x000fea0003800000 */
[----:B------:R-:W-:Y:S01]  /*0440*/  IMAD.MOV R11, RZ, RZ, -R11 ;  /* 0x000000ffff0b7224 */ /* 0x000fe200078e0a0b */
[----:B--2---:R0:W-:Y:S01]  /*0450*/  STS [R2], R9 ;  /* 0x0000000902007388 */ /* 0x0041e20000000800 */
[----:B------:R-:W-:Y:S06]  /*0460*/  BAR.SYNC.DEFER_BLOCKING 0x0 ;  /* 0x0000000000007b1d */ /* 0x000fec0000010000 */
[----:B------:R-:W-:Y:S05]  /*0470*/  @!P1 BRA `(.L_x_173) ;  /* 0x0000000000209947 */ /* 0x000fea0003800000 */
[----:B------:R-:W-:Y:S01]  /*0480*/  IMAD R16, R3, R11, R10 ;  /* 0x0000000b03107224 */ /* 0x000fe200078e020a */
[----:B------:R-:W-:-:S04]  /*0490*/  IADD3 R11, PT, PT, -R14, RZ, RZ ;  /* 0x000000ff0e0b7210 */ /* 0x000fc80007ffe1ff */
[----:B0-----:R-:W-:-:S04]  /*04a0*/  LOP3.LUT R9, RZ, R16, RZ, 0x33, !PT ;  /* 0x00000010ff097212 */ /* 0x001fc800078e33ff */
[----:B------:R-:W-:Y:S01]  /*04b0*/  SHF.R.U32.HI R14, RZ, 0x1f, R9 ;  /* 0x0000001fff0e7819 */ /* 0x000fe20000011609 */
[----:B------:R-:W-:-:S03]  /*04c0*/  IMAD R9, R3, R11, R6 ;  /* 0x0000000b03097224 */ /* 0x000fc600078e0206 */
[----:B------:R-:W-:-:S04]  /*04d0*/  ISETP.GT.AND P1, PT, R14, R3, PT ;  /* 0x000000030e00720c */ /* 0x000fc80003f24270 */
[----:B------:R-:W-:-:S13]  /*04e0*/  ISETP.NE.OR P1, PT, R9, R16, P1 ;  /* 0x000000100900720c */ /* 0x000fda0000f25670 */
[----:B------:R-:W-:Y:S05]  /*04f0*/  @P1 BRA `(.L_x_172) ;  /* 0x0000000000201947 */ /* 0x000fea0003800000 */
.L_x_173:
[----:B------:R-:W-:Y:S01]  /*0500*/  UIADD3 UR5, UPT, UPT, UR4, UR7, URZ ;  /* 0x0000000704057290 */ /* 0x000fe2000fffe0ff */
[----:B------:R-:W-:Y:S01]  /*0510*/  ISETP.GE.U32.AND P1, PT, R0, R7, PT ;  /* 0x000000070000720c */ /* 0x000fe20003f26070 */
[----:B------:R-:W-:-:S04]  /*0520*/  IMAD.MOV.U32 R3, RZ, RZ, -0x1 ;  /* 0xffffffffff037424 */ /* 0x000fc800078e00ff */
[----:B------:R-:W-:-:S04]  /*0530*/  ISETP.GE.OR P1, PT, R8, UR5, P1 ;  /* 0x0000000508007c0c */ /* 0x000fc80008f26670 */
[----:B------:R-:W-:-:S13]  /*0540*/  ISETP.LE.OR P1, PT, R10, UR4, P1 ;  /* 0x000000040a007c0c */ /* 0x000fda0008f23670 */
[----:B------:R1:W-:Y:S04]  /*0550*/  @!P1 STG.E desc[UR8][R12.64], R3 ;  /* 0x000000030c009986 */ /* 0x0003e8000c101908 */
[----:B------:R1:W-:Y:S04]  /*0560*/  @!P1 STS [R2], R3 ;  /* 0x0000000302009388 */ /* 0x0003e80000000800 */
[----:B------:R1:W-:Y:S02]  /*0570*/  @P1 STG.E desc[UR8][R12.64], R3 ;  /* 0x000000030c001986 */ /* 0x0003e4000c101908 */
.L_x_172:
[----:B------:R-:W-:Y:S01]  /*0580*/  IMAD.WIDE R4, R6, 0x4, R4 ;  /* 0x0000000406047825 */ /* 0x000fe200078e0204 */
[----:B------:R-:W-:Y:S05]  /*0590*/  WARPSYNC.ALL ;  /* 0x0000000000007948 */ /* 0x000fea0003800000 */
[----:B-1----:R-:W-:-:S05]  /*05a0*/  IMAD.MOV.U32 R3, RZ, RZ, -0x1 ;  /* 0xffffffffff037424 */ /* 0x002fca00078e00ff */
[----:B------:R1:W-:Y:S01]  /*05b0*/  STG.E desc[UR8][R4.64], R3 ;  /* 0x0000000304007986 */ /* 0x0003e2000c101908 */
[----:B------:R-:W-:Y:S06]  /*05c0*/  BAR.SYNC.DEFER_BLOCKING 0x0 ;  /* 0x0000000000007b1d */ /* 0x000fec0000010000 */
[----:B------:R-:W-:Y:S05]  /*05d0*/  @!P0 EXIT ;  /* 0x000000000000894d */ /* 0x000fea0003800000 */
[----:B-1----:R-:W1:Y:S04]  /*05e0*/  LDS R3, [R2] ;  /* 0x0000000002037984 */ /* 0x002e680000000800 */
[----:B-1----:R-:W-:Y:S01]  /*05f0*/  STG.E desc[UR8][R12.64], R3 ;  /* 0x000000030c007986 */ /* 0x002fe2000c101908 */
[----:B------:R-:W-:Y:S05]  /*0600*/  EXIT ;  /* 0x000000000000794d */ /* 0x000fea0003800000 */
.L_x_174:
        /* <DEDUP_REMOVED lines=15> */
.L_x_201:


//--------------------- .text._Z20kernelGenerarTableroPiiiiiii --------------------------
	.section	.text._Z20kernelGenerarTableroPiiiiiii,"ax",@progbits
	.align	128
        .global         _Z20kernelGenerarTableroPiiiiiii
        .type           _Z20kernelGenerarTableroPiiiiiii,@function
        .size           _Z20kernelGenerarTableroPiiiiiii,(.L_x_202 - _Z20kernelGenerarTableroPiiiiiii)
        .other          _Z20kernelGenerarTableroPiiiiiii,@"STO_CUDA_ENTRY STV_DEFAULT"
_Z20kernelGenerarTableroPiiiiiii:
.text._Z20kernelGenerarTableroPiiiiiii:
[----:B------:R-:W0:Y:S01]  /*0000*/  LDC R1, c[0x0][0x37c] ;  /* 0x0000df00ff017b82 */ /* 0x000e220000000800 */
[----:B------:R-:W1:Y:S01]  /*0010*/  S2R R5, SR_TID.Y ;  /* 0x0000000000057919 */ /* 0x000e620000002200 */
[----:B------:R-:W2:Y:S06]  /*0020*/  LDCU UR5, c[0x0][0x2fc] ;  /* 0x00005f80ff0577ac */ /* 0x000eac0008000800 */
[----:B------:R-:W3:Y:S01]  /*0030*/  LDC.64 R6, c[0x0][0x390] ;  /* 0x0000e400ff067b82 */ /* 0x000ee20000000a00 */
[----:B0-----:R-:W-:Y:S01]  /*0040*/  VIADD R1, R1, 0xffffffc0 ;  /* 0xffffffc001017836 */ /* 0x001fe20000000000 */
[----:B------:R-:W1:Y:S01]  /*0050*/  S2R R17, SR_CTAID.Y ;  /* 0x0000000000117919 */ /* 0x000e620000002600 */
[----:B------:R-:W0:Y:S01]  /*0060*/  LDCU UR6, c[0x0][0x360] ;  /* 0x00006c00ff0677ac */ /* 0x000e220008000800 */
[----:B------:R-:W4:Y:S01]  /*0070*/  S2R R2, SR_TID.X ;  /* 0x0000000000027919 */ /* 0x000f220000002100 */
[----:B------:R-:W5:Y:S03]  /*0080*/  LDCU UR4, c[0x0][0x2f8] ;  /* 0x00005f00ff0477ac */ /* 0x000f660008000800 */
[----:B------:R-:W0:Y:S01]  /*0090*/  LDC R4, c[0x0][0x364] ;  /* 0x0000d900ff047b82 */ /* 0x000e220000000800 */
[----:B------:R-:W2:Y:S01]  /*00a0*/  S2R R16, SR_CTAID.X ;  /* 0x0000000000107919 */ /* 0x000ea20000002500 */
[----:B---3--:R-:W-:-:S02]  /*00b0*/  ISETP.GT.AND P1, PT, R6, R7, PT ;  /* 0x000000070600720c */ /* 0x008fc40003f24270 */
[----:B-----5:R-:W-:Y:S02]  /*00c0*/  IADD3 R22, P2, PT, R1, UR4, RZ ;  /* 0x0000000401167c10 */ /* 0x020fe4000ff5e0ff */
[----:B0-----:R-:W-:Y:S01]  /*00d0*/  SEL R19, R4, UR6, P1 ;  /* 0x0000000604137c07 */ /* 0x001fe20008800000 */
[----:B-1----:R-:W-:-:S04]  /*00e0*/  IMAD R0, R17, R4, R5 ;  /* 0x0000000411007224 */ /* 0x002fc800078e0205 */
[--C-:B----4-:R-:W-:Y:S01]  /*00f0*/  IMAD R19, R19, R5, R2.reuse ;  /* 0x0000000513137224 */ /* 0x110fe200078e0202 */
[-C--:B------:R-:W-:Y:S01]  /*0100*/  ISETP.GE.AND P0, PT, R0, R7.reuse, PT ;  /* 0x000000070000720c */ /* 0x080fe20003f06270 */
[----:B--2---:R-:W-:Y:S02]  /*0110*/  IMAD R3, R16, UR6, R2 ;  /* 0x0000000610037c24 */ /* 0x004fe4000f8e0202 */
[----:B------:R-:W-:Y:S02]  /*0120*/  IMAD.X R2, RZ, RZ, UR5, P2 ;  /* 0x00000005ff027e24 */ /* 0x000fe400090e06ff */
[C---:B------:R-:W-:Y:S01]  /*0130*/  IMAD R18, R3.reuse, R7, R0 ;  /* 0x0000000703127224 */ /* 0x040fe200078e0200 */
[-C--:B------:R-:W-:Y:S01]  /*0140*/  ISETP.GE.OR P0, PT, R3, R6.reuse, P0 ;  /* 0x000000060300720c */ /* 0x080fe20000706670 */
[----:B------:R-:W-:-:S12]  /*0150*/  @P1 IMAD R18, R0, R6, R3 ;  /* 0x0000000600121224 */ /* 0x000fd800078e0203 */
[----:B------:R-:W-:Y:S05]  /*0160*/  @P0 EXIT ;  /* 0x000000000000094d */ /* 0x000fea0003800000 */
[----:B------:R-:W-:Y:S01]  /*0170*/  MOV R0, 0x0 ;  /* 0x0000000000007802 */ /* 0x000fe20000000f00 */
[----:B------:R0:W-:Y:S01]  /*0180*/  STL.128 [R1+0x30], R16 ;  /* 0x0000301001007387 */ /* 0x0001e20000100c00 */
[----:B------:R-:W1:Y:S01]  /*0190*/  LDCU.64 UR4, c[0x4][0x48] ;  /* 0x01000900ff0477ac */ /* 0x000e620008000a00 */
[----:B------:R-:W-:Y:S01]  /*01a0*/  IADD3 R6, P0, PT, R22, 0x30, RZ ;  /* 0x0000003016067810 */ /* 0x000fe20007f1e0ff */
[----:B------:R0:W2:Y:S01]  /*01b0*/  LDC.64 R8, c[0x4][R0] ;  /* 0x0100000000087b82 */ /* 0x0000a20000000a00 */
[----:B------:R-:W-:-:S03]  /*01c0*/  IMAD.MOV.U32 R23, RZ, RZ, R1 ;  /* 0x000000ffff177224 */ /* 0x000fc600078e0001 */
[----:B------:R-:W-:Y:S02]  /*01d0*/  IMAD.X R7, RZ, RZ, R2, P0 ;  /* 0x000000ffff077224 */ /* 0x000fe400000e0602 */
[----:B-1----:R-:W-:Y:S02]  /*01e0*/  IMAD.U32 R4, RZ, RZ, UR4 ;  /* 0x00000004ff047e24 */ /* 0x002fe4000f8e00ff */
[----:B0-----:R-:W-:-:S07]  /*01f0*/  IMAD.U32 R5, RZ, RZ, UR5 ;  /* 0x00000005ff057e24 */ /* 0x001fce000f8e00ff */
[----:B------:R-:W-:-:S07]  /*0200*/  LEPC R20, `(.L_x_175) ;  /* 0x000000001014794e */ /* 0x000fce0000000000 */
[----:B--2---:R-:W-:Y:S05]  /*0210*/  CALL.ABS.NOINC R8 ;  /* 0x0000000008007343 */ /* 0x004fea0003c00000 */
.L_x_175:
[----:B------:R-:W0:Y:S01]  /*0220*/  LDC R3, c[0x0][0x388] ;  /* 0x0000e200ff037b82 */ /* 0x000e220000000800 */
[----:B------:R-:W-:Y:S01]  /*0230*/  IMAD.MOV.U32 R7, RZ, RZ, -0x266e14b1 ;  /* 0xd991eb4fff077424 */ /* 0x000fe200078e00ff */
[----:B------:R-:W-:Y:S01]  /*0240*/  BSSY.RECONVERGENT B1, `(.L_x_176) ;  /* 0x000026d000017945 */ /* 0x000fe20003800200 */
[----:B------:R-:W-:Y:S02]  /*0250*/  SHF.R.S32.HI R17, RZ, 0x1f, R18 ;  /* 0x0000001fff117819 */ /* 0x000fe40000011412 */
[C---:B0-----:R-:W-:Y:S02]  /*0260*/  LOP3.LUT R0, R3.reuse, 0xaad26b49, RZ, 0x3c, !PT ;  /* 0xaad26b4903007812 */ /* 0x041fe400078e3cff */
[----:B------:R-:W-:-:S03]  /*0270*/  ISETP.GT.AND P0, PT, R3, -0x1, PT ;  /* 0xffffffff0300780c */ /* 0x000fc60003f04270 */
[----:B------:R-:W-:Y:S01]  /*0280*/  IMAD R0, R0, 0x4182bed5, RZ ;  /* 0x4182bed500007824 */ /* 0x000fe200078e02ff */
[----:B------:R-:W-:Y:S02]  /*0290*/  SEL R7, R7, 0x8bf16996, P0 ;  /* 0x8bf1699607077807 */ /* 0x000fe40000000000 */
[----:B------:R-:W-:Y:S01]  /*02a0*/  ISETP.NE.AND P0, PT, R18, RZ, PT ;  /* 0x000000ff1200720c */ /* 0x000fe20003f05270 */
[C---:B------:R-:W-:Y:S01]  /*02b0*/  VIADD R9, R0.reuse, 0x583f19 ;  /* 0x00583f1900097836 */ /* 0x040fe20000000000 */
[C---:B------:R-:W-:Y:S01]  /*02c0*/  LOP3.LUT R8, R7.reuse, 0x5491333, RZ, 0x3c, !PT ;  /* 0x0549133307087812 */ /* 0x040fe200078e3cff */
[C---:B------:R-:W-:Y:S01]  /*02d0*/  VIADD R5, R0.reuse, 0x75bcd15 ;  /* 0x075bcd1500057836 */ /* 0x040fe20000000000 */
[C---:B------:R-:W-:Y:S01]  /*02e0*/  IADD3 R4, PT, PT, R7.reuse, 0x64f0c9, R0 ;  /* 0x0064f0c907047810 */ /* 0x040fe20007ffe000 */
[----:B------:R-:W-:Y:S01]  /*02f0*/  VIADD R7, R7, 0x1f123bb5 ;  /* 0x1f123bb507077836 */ /* 0x000fe20000000000 */
[----:B------:R-:W-:Y:S01]  /*0300*/  LOP3.LUT R6, R0, 0x159a55e5, RZ, 0x3c, !PT ;  /* 0x159a55e500067812 */ /* 0x000fe200078e3cff */
[----:B------:R0:W-:Y:S04]  /*0310*/  STL.64 [R1+0x10], R8 ;  /* 0x0000100801007387 */ /* 0x0001e80000100a00 */
[----:B------:R0:W-:Y:S02]  /*0320*/  STL.128 [R1], R4 ;  /* 0x0000000401007387 */ /* 0x0001e40000100c00 */
[----:B------:R-:W-:Y:S05]  /*0330*/  @!P0 BRA `(.L_x_177) ;  /* 0x0000002400748947 */ /* 0x000fea0003800000 */
[----:B------:R-:W-:Y:S02]  /*0340*/  IMAD.MOV.U32 R3, RZ, RZ, RZ ;  /* 0x000000ffff037224 */ /* 0x000fe400078e00ff */
[----:B0-----:R-:W-:Y:S02]  /*0350*/  IMAD.MOV.U32 R4, RZ, RZ, R18 ;  /* 0x000000ffff047224 */ /* 0x001fe400078e0012 */
[----:B------:R-:W-:-:S07]  /*0360*/  IMAD.MOV.U32 R13, RZ, RZ, R17 ;  /* 0x000000ffff0d7224 */ /* 0x000fce00078e0011 */
.L_x_192:
[----:B------:R-:W-:Y:S01]  /*0370*/  LOP3.LUT R0, R4, 0x3, RZ, 0xc0, !PT ;  /* 0x0000000304007812 */ /* 0x000fe200078ec0ff */
[----:B------:R-:W-:Y:S03]  /*0380*/  BSSY.RECONVERGENT B0, `(.L_x_178) ;  /* 0x0000252000007945 */ /* 0x000fe60003800200 */
[----:B------:R-:W-:-:S04]  /*0390*/  ISETP.NE.U32.AND P0, PT, R0, RZ, PT ;  /* 0x000000ff0000720c */ /* 0x000fc80003f05070 */
[----:B------:R-:W-:-:S13]  /*03a0*/  ISETP.NE.AND.EX P0, PT, RZ, RZ, PT, P0 ;  /* 0x000000ffff00720c */ /* 0x000fda0003f05300 */
[----:B0-----:R-:W-:Y:S05]  /*03b0*/  @!P0 BRA `(.L_x_179) ;  /* 0x0000002400388947 */ /* 0x001fea0003800000 */
[----:B------:R-:W0:Y:S01]  /*03c0*/  LDC.64 R10, c[0x4][0x8] ;  /* 0x01000200ff0a7b82 */ /* 0x000e220000000a00 */
[----:B------:R-:W-:Y:S01]  /*03d0*/  BSSY.RECONVERGENT B2, `(.L_x_180) ;  /* 0x00000bd000027945 */ /* 0x000fe20003800200 */
[----:B------:R-:W-:Y:S01]  /*03e0*/  IMAD.MOV.U32 R0, RZ, RZ, RZ ;  /* 0x000000ffff007224 */ /* 0x000fe200078e00ff */
[----:B------:R-:W-:Y:S02]  /*03f0*/  CS2R R8, SRZ ;  /* 0x0000000000087805 */ /* 0x000fe4000001ff00 */
[----:B------:R-:W-:Y:S01]  /*0400*/  CS2R R6, SRZ ;  /* 0x0000000000067805 */ /* 0x000fe2000001ff00 */
[----:B------:R-:W-:Y:S02]  /*0410*/  IMAD.MOV.U32 R5, RZ, RZ, RZ ;  /* 0x000000ffff057224 */ /* 0x000fe400078e00ff */
[----:B0-----:R-:W-:-:S07]  /*0420*/  IMAD.WIDE.U32 R10, R3, 0xc80, R10 ;  /* 0x00000c80030a7825 */ /* 0x001fce00078e000a */
.L_x_183:
[----:B------:R-:W-:-:S06]  /*0430*/  IMAD R12, R0, 0x4, R23 ;  /* 0x00000004000c7824 */ /* 0x000fcc00078e0217 */
[----:B------:R-:W5:Y:S01]  /*0440*/  LDL R12, [R12+0x4] ;  /* 0x000004000c0c7983 */ /* 0x000f620000100800 */
[----:B------:R-:W-:Y:S01]  /*0450*/  BSSY.RECONVERGENT B3, `(.L_x_181) ;  /* 0x00000b1000037945 */ /* 0x000fe20003800200 */
[----:B------:R-:W-:-:S07]  /*0460*/  IMAD.MOV.U32 R21, RZ, RZ, RZ ;  /* 0x000000ffff157224 */ /* 0x000fce00078e00ff */
.L_x_182:
[----:B-----5:R-:W-:Y:S01]  /*0470*/  SHF.R.U32.HI R20, RZ, R21, R12 ;  /* 0x00000015ff147219 */ /* 0x020fe2000001160c */
[----:B------:R-:W0:Y:S01]  /*0480*/  LDCU.64 UR4, c[0x0][0x358] ;  /* 0x00006b00ff0477ac */ /* 0x000e220008000a00 */
[----:B------:R-:W-:Y:S02]  /*0490*/  IMAD.SHL.U32 R14, R0, 0x20, RZ ;  /* 0x00000020000e7824 */ /* 0x000fe400078e00ff */
[----:B------:R-:W-:Y:S02]  /*04a0*/  LOP3.LUT R15, R20, 0x1, RZ, 0xc0, !PT ;  /* 0x00000001140f7812 */ /* 0x000fe400078ec0ff */
[----:B------:R-:W-:Y:S02]  /*04b0*/  IMAD.IADD R14, R14, 0x1, R21 ;  /* 0x000000010e0e7824 */ /* 0x000fe400078e0215 */
[----:B------:R-:W-:Y:S02]  /*04c0*/  ISETP.NE.U32.AND P0, PT, R15, 0x1, PT ;  /* 0x000000010f00780c */ /* 0x000fe40003f05070 */
[----:B------:R-:W-:-:S02]  /*04d0*/  IMAD R15, R14, 0x5, RZ ;  /* 0x000000050e0f7824 */ /* 0x000fc400078e02ff */
[----:B------:R-:W-:Y:S02]  /*04e0*/  R2P PR, R20, 0x7e ;  /* 0x0000007e14007804 */ /* 0x000fe40000000000 */
[----:B------:R-:W-:-:S07]  /*04f0*/  IMAD.WIDE.U32 R14, R15, 0x4, R10 ;  /* 0x000000040f0e7825 */ /* 0x000fce00078e000a */
[----:B0-----:R-:W2:Y:S04]  /*0500*/  @!P0 LDG.E R16, desc[UR4][R14.64+0x10] ;  /* 0x000010040e108981 */ /* 0x001ea8000c1e1900 */
[----:B------:R-:W3:Y:S04]  /*0510*/  @P1 LDG.E R24, desc[UR4][R14.64+0x24] ;  /* 0x000024040e181981 */ /* 0x000ee8000c1e1900 */
[----:B------:R-:W4:Y:S04]  /*0520*/  @P2 LDG.E R26, desc[UR4][R14.64+0x38] ;  /* 0x000038040e1a2981 */ /* 0x000f28000c1e1900 */
[----:B------:R-:W4:Y:S04]  /*0530*/  @P3 LDG.E R28, desc[UR4][R14.64+0x4c] ;  /* 0x00004c040e1c3981 */ /* 0x000f28000c1e1900 */
[----:B------:R-:W4:Y:S04]  /*0540*/  @!P0 LDG.E R25, desc[UR4][R14.64+0x4] ;  /* 0x000004040e198981 */ /* 0x000f28000c1e1900 */
[----:B------:R-:W4:Y:S01]  /*0550*/  @P1 LDG.E R27, desc[UR4][R14.64+0x18] ;  /* 0x000018040e1b1981 */ /* 0x000f22000c1e1900 */
[----:B--2---:R-:W-:-:S03]  /*0560*/  @!P0 LOP3.LUT R9, R9, R16, RZ, 0x3c, !PT ;  /* 0x0000001009098212 */ /* 0x004fc600078e3cff */
[----:B------:R-:W2:Y:S01]  /*0570*/  @!P0 LDG.E R16, desc[UR4][R14.64+0x8] ;  /* 0x000008040e108981 */ /* 0x000ea2000c1e1900 */
[----:B---3--:R-:W-:-:S03]  /*0580*/  @P1 LOP3.LUT R9, R9, R24, RZ, 0x3c, !PT ;  /* 0x0000001809091212 */ /* 0x008fc600078e3cff */
[----:B------:R-:W3:Y:S01]  /*0590*/  @P4 LDG.E R24, desc[UR4][R14.64+0x60] ;  /* 0x000060040e184981 */ /* 0x000ee2000c1e1900 */
[----:B----4-:R-:W-:-:S03]  /*05a0*/  @P2 LOP3.LUT R9, R9, R26, RZ, 0x3c, !PT ;  /* 0x0000001a09092212 */ /* 0x010fc600078e3cff */
[----:B------:R-:W4:Y:S01]  /*05b0*/  @P5 LDG.E R26, desc[UR4][R14.64+0x74] ;  /* 0x000074040e1a5981 */ /* 0x000f22000c1e1900 */
[----:B------:R-:W-:Y:S02]  /*05c0*/  @P3 LOP3.LUT R9, R9, R28, RZ, 0x3c, !PT ;  /* 0x0000001c09093212 */ /* 0x000fe400078e3cff */
[----:B------:R-:W-:Y:S02]  /*05d0*/  @!P0 LOP3.LUT R6, R6, R25, RZ, 0x3c, !PT ;  /* 0x0000001906068212 */ /* 0x000fe400078e3cff */
[----:B------:R-:W4:Y:S01]  /*05e0*/  @!P0 LDG.E R25, desc[UR4][R14.64+0xc] ;  /* 0x00000c040e198981 */ /* 0x000f22000c1e1900 */
[----:B--2---:R-:W-:-:S03]  /*05f0*/  @!P0 LOP3.LUT R7, R7, R16, RZ, 0x3c, !PT ;  /* 0x0000001007078212 */ /* 0x004fc600078e3cff */
[----:B------:R-:W2:Y:S01]  /*0600*/  @!P0 LDG.E R16, desc[UR4][R14.64] ;  /* 0x000000040e108981 */ /* 0x000ea2000c1e1900 */
[----:B---3--:R-:W-:-:S03]  /*0610*/  @P4 LOP3.LUT R9, R9, R24, RZ, 0x3c, !PT ;  /* 0x0000001809094212 */ /* 0x008fc600078e3cff */
[----:B------:R-:W3:Y:S01]  /*0620*/  @P6 LDG.E R24, desc[UR4][R14.64+0x88] ;  /* 0x000088040e186981 */ /* 0x000ee2000c1e1900 */
[----:B----4-:R-:W-:Y:S02]  /*0630*/  @P5 LOP3.LUT R9, R9, R26, RZ, 0x3c, !PT ;  /* 0x0000001a09095212 */ /* 0x010fe400078e3cff */
[----:B------:R-:W-:Y:S02]  /*0640*/  @!P0 LOP3.LUT R8, R8, R25, RZ, 0x3c, !PT ;  /* 0x0000001908088212 */ /* 0x000fe400078e3cff */
[----:B------:R-:W4:Y:S01]  /*0650*/  @P1 LDG.E R25, desc[UR4][R14.64+0x20] ;  /* 0x000020040e191981 */ /* 0x000f22000c1e1900 */
[----:B--2---:R-:W-:-:S03]  /*0660*/  @!P0 LOP3.LUT R5, R5, R16, RZ, 0x3c, !PT ;  /* 0x0000001005058212 */ /* 0x004fc600078e3cff */
        /* <DEDUP_REMOVED lines=43> */
[----:B------:R-:W-:Y:S02]  /*0920*/  LOP3.LUT P0, RZ, R20, 0x80, RZ, 0xc0, !PT ;  /* 0x0000008014ff7812 */ /* 0x000fe4000780c0ff */
[----:B------:R-:W-:Y:S02]  /*0930*/  @P6 LOP3.LUT R6, R6, R27, RZ, 0x3c, !PT ;  /* 0x0000001b06066212 */ /* 0x000fe400078e3cff */
[----:B----4-:R-:W-:-:S09]  /*0940*/  @P6 LOP3.LUT R8, R8, R25, RZ, 0x3c, !PT ;  /* 0x0000001908086212 */ /* 0x010fd200078e3cff */
        /* <DEDUP_REMOVED lines=9> */
[----:B------:R-:W-:Y:S02]  /*09e0*/  @P0 LOP3.LUT R9, R9, R26, RZ, 0x3c, !PT ;  /* 0x0000001a09090212 */ /* 0x000fe400078e3cff */
[----:B--2---:R-:W-:Y:S02]  /*09f0*/  @P0 LOP3.LUT R5, R5, R16, RZ, 0x3c, !PT ;  /* 0x0000001005050212 */ /* 0x004fe400078e3cff */
[----:B---3--:R-:W-:Y:S02]  /*0a00*/  @P0 LOP3.LUT R7, R7, R24, RZ, 0x3c, !PT ;  /* 0x0000001807070212 */ /* 0x008fe400078e3cff */
        /* <DEDUP_REMOVED lines=16> */
[----:B------:R-:W-:Y:S01]  /*0b10*/  LOP3.LUT P0, RZ, R20, 0x8000, RZ, 0xc0, !PT ;  /* 0x0000800014ff7812 */ /* 0x000fe2000780c0ff */
        /* <DEDUP_REMOVED lines=24> */
[----:B------:R-:W-:-:S03]  /*0ca0*/  @P2 LOP3.LUT R8, R8, R29, RZ, 0x3c, !PT ;  /* 0x0000001d08082212 */ /* 0x000fc600078e3cff */
        /* <DEDUP_REMOVED lines=11> */
[----:B------:R-:W-:-:S04]  /*0d60*/  @P4 LOP3.LUT R6, R6, R29, RZ, 0x3c, !PT ;  /* 0x0000001d06064212 */ /* 0x000fc800078e3cff */
[----:B----4-:R-:W-:Y:S02]  /*0d70*/  @P5 LOP3.LUT R6, R6, R27, RZ, 0x3c, !PT ;  /* 0x0000001b06065212 */ /* 0x010fe400078e3cff */
        /* <DEDUP_REMOVED lines=16> */
[----:B------:R-:W4:Y:S01]  /*0e80*/  @P0 LDG.E R20, desc[UR4][R14.64+0x12c] ;  /* 0x00012c040e140981 */ /* 0x000f22000c1e1900 */
[----:B------:R-:W-:-:S03]  /*0e90*/  @P5 LOP3.LUT R5, R5, R16, RZ, 0x3c, !PT ;  /* 0x0000001005055212 */ /* 0x000fc600078e3cff */
[----:B------:R-:W4:Y:S01]  /*0ea0*/  @P6 LDG.E R16, desc[UR4][R14.64+0x118] ;  /* 0x000118040e106981 */ /* 0x000f22000c1e1900 */
[----:B--2---:R-:W-:-:S03]  /*0eb0*/  @P6 LOP3.LUT R7, R7, R24, RZ, 0x3c, !PT ;  /* 0x0000001807076212 */ /* 0x004fc600078e3cff */
[----:B------:R-:W2:Y:S01]  /*0ec0*/  @P0 LDG.E R24, desc[UR4][R14.64+0x134] ;  /* 0x000134040e180981 */ /* 0x000ea2000c1e1900 */
[----:B------:R-:W-:-:S05]  /*0ed0*/  VIADD R21, R21, 0x10 ;  /* 0x0000001015157836 */ /* 0x000fca0000000000 */
[----:B------:R-:W-:Y:S02]  /*0ee0*/  ISETP.NE.AND P1, PT, R21, 0x20, PT ;  /* 0x000000201500780c */ /* 0x000fe40003f25270 */
[----:B------:R-:W-:Y:S02]  /*0ef0*/  @P0 LOP3.LUT R9, R9, R26, RZ, 0x3c, !PT ;  /* 0x0000001a09090212 */ /* 0x000fe400078e3cff */
[----:B---3--:R-:W-:Y:S02]  /*0f00*/  @P0 LOP3.LUT R6, R6, R25, RZ, 0x3c, !PT ;  /* 0x0000001906060212 */ /* 0x008fe400078e3cff */
[----:B----4-:R-:W-:Y:S02]  /*0f10*/  @P0 LOP3.LUT R8, R8, R27, RZ, 0x3c, !PT ;  /* 0x0000001b08080212 */ /* 0x010fe400078e3cff */
[----:B------:R-:W-:-:S04]  /*0f20*/  @P6 LOP3.LUT R5, R5, R16, RZ, 0x3c, !PT ;  /* 0x0000001005056212 */ /* 0x000fc800078e3cff */
[----:B------:R-:W-:Y:S02]  /*0f30*/  @P0 LOP3.LUT R5, R5, R20, RZ, 0x3c, !PT ;  /* 0x0000001405050212 */ /* 0x000fe400078e3cff */
[----:B--2---:R-:W-:Y:S01]  /*0f40*/  @P0 LOP3.LUT R7, R7, R24, RZ, 0x3c, !PT ;  /* 0x0000001807070212 */ /* 0x004fe200078e3cff */
[----:B------:R-:W-:Y:S06]  /*0f50*/  @P1 BRA `(.L_x_182) ;  /* 0xfffffff400441947 */ /* 0x000fec000383ffff */
[----:B------:R-:W-:Y:S05]  /*0f60*/  BSYNC.RECONVERGENT B3 ;  /* 0x0000000000037941 */ /* 0x000fea0003800200 */
.L_x_181:
[----:B------:R-:W-:-:S05]  /*0f70*/  VIADD R0, R0, 0x1 ;  /* 0x0000000100007836 */ /* 0x000fca0000000000 */
[----:B------:R-:W-:-:S13]  /*0f80*/  ISETP.NE.AND P0, PT, R0, 0x5, PT ;  /* 0x000000050000780c */ /* 0x000fda0003f05270 */
[----:B------:R-:W-:Y:S05]  /*0f90*/  @P0 BRA `(.L_x_183) ;  /* 0xfffffff400240947 */ /* 0x000fea000383ffff */
[----:B------:R-:W-:Y:S05]  /*0fa0*/  BSYNC.RECONVERGENT B2 ;  /* 0x0000000000027941 */ /* 0x000fea0003800200 */
.L_x_180:
[----:B------:R-:W-:Y:S01]  /*0fb0*/  LOP3.LUT R0, R4, 0x3, RZ, 0xc0, !PT ;  /* 0x0000000304007812 */ /* 0x000fe200078ec0ff */
[----:B------:R0:W-:Y:S03]  /*0fc0*/  STL.64 [R1+0x8], R6 ;  /* 0x0000080601007387 */ /* 0x0001e60000100a00 */
[----:B------:R-:W-:Y:S01]  /*0fd0*/  ISETP.NE.U32.AND P0, PT, R0, 0x1, PT ;  /* 0x000000010000780c */ /* 0x000fe20003f05070 */
[----:B------:R0:W-:Y:S03]  /*0fe0*/  STL.64 [R1+0x10], R8 ;  /* 0x0000100801007387 */ /* 0x0001e60000100a00 */
[----:B------:R-:W-:Y:S01]  /*0ff0*/  ISETP.NE.AND.EX P0, PT, RZ, RZ, PT, P0 ;  /* 0x000000ffff00720c */ /* 0x000fe20003f05300 */
[----:B------:R0:W-:-:S12]  /*1000*/  STL [R1+0x4], R5 ;  /* 0x0000040501007387 */ /* 0x0001d80000100800 */
[----:B0-----:R-:W-:Y:S05]  /*1010*/  @!P0 BRA `(.L_x_179) ;  /* 0x0000001800208947 */ /* 0x001fea0003800000 */
[----:B------:R-:W-:Y:S01]  /*1020*/  UMOV UR4, URZ ;  /* 0x000000ff00047c82 */ /* 0x000fe20008000000 */
[----:B------:R-:W-:Y:S01]  /*1030*/  BSSY.RECONVERGENT B2, `(.L_x_184) ;  /* 0x00000bd000027945 */ /* 0x000fe20003800200 */
[----:B------:R-:W-:Y:S01]  /*1040*/  IMAD.MOV.U32 R0, RZ, RZ, RZ ;  /* 0x000000ffff007224 */ /* 0x000fe200078e00ff */
[----:B------:R-:W-:Y:S01]  /*1050*/  CS2R R6, SRZ ;  /* 0x0000000000067805 */ /* 0x000fe2000001ff00 */
[----:B------:R-:W-:Y:S02]  /*1060*/  IMAD.MOV.U32 R8, RZ, RZ, RZ ;  /* 0x000000ffff087224 */ /* 0x000fe400078e00ff */
[----:B------:R-:W-:Y:S02]  /*1070*/  IMAD.MOV.U32 R5, RZ, RZ, RZ ;  /* 0x000000ffff057224 */ /* 0x000fe400078e00ff */
[----:B------:R-:W-:-:S07]  /*1080*/  IMAD.U32 R9, RZ, RZ, UR4 ;  /* 0x00000004ff097e24 */ /* 0x000fce000f8e00ff */
.L_x_187:
[----:B------:R-:W-:-:S06]  /*1090*/  IMAD R12, R0, 0x4, R23 ;  /* 0x00000004000c7824 */ /* 0x000fcc00078e0217 */
[----:B------:R-:W5:Y:S01]  /*10a0*/  LDL R12, [R12+0x4] ;  /* 0x000004000c0c7983 */ /* 0x000f620000100800 */
[----:B------:R-:W-:Y:S01]  /*10b0*/  BSSY.RECONVERGENT B3, `(.L_x_185) ;  /* 0x00000b1000037945 */ /* 0x000fe20003800200 */
[----:B------:R-:W-:-:S07]  /*10c0*/  IMAD.MOV.U32 R21, RZ, RZ, RZ ;  /* 0x000000ffff157224 */ /* 0x000fce00078e00ff */
.L_x_186:
        /* <DEDUP_REMOVED lines=176> */
.L_x_185:
[----:B------:R-:W-:-:S05]  /*1bd0*/  VIADD R0, R0, 0x1 ;  /* 0x0000000100007836 */ /* 0x000fca0000000000 */
[----:B------:R-:W-:-:S13]  /*1be0*/  ISETP.NE.AND P0, PT, R0, 0x5, PT ;  /* 0x000000050000780c */ /* 0x000fda0003f05270 */
[----:B------:R-:W-:Y:S05]  /*1bf0*/  @P0 BRA `(.L_x_187) ;  /* 0xfffffff400240947 */ /* 0x000fea000383ffff */
[----:B------:R-:W-:Y:S05]  /*1c00*/  BSYNC.RECONVERGENT B2 ;  /* 0x0000000000027941 */ /* 0x000fea0003800200 */
.L_x_184:
[----:B------:R-:W-:Y:S01]  /*1c10*/  LOP3.LUT R0, R4, 0x3, RZ, 0xc0, !PT ;  /* 0x0000000304007812 */ /* 0x000fe200078ec0ff */
[----:B------:R0:W-:Y:S03]  /*1c20*/  STL.64 [R1+0x8], R6 ;  /* 0x0000080601007387 */ /* 0x0001e60000100a00 */
[----:B------:R-:W-:Y:S01]  /*1c30*/  ISETP.NE.U32.AND P0, PT, R0, 0x3, PT ;  /* 0x000000030000780c */ /* 0x000fe20003f05070 */
[----:B------:R0:W-:Y:S03]  /*1c40*/  STL [R1+0x4], R5 ;  /* 0x0000040501007387 */ /* 0x0001e60000100800 */
[----:B------:R-:W-:Y:S01]  /*1c50*/  ISETP.NE.AND.EX P0, PT, RZ, RZ, PT, P0 ;  /* 0x000000ffff00720c */ /* 0x000fe20003f05300 */
[----:B------:R0:W-:-:S12]  /*1c60*/  STL.64 [R1+0x10], R8 ;  /* 0x0000100801007387 */ /* 0x0001d80000100a00 */
[----:B0-----:R-:W-:Y:S05]  /*1c70*/  @P0 BRA `(.L_x_179) ;  /* 0x0000000c00080947 */ /* 0x001fea0003800000 */
[----:B------:R-:W-:Y:S01]  /*1c80*/  UMOV UR4, URZ ;  /* 0x000000ff00047c82 */ /* 0x000fe20008000000 */
[----:B------:R-:W-:Y:S01]  /*1c90*/  BSSY.RECONVERGENT B2, `(.L_x_188) ;  /* 0x00000bd000027945 */ /* 0x000fe20003800200 */
[----:B------:R-:W-:Y:S01]  /*1ca0*/  IMAD.MOV.U32 R0, RZ, RZ, RZ ;  /* 0x000000ffff007224 */ /* 0x000fe200078e00ff */
[----:B------:R-:W-:Y:S01]  /*1cb0*/  CS2R R6, SRZ ;  /* 0x0000000000067805 */ /* 0x000fe2000001ff00 */
[----:B------:R-:W-:Y:S02]  /*1cc0*/  IMAD.MOV.U32 R8, RZ, RZ, RZ ;  /* 0x000000ffff087224 */ /* 0x000fe400078e00ff */
[----:B------:R-:W-:Y:S02]  /*1cd0*/  IMAD.MOV.U32 R5, RZ, RZ, RZ ;  /* 0x000000ffff057224 */ /* 0x000fe400078e00ff */
[----:B------:R-:W-:-:S07]  /*1ce0*/  IMAD.U32 R9, RZ, RZ, UR4 ;  /* 0x00000004ff097e24 */ /* 0x000fce000f8e00ff */
.L_x_191:
[----:B------:R-:W-:-:S06]  /*1cf0*/  IMAD R12, R0, 0x4, R23 ;  /* 0x00000004000c7824 */ /* 0x000fcc00078e0217 */
[----:B------:R-:W5:Y:S01]  /*1d00*/  LDL R12, [R12+0x4] ;  /* 0x000004000c0c7983 */ /* 0x000f620000100800 */
[----:B------:R-:W-:Y:S01]  /*1d10*/  BSSY.RECONVERGENT B3, `(.L_x_189) ;  /* 0x00000b1000037945 */ /* 0x000fe20003800200 */
[----:B------:R-:W-:-:S07]  /*1d20*/  IMAD.MOV.U32 R21, RZ, RZ, RZ ;  /* 0x000000ffff157224 */ /* 0x000fce00078e00ff */
.L_x_190:
        /* <DEDUP_REMOVED lines=176> */
.L_x_189:
[----:B------:R-:W-:-:S05]  /*2830*/  VIADD R0, R0, 0x1 ;  /* 0x0000000100007836 */ /* 0x000fca0000000000 */
[----:B------:R-:W-:-:S13]  /*2840*/  ISETP.NE.AND P0, PT, R0, 0x5, PT ;  /* 0x000000050000780c */ /* 0x000fda0003f05270 */
[----:B------:R-:W-:Y:S05]  /*2850*/  @P0 BRA `(.L_x_191) ;  /* 0xfffffff400240947 */ /* 0x000fea000383ffff */
[----:B------:R-:W-:Y:S05]  /*2860*/  BSYNC.RECONVERGENT B2 ;  /* 0x0000000000027941 */ /* 0x000fea0003800200 */
.L_x_188:
[----:B------:R0:W-:Y:S04]  /*2870*/  STL.64 [R1+0x8], R6 ;  /* 0x0000080601007387 */ /* 0x0001e80000100a00 */
[----:B------:R0:W-:Y:S04]  /*2880*/  STL [R1+0x4], R5 ;  /* 0x0000040501007387 */ /* 0x0001e80000100800 */
[----:B------:R0:W-:Y:S02]  /*2890*/  STL.64 [R1+0x10], R8 ;  /* 0x0000100801007387 */ /* 0x0001e40000100a00 */
.L_x_179:
[----:B------:R-:W-:Y:S05]  /*28a0*/  BSYNC.RECONVERGENT B0 ;  /* 0x0000000000007941 */ /* 0x000fea0003800200 */
.L_x_178:
[C---:B------:R-:W-:Y:S01]  /*28b0*/  ISETP.GT.U32.AND P0, PT, R4.reuse, 0x3, PT ;  /* 0x000000030400780c */ /* 0x040fe20003f04070 */
[----:B------:R-:W-:Y:S01]  /*28c0*/  VIADD R3, R3, 0x1 ;  /* 0x0000000103037836 */ /* 0x000fe20000000000 */
[--C-:B------:R-:W-:Y:S02]  /*28d0*/  SHF.R.U64 R4, R4, 0x2, R13.reuse ;  /* 0x0000000204047819 */ /* 0x100fe4000000120d */
[----:B------:R-:W-:Y:S02]  /*28e0*/  ISETP.GT.U32.AND.EX P0, PT, R13, RZ, PT, P0 ;  /* 0x000000ff0d00720c */ /* 0x000fe40003f04100 */
[----:B------:R-:W-:-:S11]  /*28f0*/  SHF.R.U32.HI R13, RZ, 0x2, R13 ;  /* 0x00000002ff0d7819 */ /* 0x000fd6000001160d */
[----:B------:R-:W-:Y:S05]  /*2900*/  @P0 BRA `(.L_x_192) ;  /* 0xffffffd800980947 */ /* 0x000fea000383ffff */
.L_x_177:
[----:B------:R-:W-:Y:S05]  /*2910*/  BSYNC.RECONVERGENT B1 ;  /* 0x0000000000017941 */ /* 0x000fea0003800200 */
.L_x_176:
[----:B------:R-:W1:Y:S01]  /*2920*/  LDCU UR4, c[0x0][0x38c] ;  /* 0x00007180ff0477ac */ /* 0x000e620008000800 */
[----:B------:R-:W2:Y:S01]  /*2930*/  LDC R3, c[0x0][0x388] ;  /* 0x0000e200ff037b82 */ /* 0x000ea20000000800 */
[----:B------:R-:W-:Y:S01]  /*2940*/  SHF.R.U32.HI R0, RZ, 0x2, R5 ;  /* 0x00000002ff007819 */ /* 0x000fe20000011605 */
[----:B0-----:R-:W-:-:S03]  /*2950*/  IMAD.MOV.U32 R8, RZ, RZ, -0x266e14b1 ;  /* 0xd991eb4fff087424 */ /* 0x001fc600078e00ff */
[----:B------:R-:W-:-:S03]  /*2960*/  LOP3.LUT R0, R0, R5, RZ, 0x3c, !PT ;  /* 0x0000000500007212 */ /* 0x000fc600078e3cff */
[----:B------:R-:W0:Y:S01]  /*2970*/  S2UR UR5, SR_CgaCtaId ;  /* 0x00000000000579c3 */ /* 0x000e220000008800 */
[----:B-1----:R-:W1:Y:S01]  /*2980*/  I2F.U32.RP R4, UR4 ;  /* 0x0000000400047d06 */ /* 0x002e620008209000 */
[----:B------:R-:W-:Y:S02]  /*2990*/  ISETP.NE.U32.AND P1, PT, RZ, UR4, PT ;  /* 0x00000004ff007c0c */ /* 0x000fe4000bf25070 */
[C---:B--2---:R-:W-:Y:S02]  /*29a0*/  ISETP.GT.AND P0, PT, R3.reuse, -0x1, PT ;  /* 0xffffffff0300780c */ /* 0x044fe40003f04270 */
[----:B------:R-:W-:Y:S01]  /*29b0*/  LOP3.LUT R5, R3, 0xaad26b49, RZ, 0x3c, !PT ;  /* 0xaad26b4903057812 */ /* 0x000fe200078e3cff */
[----:B------:R-:W-:Y:S01]  /*29c0*/  IMAD.SHL.U32 R3, R9, 0x10, RZ ;  /* 0x0000001009037824 */ /* 0x000fe200078e00ff */
[----:B------:R-:W-:-:S03]  /*29d0*/  SEL R8, R8, 0x8bf16996, P0 ;  /* 0x8bf1699608087807 */ /* 0x000fc60000000000 */
[----:B------:R-:W-:Y:S01]  /*29e0*/  IMAD R5, R5, 0x4182bed5, RZ ;  /* 0x4182bed505057824 */ /* 0x000fe200078e02ff */
[----:B-1----:R-:W1:Y:S04]  /*29f0*/  MUFU.RCP R4, R4 ;  /* 0x0000000400047308 */ /* 0x002e680000001000 */
[----:B------:R-:W-:Y:S01]  /*2a00*/  IADD3 R5, PT, PT, R8, 0x64f0c9, R5 ;  /* 0x0064f0c908057810 */ /* 0x000fe20007ffe005 */
[----:B-1----:R-:W-:Y:S02]  /*2a10*/  VIADD R6, R4, 0xffffffe ;  /* 0x0ffffffe04067836 */ /* 0x002fe40000000000 */
[C---:B------:R-:W-:Y:S02]  /*2a20*/  IMAD.SHL.U32 R4, R0.reuse, 0x2, RZ ;  /* 0x0000000200047824 */ /* 0x040fe400078e00ff */
[----:B------:R-:W1:Y:S03]  /*2a30*/  F2I.FTZ.U32.TRUNC.NTZ R7, R6 ;  /* 0x0000000600077305 */ /* 0x000e66000021f000 */
[----:B------:R-:W-:-:S04]  /*2a40*/  LOP3.LUT R4, R0, R4, R3, 0x96, !PT ;  /* 0x0000000400047212 */ /* 0x000fc800078e9603 */
[----:B------:R-:W-:-:S04]  /*2a50*/  LOP3.LUT R4, R4, R9, RZ, 0x3c, !PT ;  /* 0x0000000904047212 */ /* 0x000fc800078e3cff */
[----:B------:R-:W-:Y:S01]  /*2a60*/  IADD3 R4, PT, PT, R5, 0x587c5, R4 ;  /* 0x000587c505047810 */ /* 0x000fe20007ffe004 */
[----:B-1----:R-:W-:-:S04]  /*2a70*/  IMAD.MOV R6, RZ, RZ, -R7 ;  /* 0x000000ffff067224 */ /* 0x002fc800078e0a07 */
[----:B------:R-:W-:Y:S02]  /*2a80*/  IMAD R3, R6, UR4, RZ ;  /* 0x0000000406037c24 */ /* 0x000fe4000f8e02ff */
[----:B------:R-:W-:-:S04]  /*2a90*/  IMAD.MOV.U32 R6, RZ, RZ, RZ ;  /* 0x000000ffff067224 */ /* 0x000fc800078e00ff */
[----:B------:R-:W-:Y:S01]  /*2aa0*/  IMAD.HI.U32 R7, R7, R3, R6 ;  /* 0x0000000307077227 */ /* 0x000fe200078e0006 */
[----:B------:R-:W-:-:S04]  /*2ab0*/  MOV R3, 0x0 ;  /* 0x0000000000037802 */ /* 0x000fc80000000f00 */
[----:B------:R1:W2:Y:S01]  /*2ac0*/  LDC.64 R8, c[0x4][R3] ;  /* 0x0100000003087b82 */ /* 0x0002a20000000a00 */
        /* <DEDUP_REMOVED lines=8> */
[----:B------:R-:W-:Y:S01]  /*2b50*/  UMOV UR4, 0x400 ;  /* 0x0000040000047882 */ /* 0x000fe20000000000 */
[----:B------:R-:W-:Y:S01]  /*2b60*/  IADD3 R6, P0, PT, R22, 0x30, RZ ;  /* 0x0000003016067810 */ /* 0x000fe20007f1e0ff */
[----:B0-----:R-:W-:Y:S02]  /*2b70*/  ULEA UR4, UR5, UR4, 0x18 ;  /* 0x0000000405047291 */ /* 0x001fe4000f8ec0ff */
[----:B------:R-:W-:Y:S02]  /*2b80*/  VIADD R4, R4, 0x1 ;  /* 0x0000000104047836 */ /* 0x000fe40000000000 */
[----:B------:R-:W-:Y:S02]  /*2b90*/  IMAD.X R7, RZ, RZ, R2, P0 ;  /* 0x000000ffff077224 */ /* 0x000fe400000e0602 */
[----:B------:R-:W-:-:S02]  /*2ba0*/  LEA R19, R19, UR4, 0x2 ;  /* 0x0000000413137c11 */ /* 0x000fc4000f8e10ff */
[----:B------:R-:W-:-:S03]  /*2bb0*/  IABS R0, R4 ;  /* 0x0000000400007213 */ /* 0x000fc60000000000 */
[----:B------:R-:W0:Y:S02]  /*2bc0*/  LDCU.64 UR4, c[0x4][0x50] ;  /* 0x01000a00ff0477ac */ /* 0x000e240008000a00 */
[----:B------:R1:W-:Y:S04]  /*2bd0*/  STS [R19], R0 ;  /* 0x0000000013007388 */ /* 0x0003e80000000800 */
[----:B------:R1:W-:Y:S01]  /*2be0*/  STL [R1+0x30], R0 ;  /* 0x0000300001007387 */ /* 0x0003e20000100800 */
[----:B0-----:R-:W-:Y:S02]  /*2bf0*/  IMAD.U32 R4, RZ, RZ, UR4 ;  /* 0x00000004ff047e24 */ /* 0x001fe4000f8e00ff */
[----:B-12---:R-:W-:-:S07]  /*2c00*/  IMAD.U32 R5, RZ, RZ, UR5 ;  /* 0x00000005ff057e24 */ /* 0x006fce000f8e00ff */
[----:B------:R-:W-:-:S07]  /*2c10*/  LEPC R20, `(.L_x_193) ;  /* 0x000000001014794e */ /* 0x000fce0000000000 */
[----:B------:R-:W-:Y:S05]  /*2c20*/  CALL.ABS.NOINC R8 ;  /* 0x0000000008007343 */ /* 0x000fea0003c00000 */
.L_x_193:
[----:B------:R-:W-:Y:S05]  /*2c30*/  WARPSYNC.ALL ;  /* 0x0000000000007948 */ /* 0x000fea0003800000 */
[----:B------:R-:W-:Y:S08]  /*2c40*/  BAR.SYNC.DEFER_BLOCKING 0x0 ;  /* 0x0000000000007b1d */ /* 0x000ff00000010000 */
[----:B------:R-:W0:Y:S01]  /*2c50*/  LDC.64 R2, c[0x0][0x358] ;  /* 0x0000d600ff027b82 */ /* 0x000e220000000a00 */
[----:B------:R-:W1:Y:S01]  /*2c60*/  LDCU.64 UR4, c[0x0][0x380] ;  /* 0x00007000ff0477ac */ /* 0x000e620008000a00 */
[----:B------:R-:W2:Y:S01]  /*2c70*/  LDS R19, [R19] ;  /* 0x0000000013137984 */ /* 0x000ea20000000800 */
[----:B0-----:R-:W-:-:S02]  /*2c80*/  R2UR UR6, R2 ;  /* 0x00000000020672ca */ /* 0x001fc400000e0000 */
[----:B------:R-:W-:Y:S02]  /*2c90*/  R2UR UR7, R3 ;  /* 0x00000000030772ca */ /* 0x000fe400000e0000 */
[----:B-1----:R-:W-:-:S04]  /*2ca0*/  LEA R2, P0, R18, UR4, 0x2 ;  /* 0x0000000412027c11 */ /* 0x002fc8000f8010ff */
[----:B------:R-:W-:-:S07]  /*2cb0*/  LEA.HI.X R3, R18, UR5, R17, 0x2, P0 ;  /* 0x0000000512037c11 */ /* 0x000fce00080f1411 */
[----:B--2---:R-:W-:Y:S01]  /*2cc0*/  STG.E desc[UR6][R2.64], R19 ;  /* 0x0000001302007986 */ /* 0x004fe2000c101906 */
[----:B------:R-:W-:Y:S05]  /*2cd0*/  EXIT ;  /* 0x000000000000794d */ /* 0x000fea0003800000 */
.L_x_194:
        /* <DEDUP_REMOVED lines=10> */
.L_x_202:


//--------------------- .nv.global.init           --------------------------
	.section	.nv.global.init,"aw",@progbits
	.align	4
.nv.global.init:
	.type		mrg32k3aM1SubSeq,@object
	.size		mrg32k3aM1SubSeq,(mrg32k3aM2SubSeq - mrg32k3aM1SubSeq)
mrg32k3aM1SubSeq:
        /*0000*/ 	.byte	0x0b, 0xcc, 0xee, 0x04, 0x73, 0x29, 0x8b, 0x6f, 0xf6, 0x53, 0x03, 0xf6, 0x23, 0xf6, 0xea, 0xda
        /* <DEDUP_REMOVED lines=125> */
	.type		mrg32k3aM2SubSeq,@object
	.size		mrg32k3aM2SubSeq,(mrg32k3aM1 - mrg32k3aM2SubSeq)
mrg32k3aM2SubSeq:
        /* <DEDUP_REMOVED lines=126> */
	.type		mrg32k3aM1,@object
	.size		mrg32k3aM1,(mrg32k3aM1Seq - mrg32k3aM1)
mrg32k3aM1:
        /* <DEDUP_REMOVED lines=144> */
	.type		mrg32k3aM1Seq,@object
	.size		mrg32k3aM1Seq,(mrg32k3aM2 - mrg32k3aM1Seq)
mrg32k3aM1Seq:
        /* <DEDUP_REMOVED lines=144> */
	.type		mrg32k3aM2,@object
	.size		mrg32k3aM2,(mrg32k3aM2Seq - mrg32k3aM2)
mrg32k3aM2:
        /* <DEDUP_REMOVED lines=144> */
	.type		mrg32k3aM2Seq,@object
	.size		mrg32k3aM2Seq,(precalc_xorwow_matrix - mrg32k3aM2Seq)
mrg32k3aM2Seq:
        /* <DEDUP_REMOVED lines=144> */
	.type		precalc_xorwow_matrix,@object
	.size		precalc_xorwow_matrix,(precalc_xorwow_offset_matrix - precalc_xorwow_matrix)
precalc_xorwow_matrix:
        /* <DEDUP_REMOVED lines=6400> */
	.type		precalc_xorwow_offset_matrix,@object
	.size		precalc_xorwow_offset_matrix,($str$3 - precalc_xorwow_offset_matrix)
precalc_xorwow_offset_matrix:
        /* <DEDUP_REMOVED lines=6400> */
	.type		$str$3,@object
	.size		$str$3,($str$14 - $str$3)
$str$3:
        /*353c0*/ 	.byte	0x43, 0x4f, 0x4c, 0x4f, 0x52, 0x20, 0x25, 0x64, 0x0a, 0x00
	.type		$str$14,@object
	.size		$str$14,($str$2 - $str$14)
$str$14:
        /*353ca*/ 	.byte	0x44, 0x45, 0x56, 0x5f, 0x49, 0x4e, 0x44, 0x45, 0x58, 0x20, 0x25, 0x64, 0x20, 0x0a, 0x00
	.type		$str$2,@object
	.size		$str$2,($str$20 - $str$2)
$str$2:
        /*353d9*/ 	.byte	0x48, 0x69, 0x6c, 0x6f, 0x20, 0x5b, 0x25, 0x64, 0x5d, 0x20, 0x65, 0x6e, 0x74, 0x72, 0x61, 0x0a
        /*353e9*/ 	.byte	0x00
	.type		$str$20,@object
	.size		$str$20,($str$13 - $str$20)
$str$20:
        /*353ea*/ 	.byte	0x68, 0x69, 0x6c, 0x6f, 0x20, 0x25, 0x64, 0x20, 0x76, 0x61, 0x6c, 0x6f, 0x72, 0x20, 0x25, 0x64
        /*353fa*/ 	.byte	0x0a, 0x00
	.type		$str$13,@object
	.size		$str$13,($str$10 - $str$13)
$str$13:
        /*353fc*/ 	.byte	0x44, 0x45, 0x56, 0x5f, 0x45, 0x4e, 0x43, 0x4f, 0x4e, 0x54, 0x52, 0x41, 0x44, 0x4f, 0x20, 0x25
        /*3540c*/ 	.byte	0x64, 0x20, 0x0a, 0x00
	.type		$str$10,@object
	.size		$str$10,($str$22 - $str$10)
$str$10:
        /*35410*/ 	.byte	0x0a, 0x4e, 0x75, 0x6d, 0x65, 0x72, 0x6f, 0x20, 0x65, 0x6c, 0x65, 0x6d, 0x65, 0x6e, 0x74, 0x6f
        /*35420*/ 	.byte	0x73, 0x20, 0x25, 0x64, 0x0a, 0x00
	.type		$str$22,@object
	.size		$str$22,($str$11 - $str$22)
$str$22:
        /*35426*/ 	.byte	0x43, 0x6f, 0x6e, 0x74, 0x61, 0x64, 0x6f, 0x72, 0x20, 0x54, 0x4e, 0x54, 0x20, 0x2d, 0x20, 0x52
        /*35436*/ 	.byte	0x43, 0x20, 0x25, 0x64, 0x0a, 0x00
	.type		$str$11,@object
	.size		$str$11,($str$15 - $str$11)
$str$11:
        /*3543c*/ 	.byte	0x0a, 0x43, 0x61, 0x6d, 0x69, 0x6e, 0x6f, 0x20, 0x45, 0x4e, 0x43, 0x4f, 0x4e, 0x54, 0x52, 0x41
        /*3544c*/ 	.byte	0x44, 0x4f, 0x20, 0x5b, 0x25, 0x64, 0x5d, 0x0a, 0x00
	.type		$str$15,@object
	.size		$str$15,($str$21 - $str$15)
$str$15:
        /*35455*/ 	.byte	0x50, 0x6f, 0x73, 0x69, 0x63, 0x69, 0x6f, 0x6e, 0x20, 0x61, 0x20, 0x65, 0x6e, 0x63, 0x6f, 0x6e
        /*35465*/ 	.byte	0x74, 0x72, 0x61, 0x72, 0x20, 0x25, 0x64, 0x20, 0x0a, 0x00
	.type		$str$21,@object
	.size		$str$21,($str$1 - $str$21)
$str$21:
        /*3546f*/ 	.byte	0x45, 0x6e, 0x74, 0x72, 0x6f, 0x20, 0x68, 0x69, 0x6c, 0x6f, 0x20, 0x25, 0x64, 0x20, 0x65, 0x20
        /*3547f*/ 	.byte	0x69, 0x6e, 0x63, 0x72, 0x65, 0x6d, 0x65, 0x6e, 0x74, 0x6f, 0x20, 0x25, 0x64, 0x0a, 0x00
	.type		$str$1,@object
	.size		$str$1,($str$8 - $str$1)
$str$1:
        /*3548e*/ 	.byte	0x56, 0x61, 0x6c, 0x6f, 0x72, 0x20, 0x65, 0x6e, 0x20, 0x6d, 0x65, 0x6d, 0x6f, 0x72, 0x69, 0x61
        /*3549e*/ 	.byte	0x20, 0x43, 0x4f, 0x4d, 0x50, 0x41, 0x52, 0x54, 0x49, 0x44, 0x41, 0x20, 0x25, 0x64, 0x0a, 0x00
	.type		$str$8,@object
	.size		$str$8,($str$16 - $str$8)
$str$8:
        /*354ae*/ 	.byte	0x0a, 0x41, 0x76, 0x61, 0x6e, 0x7a, 0x61, 0x20, 0x61, 0x20, 0x6c, 0x61, 0x20, 0x70, 0x6f, 0x73
        /*354be*/ 	.byte	0x20, 0x49, 0x5a, 0x51, 0x55, 0x49, 0x45, 0x52, 0x44, 0x41, 0x20, 0x5b, 0x25, 0x64, 0x5d, 0x20
        /*354ce*/ 	.byte	0x68, 0x69, 0x6c, 0x6f, 0x20, 0x25, 0x64, 0x00
	.type		$str$16,@object
	.size		$str$16,($str$6 - $str$16)
$str$16:
        /*354d6*/ 	.byte	0x48, 0x69, 0x6c, 0x6f, 0x20, 0x25, 0x64, 0x20, 0x68, 0x61, 0x20, 0x65, 0x6e, 0x74, 0x72, 0x61
        /*354e6*/ 	.byte	0x64, 0x6f, 0x20, 0x61, 0x20, 0x62, 0x75, 0x73, 0x63, 0x61, 0x72, 0x20, 0x63, 0x61, 0x6d, 0x69
        /*354f6*/ 	.byte	0x6e, 0x6f, 0x20, 0x5b, 0x25, 0x64, 0x5d, 0x5b, 0x25, 0x64, 0x5d, 0x0a, 0x00
	.type		$str$6,@object
	.size		$str$6,($str$4 - $str$6)
$str$6:
        /*35503*/ 	.byte	0x0a, 0x41, 0x76, 0x61, 0x6e, 0x7a, 0x61, 0x20, 0x61, 0x20, 0x6c, 0x61, 0x20, 0x70, 0x6f, 0x73
        /*35513*/ 	.byte	0x20, 0x44, 0x45, 0x52, 0x45, 0x43, 0x48, 0x41, 0x20, 0x5b, 0x25, 0x64, 0x5d, 0x20, 0x68, 0x69
        /*35523*/ 	.byte	0x6c, 0x6f, 0x20, 0x25, 0x64, 0x20, 0x63, 0x6f, 0x6e, 0x20, 0x63, 0x6f, 0x6c, 0x6f, 0x72, 0x20
        /*35533*/ 	.byte	0x25, 0x64, 0x0a, 0x00
	.type		$str$4,@object
	.size		$str$4,($str$9 - $str$4)
$str$4:
        /*35537*/ 	.byte	0x48, 0x69, 0x6c, 0x6f, 0x20, 0x25, 0x64, 0x20, 0x68, 0x61, 0x20, 0x65, 0x6e, 0x74, 0x72, 0x61
        /*35547*/ 	.byte	0x64, 0x6f, 0x20, 0x61, 0x20, 0x62, 0x75, 0x73, 0x63, 0x61, 0x72, 0x20, 0x63, 0x61, 0x6d, 0x69
        /*35557*/ 	.byte	0x6e, 0x6f, 0x20, 0x43, 0x4f, 0x4d, 0x50, 0x41, 0x52, 0x54, 0x49, 0x44, 0x41, 0x20, 0x5b, 0x25
        /*35567*/ 	.byte	0x64, 0x5d, 0x5b, 0x25, 0x64, 0x5d, 0x0a, 0x00
	.type		$str$9,@object
	.size		$str$9,($str$12 - $str$9)
$str$9:
        /*3556f*/ 	.byte	0x0a, 0x41, 0x76, 0x61, 0x6e, 0x7a, 0x61, 0x20, 0x61, 0x20, 0x6c, 0x61, 0x20, 0x70, 0x6f, 0x73
        /*3557f*/ 	.byte	0x20, 0x41, 0x52, 0x52, 0x49, 0x42, 0x41, 0x20, 0x5b, 0x25, 0x64, 0x5d, 0x20, 0x75, 0x6c, 0x74
        /*3558f*/ 	.byte	0x69, 0x6d, 0x61, 0x20, 0x70, 0x6f, 0x73, 0x69, 0x63, 0x69, 0x6f, 0x6e, 0x20, 0x25, 0x64, 0x20
        /*3559f*/ 	.byte	0x68, 0x69, 0x6c, 0x6f, 0x20, 0x25, 0x64, 0x00
	.type		$str$12,@object
	.size		$str$12,($str$7 - $str$12)
$str$12:
        /*355a7*/ 	.byte	0x0a, 0x43, 0x61, 0x6d, 0x69, 0x6e, 0x6f, 0x20, 0x6e, 0x6f, 0x20, 0x65, 0x6e, 0x63, 0x6f, 0x6e
        /*355b7*/ 	.byte	0x74, 0x72, 0x61, 0x64, 0x6f, 0x20, 0x64, 0x65, 0x73, 0x64, 0x65, 0x20, 0x6c, 0x61, 0x20, 0x70
        /*355c7*/ 	.byte	0x6f, 0x73, 0x69, 0x63, 0x69, 0x6f, 0x6e, 0x20, 0x25, 0x64, 0x20, 0x69, 0x6e, 0x64, 0x65, 0x78
        /*355d7*/ 	.byte	0x20, 0x76, 0x61, 0x6c, 0x65, 0x20, 0x25, 0x64, 0x0a, 0x00
	.type		$str$7,@object
	.size		$str$7,($str - $str$7)
$str$7:
        /*355e1*/ 	.byte	0x0a, 0x41, 0x76, 0x61, 0x6e, 0x7a, 0x61, 0x20, 0x61, 0x20, 0x6c, 0x61, 0x20, 0x70, 0x6f, 0x73
        /*355f1*/ 	.byte	0x20, 0x64, 0x65, 0x20, 0x41, 0x42, 0x41, 0x4a, 0x4f, 0x20, 0x5b, 0x25, 0x64, 0x5d, 0x20, 0x75
        /*35601*/ 	.byte	0x6c, 0x74, 0x69, 0x6d, 0x61, 0x20, 0x70, 0x6f, 0x73, 0x69, 0x63, 0x69, 0x6f, 0x6e, 0x20, 0x25
        /*35611*/ 	.byte	0x64, 0x20, 0x68, 0x69, 0x6c, 0x6f, 0x20, 0x25, 0x64, 0x00
	.type		$str,@object
	.size		$str,($str$5 - $str)
$str:
        /*3561b*/ 	.byte	0x4e, 0xc2, 0xba, 0x20, 0x42, 0x6c, 0x6f, 0x71, 0x75, 0x65, 0x20, 0x28, 0x25, 0x64, 0x2c, 0x20
        /*3562b*/ 	.byte	0x25, 0x64, 0x29, 0x20, 0x68, 0x69, 0x6c, 0x6f, 0x20, 0x25, 0x64, 0x20, 0x70, 0x6f, 0x73, 0x20
        /*3563b*/ 	.byte	0x65, 0x6e, 0x20, 0x6d, 0x65, 0x6d, 0x6f, 0x72, 0x69, 0x61, 0x20, 0x43, 0x4f, 0x4d, 0x50, 0x41
        /*3564b*/ 	.byte	0x52, 0x54, 0x49, 0x44, 0x41, 0x20, 0x25, 0x64, 0x20, 0x0a, 0x00
	.type		$str$5,@object
	.size		$str$5,($str$19 - $str$5)
$str$5:
        /*35656*/ 	.byte	0x0a, 0x43, 0x6f, 0x6e, 0x64, 0x69, 0x63, 0x69, 0x6f, 0x6e, 0x20, 0x44, 0x45, 0x52, 0x45, 0x43
        /*35666*/ 	.byte	0x48, 0x41, 0x20, 0x6c, 0x6c, 0x65, 0x76, 0x61, 0x20, 0x61, 0x20, 0x6c, 0x61, 0x20, 0x70, 0x6f
        /*35676*/ 	.byte	0x73, 0x69, 0x63, 0x69, 0x6f, 0x6e, 0x5b, 0x25, 0x64, 0x5d, 0x20, 0x64, 0x65, 0x73, 0x64, 0x65
        /*35686*/ 	.byte	0x20, 0x70, 0x6f, 0x73, 0x5b, 0x25, 0x64, 0x5d, 0x20, 0x68, 0x69, 0x6c, 0x6f, 0x20, 0x25, 0x64
        /*35696*/ 	.byte	0x20, 0x63, 0x6f, 0x6e, 0x20, 0x63, 0x6f, 0x6c, 0x6f, 0x72, 0x20, 0x25, 0x64, 0x0a, 0x00
	.type		$str$19,@object
	.size		$str$19,($str$18 - $str$19)
$str$19:
        /*356a5*/ 	.byte	0x0a, 0x2a, 0x43, 0x6f, 0x6e, 0x64, 0x69, 0x63, 0x69, 0x6f, 0x6e, 0x20, 0x41, 0x52, 0x52, 0x49
        /*356b5*/ 	.byte	0x42, 0x41, 0x20, 0x6c, 0x6c, 0x65, 0x76, 0x61, 0x20, 0x61, 0x20, 0x6c, 0x61, 0x20, 0x70, 0x6f
        /*356c5*/ 	.byte	0x73, 0x69, 0x63, 0x69, 0x6f, 0x6e, 0x5b, 0x25, 0x64, 0x5d, 0x20, 0x64, 0x65, 0x73, 0x64, 0x65
        /*356d5*/ 	.byte	0x20, 0x70, 0x6f, 0x73, 0x5b, 0x25, 0x64, 0x5d, 0x20, 0x68, 0x69, 0x6c, 0x6f, 0x20, 0x25, 0x64
        /*356e5*/ 	.byte	0x20, 0x63, 0x6f, 0x6e, 0x20, 0x63, 0x6f, 0x6c, 0x6f, 0x72, 0x20, 0x25, 0x64, 0x0a, 0x00
	.type		$str$18,@object
	.size		$str$18,($str$17 - $str$18)
$str$18:
        /*356f4*/ 	.byte	0x0a, 0x2a, 0x43, 0x6f, 0x6e, 0x64, 0x69, 0x63, 0x69, 0x6f, 0x6e, 0x20, 0x49, 0x5a, 0x51, 0x55
        /*35704*/ 	.byte	0x49, 0x45, 0x52, 0x44, 0x41, 0x20, 0x6c, 0x6c, 0x65, 0x76, 0x61, 0x20, 0x61, 0x20, 0x6c, 0x61
        /*35714*/ 	.byte	0x20, 0x70, 0x6f, 0x73, 0x69, 0x63, 0x69, 0x6f, 0x6e, 0x5b, 0x25, 0x64, 0x5d, 0x20, 0x64, 0x65
        /*35724*/ 	.byte	0x73, 0x64, 0x65, 0x20, 0x70, 0x6f, 0x73, 0x5b, 0x25, 0x64, 0x5d, 0x20, 0x68, 0x69, 0x6c, 0x6f
        /*35734*/ 	.byte	0x20, 0x25, 0x64, 0x20, 0x63, 0x6f, 0x6e, 0x20, 0x63, 0x6f, 0x6c, 0x75, 0x6d, 0x6e, 0x61, 0x20
        /*35744*/ 	.byte	0x61, 0x6e, 0x74, 0x65, 0x72, 0x69, 0x6f, 0x72, 0x20, 0x25, 0x64, 0x0a, 0x00
	.type		$str$17,@object
	.size		$str$17,(.L_29 - $str$17)
$str$17:
        /*35751*/ 	.byte	0x0a, 0x2a, 0x43, 0x6f, 0x6e, 0x64, 0x69, 0x63, 0x69, 0x6f, 0x6e, 0x20, 0x41, 0x42, 0x41, 0x4a
        /*35761*/ 	.byte	0x4f, 0x20, 0x6c, 0x6c, 0x65, 0x76, 0x61, 0x20, 0x61, 0x20, 0x6c, 0x61, 0x20, 0x70, 0x6f, 0x73
        /*35771*/ 	.byte	0x69, 0x63, 0x69, 0x6f, 0x6e, 0x5b, 0x25, 0x64, 0x5d, 0x20, 0x64, 0x65, 0x73, 0x64, 0x65, 0x20
        /*35781*/ 	.byte	0x70, 0x6f, 0x73, 0x5b, 0x25, 0x64, 0x5d, 0x20, 0x68, 0x69, 0x6c, 0x6f, 0x20, 0x25, 0x64, 0x20
        /*35791*/ 	.byte	0x63, 0x6f, 0x6e, 0x20, 0x66, 0x69, 0x6c, 0x61, 0x20, 0x61, 0x63, 0x74, 0x75, 0x61, 0x6c, 0x20
        /*357a1*/ 	.byte	0x25, 0x64, 0x20, 0x63, 0x6f, 0x6e, 0x20, 0x63, 0x6f, 0x6c, 0x6f, 0x72, 0x20, 0x25, 0x64, 0x0a
        /*357b1*/ 	.byte	0x00
.L_29:


//--------------------- .nv.shared._Z30kernelEncontrarRompecabezasTNTPiiiiS_ii --------------------------
	.section	.nv.shared._Z30kernelEncontrarRompecabezasTNTPiiiiS_ii,"aw",@nobits
	.sectionflags	@""
	.align	4
.nv.shared._Z30kernelEncontrarRompecabezasTNTPiiiiS_ii:
	.zero		1064


//--------------------- .nv.shared.reserved.0     --------------------------
	.section	.nv.shared.reserved.0,"aw",@nobits
	.weak		__nv_reservedSMEM_offset_0_alias
	.size		__nv_reservedSMEM_offset_0_alias, 0, 64
	.other		__nv_reservedSMEM_offset_0_alias,@"STO_CUDA_RESERVED_SHARED STV_DEFAULT"
__nv_reservedSMEM_offset_0_alias:
	.zero		0
	.zero		64


//--------------------- .nv.shared._Z20kernelEncontrarBombaPiiiiS_S_ --------------------------
	.section	.nv.shared._Z20kernelEncontrarBombaPiiiiS_S_,"aw",@nobits
	.sectionflags	@""
	.align	4
.nv.shared._Z20kernelEncontrarBombaPiiiiS_S_:
	.zero		1064


//--------------------- .nv.shared._Z22kernelEncontrarCaminosPiiiS_iPbi --------------------------
	.section	.nv.shared._Z22kernelEncontrarCaminosPiiiS_iPbi,"aw",@nobits
	.sectionflags	@""
	.align	4
.nv.shared._Z22kernelEncontrarCaminosPiiiS_iPbi:
	.zero		1064


//--------------------- .nv.shared._Z26kernelReemplazarPosicionesPiiiiiS_ --------------------------
	.section	.nv.shared._Z26kernelReemplazarPosicionesPiiiiiS_,"aw",@nobits
	.sectionflags	@""
	.align	4
.nv.shared._Z26kernelReemplazarPosicionesPiiiiiS_:
	.zero		1064


//--------------------- .nv.shared._Z11kernelBombaPiiii --------------------------
	.section	.nv.shared._Z11kernelBombaPiiii,"aw",@nobits
	.sectionflags	@""
	.align	4
.nv.shared._Z11kernelBombaPiiii:
	.zero		1064


//--------------------- .nv.shared._Z20kernelGenerarTableroPiiiiiii --------------------------
	.section	.nv.shared._Z20kernelGenerarTableroPiiiiiii,"aw",@nobits
	.sectionflags	@""
	.align	4
.nv.shared._Z20kernelGenerarTableroPiiiiiii:
	.zero		1064


//--------------------- .nv.constant0._Z30kernelEncontrarRompecabezasTNTPiiiiS_ii --------------------------
	.section	.nv.constant0._Z30kernelEncontrarRompecabezasTNTPiiiiS_ii,"a",@progbits
	.sectionflags	@""
	.align	4
.nv.constant0._Z30kernelEncontrarRompecabezasTNTPiiiiS_ii:
	.zero		936


//--------------------- .nv.constant0._Z20kernelEncontrarBombaPiiiiS_S_ --------------------------
	.section	.nv.constant0._Z20kernelEncontrarBombaPiiiiS_S_,"a",@progbits
	.sectionflags	@""
	.align	4
.nv.constant0._Z20kernelEncontrarBombaPiiiiS_S_:
	.zero		936


//--------------------- .nv.constant0._Z22kernelEncontrarCaminosPiiiS_iPbi --------------------------
	.section	.nv.constant0._Z22kernelEncontrarCaminosPiiiS_iPbi,"a",@progbits
	.sectionflags	@""
	.align	4
.nv.constant0._Z22kernelEncontrarCaminosPiiiS_iPbi:
	.zero		940


//--------------------- .nv.constant0._Z26kernelReemplazarPosicionesPiiiiiS_ --------------------------
	.section	.nv.constant0._Z26kernelReemplazarPosicionesPiiiiiS_,"a",@progbits
	.sectionflags	@""
	.align	4
.nv.constant0._Z26kernelReemplazarPosicionesPiiiiiS_:
	.zero		928


//--------------------- .nv.constant0._Z18kernelRompeCabezasPiiiii --------------------------
	.section	.nv.constant0._Z18kernelRompeCabezasPiiiii,"a",@progbits
	.sectionflags	@""
	.align	4
.nv.constant0._Z18kernelRompeCabezasPiiiii:
	.zero		920


//--------------------- .nv.constant0._Z9kernelTNTPiiii --------------------------
	.section	.nv.constant0._Z9kernelTNTPiiii,"a",@progbits
	.sectionflags	@""
	.align	4
.nv.constant0._Z9kernelTNTPiiii:
	.zero		916


//--------------------- .nv.constant0._Z11kernelBombaPiiii --------------------------
	.section	.nv.constant0._Z11kernelBombaPiiii,"a",@progbits
	.sectionflags	@""
	.align	4
.nv.constant0._Z11kernelBombaPiiii:
	.zero		916


//--------------------- .nv.constant0._Z20kernelGenerarTableroPiiiiiii --------------------------
	.section	.nv.constant0._Z20kernelGenerarTableroPiiiiiii,"a",@progbits
	.sectionflags	@""
	.align	4
.nv.constant0._Z20kernelGenerarTableroPiiiiiii:
	.zero		928


//--------------------- SYMBOLS --------------------------

	.type		.nv.reservedSmem.offset0,@object
	.size		.nv.reservedSmem.offset0,0x4
	.type		.nv.reservedSmem.cap,@object
	.size		.nv.reservedSmem.cap,0x4
	.type		vprintf,@function
